//
// Generated by NVIDIA NVVM Compiler
//
// Compiler Build ID: CL-36424714
// Cuda compilation tools, release 13.0, V13.0.88
// Based on NVVM 20.0.0
//

.version 9.0
.target sm_100
.address_size 64

	// .globl	__attn_f64
.extern .func  (.param .b32 func_retval0) vprintf
(
	.param .b64 vprintf_param_0,
	.param .b64 vprintf_param_1
)
;
.extern .func  (.param .b64 func_retval0) malloc
(
	.param .b64 malloc_param_0
)
;
.extern .shared .align 16 .b8 sram[];
.global .align 1 .b8 $str[14] = {107, 118, 95, 112, 97, 103, 101, 115, 58, 32, 37, 112, 10};
.global .align 1 .b8 $str$1[21] = {32, 32, 107, 118, 95, 112, 97, 103, 101, 115, 91, 37, 108, 117, 93, 58, 32, 37, 112, 10};
.global .align 1 .b8 $str$2[27] = {32, 32, 32, 32, 107, 118, 95, 112, 97, 103, 101, 115, 91, 37, 108, 117, 93, 91, 37, 108, 117, 93, 61, 37, 102, 10};
.global .align 1 .b8 $str$3[8] = {113, 95, 58, 32, 37, 112, 10};
.global .align 1 .b8 $str$4[14] = {32, 32, 113, 95, 91, 37, 108, 117, 93, 61, 37, 102, 10};
.global .align 1 .b8 $str$5[8] = {111, 95, 58, 32, 37, 112, 10};
.global .align 1 .b8 $str$6[14] = {32, 32, 111, 95, 91, 37, 108, 117, 93, 61, 37, 102, 10};
.global .align 1 .b8 $str$7[11] = {109, 97, 115, 107, 95, 58, 32, 37, 112, 10};
.global .align 1 .b8 $str$8[5] = {116, 114, 117, 101};
.global .align 1 .b8 $str$9[6] = {102, 97, 108, 115, 101};
.global .align 1 .b8 $str$10[19] = {32, 32, 109, 97, 115, 107, 95, 91, 37, 108, 117, 93, 32, 61, 32, 37, 115, 10};
.global .align 1 .b8 $str$11[7] = {109, 58, 32, 37, 112, 10};
.global .align 1 .b8 $str$12[13] = {32, 32, 109, 91, 37, 108, 117, 93, 61, 37, 102, 10};
.global .align 1 .b8 $str$13[7] = {108, 58, 32, 37, 112, 10};
.global .align 1 .b8 $str$14[13] = {32, 32, 108, 91, 37, 108, 117, 93, 61, 37, 102, 10};
.global .align 1 .b8 $str$15[8] = {110, 58, 32, 37, 108, 117, 10};
.global .align 1 .b8 $str$16[8] = {100, 58, 32, 37, 108, 117, 10};
.global .align 1 .b8 $str$17[9] = {116, 115, 58, 32, 37, 108, 117, 10};
.global .align 1 .b8 $str$18[9] = {98, 115, 58, 32, 37, 108, 117, 10};
.global .align 1 .b8 $str$19[9] = {115, 113, 58, 32, 37, 108, 100, 10};
.global .align 1 .b8 $str$20[9] = {115, 111, 58, 32, 37, 108, 100, 10};
.global .align 1 .b8 $str$21[14] = {107, 118, 95, 115, 98, 117, 102, 58, 32, 37, 108, 100, 10};
.global .align 1 .b8 $str$22[13] = {107, 118, 95, 115, 107, 118, 58, 32, 37, 108, 100, 10};
.global .align 1 .b8 $str$23[12] = {107, 118, 95, 115, 104, 58, 32, 37, 108, 100, 10};
.global .align 1 .b8 $str$24[11] = {115, 99, 97, 108, 101, 58, 32, 37, 102, 10};

.visible .entry __attn_f64(
	.param .u64 .ptr .align 1 __attn_f64_param_0,
	.param .u64 .ptr .align 1 __attn_f64_param_1,
	.param .u64 .ptr .align 1 __attn_f64_param_2,
	.param .u64 .ptr .align 1 __attn_f64_param_3,
	.param .u64 .ptr .align 1 __attn_f64_param_4,
	.param .u64 .ptr .align 1 __attn_f64_param_5,
	.param .u64 __attn_f64_param_6,
	.param .u64 __attn_f64_param_7,
	.param .u64 __attn_f64_param_8,
	.param .u64 __attn_f64_param_9,
	.param .u64 __attn_f64_param_10,
	.param .u64 __attn_f64_param_11,
	.param .u64 __attn_f64_param_12,
	.param .u64 __attn_f64_param_13,
	.param .u64 __attn_f64_param_14,
	.param .f32 __attn_f64_param_15
)
{
	.local .align 8 .b8 	__local_depot0[24];
	.reg .b64 	%SP;
	.reg .b64 	%SPL;
	.reg .pred 	%p<212>;
	.reg .b16 	%rs<38>;
	.reg .b32 	%r<645>;
	.reg .b32 	%f<12>;
	.reg .b64 	%rd<960>;
	.reg .b64 	%fd<679>;

	mov.u64 	%SPL, __local_depot0;
	cvta.local.u64 	%SP, %SPL;
	ld.param.u64 	%rd225, [__attn_f64_param_0];
	ld.param.u64 	%rd226, [__attn_f64_param_1];
	ld.param.u64 	%rd227, [__attn_f64_param_2];
	ld.param.u64 	%rd228, [__attn_f64_param_3];
	ld.param.u64 	%rd229, [__attn_f64_param_4];
	ld.param.u64 	%rd231, [__attn_f64_param_6];
	ld.param.u64 	%rd232, [__attn_f64_param_7];
	ld.param.u64 	%rd233, [__attn_f64_param_8];
	ld.param.u64 	%rd234, [__attn_f64_param_9];
	ld.param.u64 	%rd238, [__attn_f64_param_13];
	cvta.to.global.u64 	%rd1, %rd225;
	cvta.to.global.u64 	%rd2, %rd226;
	cvta.to.global.u64 	%rd3, %rd228;
	cvta.to.global.u64 	%rd4, %rd227;
	cvta.to.global.u64 	%rd5, %rd229;
	add.u64 	%rd240, %SP, 0;
	add.u64 	%rd6, %SPL, 0;
	mov.u32 	%r25, %tid.x;
	mov.u32 	%r26, %ctaid.x;
	or.b32  	%r27, %r25, %r26;
	setp.ne.s32 	%p1, %r27, 0;
	@%p1 bra 	$L__BB0_93;
	st.local.u64 	[%rd6], %rd225;
	mov.u64 	%rd241, $str;
	cvta.global.u64 	%rd242, %rd241;
	{ // callseq 0, 0
	.param .b64 param0;
	st.param.b64 	[param0], %rd242;
	.param .b64 param1;
	st.param.b64 	[param1], %rd240;
	.param .b32 retval0;
	call.uni (retval0), 
	vprintf, 
	(
	param0, 
	param1
	);
	ld.param.b32 	%r28, [retval0];
	} // callseq 0
	setp.eq.s64 	%p2, %rd233, 0;
	@%p2 bra 	$L__BB0_28;
	mul.lo.s64 	%rd244, %rd232, %rd234;
	shl.b64 	%rd7, %rd244, 1;
	setp.ne.s64 	%p3, %rd7, 0;
	@%p3 bra 	$L__BB0_15;
	and.b64  	%rd8, %rd233, 15;
	setp.lt.u64 	%p12, %rd233, 16;
	mov.b64 	%rd881, 0;
	@%p12 bra 	$L__BB0_6;
	and.b64  	%rd881, %rd233, -16;
	mov.b64 	%rd879, 0;
	mov.u64 	%rd308, $str$1;
$L__BB0_5:
	.pragma "nounroll";
	shl.b64 	%rd305, %rd879, 3;
	add.s64 	%rd306, %rd1, %rd305;
	ld.global.u64 	%rd307, [%rd306];
	st.local.u64 	[%rd6], %rd879;
	st.local.u64 	[%rd6+8], %rd307;
	cvta.global.u64 	%rd309, %rd308;
	{ // callseq 32, 0
	.param .b64 param0;
	st.param.b64 	[param0], %rd309;
	.param .b64 param1;
	st.param.b64 	[param1], %rd240;
	.param .b32 retval0;
	call.uni (retval0), 
	vprintf, 
	(
	param0, 
	param1
	);
	ld.param.b32 	%r92, [retval0];
	} // callseq 32
	add.s64 	%rd311, %rd879, 1;
	ld.global.u64 	%rd312, [%rd306+8];
	st.local.u64 	[%rd6], %rd311;
	st.local.u64 	[%rd6+8], %rd312;
	{ // callseq 33, 0
	.param .b64 param0;
	st.param.b64 	[param0], %rd309;
	.param .b64 param1;
	st.param.b64 	[param1], %rd240;
	.param .b32 retval0;
	call.uni (retval0), 
	vprintf, 
	(
	param0, 
	param1
	);
	ld.param.b32 	%r94, [retval0];
	} // callseq 33
	add.s64 	%rd313, %rd879, 2;
	ld.global.u64 	%rd314, [%rd306+16];
	st.local.u64 	[%rd6], %rd313;
	st.local.u64 	[%rd6+8], %rd314;
	{ // callseq 34, 0
	.param .b64 param0;
	st.param.b64 	[param0], %rd309;
	.param .b64 param1;
	st.param.b64 	[param1], %rd240;
	.param .b32 retval0;
	call.uni (retval0), 
	vprintf, 
	(
	param0, 
	param1
	);
	ld.param.b32 	%r96, [retval0];
	} // callseq 34
	add.s64 	%rd315, %rd879, 3;
	ld.global.u64 	%rd316, [%rd306+24];
	st.local.u64 	[%rd6], %rd315;
	st.local.u64 	[%rd6+8], %rd316;
	{ // callseq 35, 0
	.param .b64 param0;
	st.param.b64 	[param0], %rd309;
	.param .b64 param1;
	st.param.b64 	[param1], %rd240;
	.param .b32 retval0;
	call.uni (retval0), 
	vprintf, 
	(
	param0, 
	param1
	);
	ld.param.b32 	%r98, [retval0];
	} // callseq 35
	add.s64 	%rd317, %rd879, 4;
	ld.global.u64 	%rd318, [%rd306+32];
	st.local.u64 	[%rd6], %rd317;
	st.local.u64 	[%rd6+8], %rd318;
	{ // callseq 36, 0
	.param .b64 param0;
	st.param.b64 	[param0], %rd309;
	.param .b64 param1;
	st.param.b64 	[param1], %rd240;
	.param .b32 retval0;
	call.uni (retval0), 
	vprintf, 
	(
	param0, 
	param1
	);
	ld.param.b32 	%r100, [retval0];
	} // callseq 36
	add.s64 	%rd319, %rd879, 5;
	ld.global.u64 	%rd320, [%rd306+40];
	st.local.u64 	[%rd6], %rd319;
	st.local.u64 	[%rd6+8], %rd320;
	{ // callseq 37, 0
	.param .b64 param0;
	st.param.b64 	[param0], %rd309;
	.param .b64 param1;
	st.param.b64 	[param1], %rd240;
	.param .b32 retval0;
	call.uni (retval0), 
	vprintf, 
	(
	param0, 
	param1
	);
	ld.param.b32 	%r102, [retval0];
	} // callseq 37
	add.s64 	%rd321, %rd879, 6;
	ld.global.u64 	%rd322, [%rd306+48];
	st.local.u64 	[%rd6], %rd321;
	st.local.u64 	[%rd6+8], %rd322;
	{ // callseq 38, 0
	.param .b64 param0;
	st.param.b64 	[param0], %rd309;
	.param .b64 param1;
	st.param.b64 	[param1], %rd240;
	.param .b32 retval0;
	call.uni (retval0), 
	vprintf, 
	(
	param0, 
	param1
	);
	ld.param.b32 	%r104, [retval0];
	} // callseq 38
	add.s64 	%rd323, %rd879, 7;
	ld.global.u64 	%rd324, [%rd306+56];
	st.local.u64 	[%rd6], %rd323;
	st.local.u64 	[%rd6+8], %rd324;
	{ // callseq 39, 0
	.param .b64 param0;
	st.param.b64 	[param0], %rd309;
	.param .b64 param1;
	st.param.b64 	[param1], %rd240;
	.param .b32 retval0;
	call.uni (retval0), 
	vprintf, 
	(
	param0, 
	param1
	);
	ld.param.b32 	%r106, [retval0];
	} // callseq 39
	add.s64 	%rd325, %rd879, 8;
	ld.global.u64 	%rd326, [%rd306+64];
	st.local.u64 	[%rd6], %rd325;
	st.local.u64 	[%rd6+8], %rd326;
	{ // callseq 40, 0
	.param .b64 param0;
	st.param.b64 	[param0], %rd309;
	.param .b64 param1;
	st.param.b64 	[param1], %rd240;
	.param .b32 retval0;
	call.uni (retval0), 
	vprintf, 
	(
	param0, 
	param1
	);
	ld.param.b32 	%r108, [retval0];
	} // callseq 40
	add.s64 	%rd327, %rd879, 9;
	ld.global.u64 	%rd328, [%rd306+72];
	st.local.u64 	[%rd6], %rd327;
	st.local.u64 	[%rd6+8], %rd328;
	{ // callseq 41, 0
	.param .b64 param0;
	st.param.b64 	[param0], %rd309;
	.param .b64 param1;
	st.param.b64 	[param1], %rd240;
	.param .b32 retval0;
	call.uni (retval0), 
	vprintf, 
	(
	param0, 
	param1
	);
	ld.param.b32 	%r110, [retval0];
	} // callseq 41
	add.s64 	%rd329, %rd879, 10;
	ld.global.u64 	%rd330, [%rd306+80];
	st.local.u64 	[%rd6], %rd329;
	st.local.u64 	[%rd6+8], %rd330;
	{ // callseq 42, 0
	.param .b64 param0;
	st.param.b64 	[param0], %rd309;
	.param .b64 param1;
	st.param.b64 	[param1], %rd240;
	.param .b32 retval0;
	call.uni (retval0), 
	vprintf, 
	(
	param0, 
	param1
	);
	ld.param.b32 	%r112, [retval0];
	} // callseq 42
	add.s64 	%rd331, %rd879, 11;
	ld.global.u64 	%rd332, [%rd306+88];
	st.local.u64 	[%rd6], %rd331;
	st.local.u64 	[%rd6+8], %rd332;
	{ // callseq 43, 0
	.param .b64 param0;
	st.param.b64 	[param0], %rd309;
	.param .b64 param1;
	st.param.b64 	[param1], %rd240;
	.param .b32 retval0;
	call.uni (retval0), 
	vprintf, 
	(
	param0, 
	param1
	);
	ld.param.b32 	%r114, [retval0];
	} // callseq 43
	add.s64 	%rd333, %rd879, 12;
	ld.global.u64 	%rd334, [%rd306+96];
	st.local.u64 	[%rd6], %rd333;
	st.local.u64 	[%rd6+8], %rd334;
	{ // callseq 44, 0
	.param .b64 param0;
	st.param.b64 	[param0], %rd309;
	.param .b64 param1;
	st.param.b64 	[param1], %rd240;
	.param .b32 retval0;
	call.uni (retval0), 
	vprintf, 
	(
	param0, 
	param1
	);
	ld.param.b32 	%r116, [retval0];
	} // callseq 44
	add.s64 	%rd335, %rd879, 13;
	ld.global.u64 	%rd336, [%rd306+104];
	st.local.u64 	[%rd6], %rd335;
	st.local.u64 	[%rd6+8], %rd336;
	{ // callseq 45, 0
	.param .b64 param0;
	st.param.b64 	[param0], %rd309;
	.param .b64 param1;
	st.param.b64 	[param1], %rd240;
	.param .b32 retval0;
	call.uni (retval0), 
	vprintf, 
	(
	param0, 
	param1
	);
	ld.param.b32 	%r118, [retval0];
	} // callseq 45
	add.s64 	%rd337, %rd879, 14;
	ld.global.u64 	%rd338, [%rd306+112];
	st.local.u64 	[%rd6], %rd337;
	st.local.u64 	[%rd6+8], %rd338;
	{ // callseq 46, 0
	.param .b64 param0;
	st.param.b64 	[param0], %rd309;
	.param .b64 param1;
	st.param.b64 	[param1], %rd240;
	.param .b32 retval0;
	call.uni (retval0), 
	vprintf, 
	(
	param0, 
	param1
	);
	ld.param.b32 	%r120, [retval0];
	} // callseq 46
	add.s64 	%rd339, %rd879, 15;
	ld.global.u64 	%rd340, [%rd306+120];
	st.local.u64 	[%rd6], %rd339;
	st.local.u64 	[%rd6+8], %rd340;
	{ // callseq 47, 0
	.param .b64 param0;
	st.param.b64 	[param0], %rd309;
	.param .b64 param1;
	st.param.b64 	[param1], %rd240;
	.param .b32 retval0;
	call.uni (retval0), 
	vprintf, 
	(
	param0, 
	param1
	);
	ld.param.b32 	%r122, [retval0];
	} // callseq 47
	add.s64 	%rd879, %rd879, 16;
	setp.ne.s64 	%p13, %rd879, %rd881;
	@%p13 bra 	$L__BB0_5;
$L__BB0_6:
	setp.eq.s64 	%p14, %rd8, 0;
	@%p14 bra 	$L__BB0_28;
	and.b64  	%rd13, %rd233, 7;
	setp.lt.u64 	%p15, %rd8, 8;
	@%p15 bra 	$L__BB0_9;
	shl.b64 	%rd341, %rd881, 3;
	add.s64 	%rd342, %rd1, %rd341;
	ld.global.u64 	%rd343, [%rd342];
	st.local.u64 	[%rd6], %rd881;
	st.local.u64 	[%rd6+8], %rd343;
	mov.u64 	%rd344, $str$1;
	cvta.global.u64 	%rd345, %rd344;
	{ // callseq 48, 0
	.param .b64 param0;
	st.param.b64 	[param0], %rd345;
	.param .b64 param1;
	st.param.b64 	[param1], %rd240;
	.param .b32 retval0;
	call.uni (retval0), 
	vprintf, 
	(
	param0, 
	param1
	);
	ld.param.b32 	%r124, [retval0];
	} // callseq 48
	add.s64 	%rd347, %rd881, 1;
	ld.global.u64 	%rd348, [%rd342+8];
	st.local.u64 	[%rd6], %rd347;
	st.local.u64 	[%rd6+8], %rd348;
	{ // callseq 49, 0
	.param .b64 param0;
	st.param.b64 	[param0], %rd345;
	.param .b64 param1;
	st.param.b64 	[param1], %rd240;
	.param .b32 retval0;
	call.uni (retval0), 
	vprintf, 
	(
	param0, 
	param1
	);
	ld.param.b32 	%r126, [retval0];
	} // callseq 49
	add.s64 	%rd349, %rd881, 2;
	ld.global.u64 	%rd350, [%rd342+16];
	st.local.u64 	[%rd6], %rd349;
	st.local.u64 	[%rd6+8], %rd350;
	{ // callseq 50, 0
	.param .b64 param0;
	st.param.b64 	[param0], %rd345;
	.param .b64 param1;
	st.param.b64 	[param1], %rd240;
	.param .b32 retval0;
	call.uni (retval0), 
	vprintf, 
	(
	param0, 
	param1
	);
	ld.param.b32 	%r128, [retval0];
	} // callseq 50
	add.s64 	%rd351, %rd881, 3;
	ld.global.u64 	%rd352, [%rd342+24];
	st.local.u64 	[%rd6], %rd351;
	st.local.u64 	[%rd6+8], %rd352;
	{ // callseq 51, 0
	.param .b64 param0;
	st.param.b64 	[param0], %rd345;
	.param .b64 param1;
	st.param.b64 	[param1], %rd240;
	.param .b32 retval0;
	call.uni (retval0), 
	vprintf, 
	(
	param0, 
	param1
	);
	ld.param.b32 	%r130, [retval0];
	} // callseq 51
	add.s64 	%rd353, %rd881, 4;
	ld.global.u64 	%rd354, [%rd342+32];
	st.local.u64 	[%rd6], %rd353;
	st.local.u64 	[%rd6+8], %rd354;
	{ // callseq 52, 0
	.param .b64 param0;
	st.param.b64 	[param0], %rd345;
	.param .b64 param1;
	st.param.b64 	[param1], %rd240;
	.param .b32 retval0;
	call.uni (retval0), 
	vprintf, 
	(
	param0, 
	param1
	);
	ld.param.b32 	%r132, [retval0];
	} // callseq 52
	add.s64 	%rd355, %rd881, 5;
	ld.global.u64 	%rd356, [%rd342+40];
	st.local.u64 	[%rd6], %rd355;
	st.local.u64 	[%rd6+8], %rd356;
	{ // callseq 53, 0
	.param .b64 param0;
	st.param.b64 	[param0], %rd345;
	.param .b64 param1;
	st.param.b64 	[param1], %rd240;
	.param .b32 retval0;
	call.uni (retval0), 
	vprintf, 
	(
	param0, 
	param1
	);
	ld.param.b32 	%r134, [retval0];
	} // callseq 53
	add.s64 	%rd357, %rd881, 6;
	ld.global.u64 	%rd358, [%rd342+48];
	st.local.u64 	[%rd6], %rd357;
	st.local.u64 	[%rd6+8], %rd358;
	{ // callseq 54, 0
	.param .b64 param0;
	st.param.b64 	[param0], %rd345;
	.param .b64 param1;
	st.param.b64 	[param1], %rd240;
	.param .b32 retval0;
	call.uni (retval0), 
	vprintf, 
	(
	param0, 
	param1
	);
	ld.param.b32 	%r136, [retval0];
	} // callseq 54
	add.s64 	%rd359, %rd881, 7;
	ld.global.u64 	%rd360, [%rd342+56];
	st.local.u64 	[%rd6], %rd359;
	st.local.u64 	[%rd6+8], %rd360;
	{ // callseq 55, 0
	.param .b64 param0;
	st.param.b64 	[param0], %rd345;
	.param .b64 param1;
	st.param.b64 	[param1], %rd240;
	.param .b32 retval0;
	call.uni (retval0), 
	vprintf, 
	(
	param0, 
	param1
	);
	ld.param.b32 	%r138, [retval0];
	} // callseq 55
	add.s64 	%rd881, %rd881, 8;
$L__BB0_9:
	setp.eq.s64 	%p16, %rd13, 0;
	@%p16 bra 	$L__BB0_28;
	and.b64  	%rd16, %rd233, 3;
	setp.lt.u64 	%p17, %rd13, 4;
	@%p17 bra 	$L__BB0_12;
	shl.b64 	%rd361, %rd881, 3;
	add.s64 	%rd362, %rd1, %rd361;
	ld.global.u64 	%rd363, [%rd362];
	st.local.u64 	[%rd6], %rd881;
	st.local.u64 	[%rd6+8], %rd363;
	mov.u64 	%rd364, $str$1;
	cvta.global.u64 	%rd365, %rd364;
	{ // callseq 56, 0
	.param .b64 param0;
	st.param.b64 	[param0], %rd365;
	.param .b64 param1;
	st.param.b64 	[param1], %rd240;
	.param .b32 retval0;
	call.uni (retval0), 
	vprintf, 
	(
	param0, 
	param1
	);
	ld.param.b32 	%r140, [retval0];
	} // callseq 56
	add.s64 	%rd367, %rd881, 1;
	ld.global.u64 	%rd368, [%rd362+8];
	st.local.u64 	[%rd6], %rd367;
	st.local.u64 	[%rd6+8], %rd368;
	{ // callseq 57, 0
	.param .b64 param0;
	st.param.b64 	[param0], %rd365;
	.param .b64 param1;
	st.param.b64 	[param1], %rd240;
	.param .b32 retval0;
	call.uni (retval0), 
	vprintf, 
	(
	param0, 
	param1
	);
	ld.param.b32 	%r142, [retval0];
	} // callseq 57
	add.s64 	%rd369, %rd881, 2;
	ld.global.u64 	%rd370, [%rd362+16];
	st.local.u64 	[%rd6], %rd369;
	st.local.u64 	[%rd6+8], %rd370;
	{ // callseq 58, 0
	.param .b64 param0;
	st.param.b64 	[param0], %rd365;
	.param .b64 param1;
	st.param.b64 	[param1], %rd240;
	.param .b32 retval0;
	call.uni (retval0), 
	vprintf, 
	(
	param0, 
	param1
	);
	ld.param.b32 	%r144, [retval0];
	} // callseq 58
	add.s64 	%rd371, %rd881, 3;
	ld.global.u64 	%rd372, [%rd362+24];
	st.local.u64 	[%rd6], %rd371;
	st.local.u64 	[%rd6+8], %rd372;
	{ // callseq 59, 0
	.param .b64 param0;
	st.param.b64 	[param0], %rd365;
	.param .b64 param1;
	st.param.b64 	[param1], %rd240;
	.param .b32 retval0;
	call.uni (retval0), 
	vprintf, 
	(
	param0, 
	param1
	);
	ld.param.b32 	%r146, [retval0];
	} // callseq 59
	add.s64 	%rd881, %rd881, 4;
$L__BB0_12:
	setp.eq.s64 	%p18, %rd16, 0;
	@%p18 bra 	$L__BB0_28;
	mov.b64 	%rd884, 0;
	mov.u64 	%rd377, $str$1;
$L__BB0_14:
	.pragma "nounroll";
	shl.b64 	%rd374, %rd881, 3;
	add.s64 	%rd375, %rd1, %rd374;
	ld.global.u64 	%rd376, [%rd375];
	st.local.u64 	[%rd6], %rd881;
	st.local.u64 	[%rd6+8], %rd376;
	cvta.global.u64 	%rd378, %rd377;
	{ // callseq 60, 0
	.param .b64 param0;
	st.param.b64 	[param0], %rd378;
	.param .b64 param1;
	st.param.b64 	[param1], %rd240;
	.param .b32 retval0;
	call.uni (retval0), 
	vprintf, 
	(
	param0, 
	param1
	);
	ld.param.b32 	%r148, [retval0];
	} // callseq 60
	add.s64 	%rd881, %rd881, 1;
	add.s64 	%rd884, %rd884, 1;
	setp.eq.s64 	%p19, %rd884, %rd16;
	@%p19 bra 	$L__BB0_28;
	bra.uni 	$L__BB0_14;
$L__BB0_15:
	and.b64  	%rd23, %rd7, 14;
	and.b64  	%rd24, %rd7, 6;
	mov.b64 	%rd885, 0;
$L__BB0_16:
	setp.lt.u64 	%p4, %rd7, 16;
	shl.b64 	%rd247, %rd885, 3;
	add.s64 	%rd248, %rd1, %rd247;
	ld.global.u64 	%rd249, [%rd248];
	st.local.u64 	[%rd6], %rd885;
	st.local.u64 	[%rd6+8], %rd249;
	mov.u64 	%rd250, $str$1;
	cvta.global.u64 	%rd251, %rd250;
	add.u64 	%rd252, %SP, 0;
	{ // callseq 1, 0
	.param .b64 param0;
	st.param.b64 	[param0], %rd251;
	.param .b64 param1;
	st.param.b64 	[param1], %rd252;
	.param .b32 retval0;
	call.uni (retval0), 
	vprintf, 
	(
	param0, 
	param1
	);
	ld.param.b32 	%r30, [retval0];
	} // callseq 1
	ld.global.u64 	%rd26, [%rd248];
	mov.b64 	%rd888, 0;
	@%p4 bra 	$L__BB0_19;
	mov.b64 	%rd886, 0;
$L__BB0_18:
	.pragma "nounroll";
	shl.b64 	%rd254, %rd886, 3;
	add.s64 	%rd255, %rd26, %rd254;
	ld.f64 	%fd64, [%rd255];
	st.local.u64 	[%rd6], %rd885;
	st.local.u64 	[%rd6+8], %rd886;
	st.local.f64 	[%rd6+16], %fd64;
	mov.u64 	%rd256, $str$2;
	cvta.global.u64 	%rd257, %rd256;
	add.u64 	%rd258, %SP, 0;
	{ // callseq 2, 0
	.param .b64 param0;
	st.param.b64 	[param0], %rd257;
	.param .b64 param1;
	st.param.b64 	[param1], %rd258;
	.param .b32 retval0;
	call.uni (retval0), 
	vprintf, 
	(
	param0, 
	param1
	);
	ld.param.b32 	%r32, [retval0];
	} // callseq 2
	add.s64 	%rd259, %rd886, 1;
	ld.f64 	%fd65, [%rd255+8];
	st.local.u64 	[%rd6], %rd885;
	st.local.u64 	[%rd6+8], %rd259;
	st.local.f64 	[%rd6+16], %fd65;
	{ // callseq 3, 0
	.param .b64 param0;
	st.param.b64 	[param0], %rd257;
	.param .b64 param1;
	st.param.b64 	[param1], %rd258;
	.param .b32 retval0;
	call.uni (retval0), 
	vprintf, 
	(
	param0, 
	param1
	);
	ld.param.b32 	%r34, [retval0];
	} // callseq 3
	add.s64 	%rd260, %rd886, 2;
	ld.f64 	%fd66, [%rd255+16];
	st.local.u64 	[%rd6], %rd885;
	st.local.u64 	[%rd6+8], %rd260;
	st.local.f64 	[%rd6+16], %fd66;
	{ // callseq 4, 0
	.param .b64 param0;
	st.param.b64 	[param0], %rd257;
	.param .b64 param1;
	st.param.b64 	[param1], %rd258;
	.param .b32 retval0;
	call.uni (retval0), 
	vprintf, 
	(
	param0, 
	param1
	);
	ld.param.b32 	%r36, [retval0];
	} // callseq 4
	add.s64 	%rd261, %rd886, 3;
	ld.f64 	%fd67, [%rd255+24];
	st.local.u64 	[%rd6], %rd885;
	st.local.u64 	[%rd6+8], %rd261;
	st.local.f64 	[%rd6+16], %fd67;
	{ // callseq 5, 0
	.param .b64 param0;
	st.param.b64 	[param0], %rd257;
	.param .b64 param1;
	st.param.b64 	[param1], %rd258;
	.param .b32 retval0;
	call.uni (retval0), 
	vprintf, 
	(
	param0, 
	param1
	);
	ld.param.b32 	%r38, [retval0];
	} // callseq 5
	add.s64 	%rd262, %rd886, 4;
	ld.f64 	%fd68, [%rd255+32];
	st.local.u64 	[%rd6], %rd885;
	st.local.u64 	[%rd6+8], %rd262;
	st.local.f64 	[%rd6+16], %fd68;
	{ // callseq 6, 0
	.param .b64 param0;
	st.param.b64 	[param0], %rd257;
	.param .b64 param1;
	st.param.b64 	[param1], %rd258;
	.param .b32 retval0;
	call.uni (retval0), 
	vprintf, 
	(
	param0, 
	param1
	);
	ld.param.b32 	%r40, [retval0];
	} // callseq 6
	add.s64 	%rd263, %rd886, 5;
	ld.f64 	%fd69, [%rd255+40];
	st.local.u64 	[%rd6], %rd885;
	st.local.u64 	[%rd6+8], %rd263;
	st.local.f64 	[%rd6+16], %fd69;
	{ // callseq 7, 0
	.param .b64 param0;
	st.param.b64 	[param0], %rd257;
	.param .b64 param1;
	st.param.b64 	[param1], %rd258;
	.param .b32 retval0;
	call.uni (retval0), 
	vprintf, 
	(
	param0, 
	param1
	);
	ld.param.b32 	%r42, [retval0];
	} // callseq 7
	add.s64 	%rd264, %rd886, 6;
	ld.f64 	%fd70, [%rd255+48];
	st.local.u64 	[%rd6], %rd885;
	st.local.u64 	[%rd6+8], %rd264;
	st.local.f64 	[%rd6+16], %fd70;
	{ // callseq 8, 0
	.param .b64 param0;
	st.param.b64 	[param0], %rd257;
	.param .b64 param1;
	st.param.b64 	[param1], %rd258;
	.param .b32 retval0;
	call.uni (retval0), 
	vprintf, 
	(
	param0, 
	param1
	);
	ld.param.b32 	%r44, [retval0];
	} // callseq 8
	add.s64 	%rd265, %rd886, 7;
	ld.f64 	%fd71, [%rd255+56];
	st.local.u64 	[%rd6], %rd885;
	st.local.u64 	[%rd6+8], %rd265;
	st.local.f64 	[%rd6+16], %fd71;
	{ // callseq 9, 0
	.param .b64 param0;
	st.param.b64 	[param0], %rd257;
	.param .b64 param1;
	st.param.b64 	[param1], %rd258;
	.param .b32 retval0;
	call.uni (retval0), 
	vprintf, 
	(
	param0, 
	param1
	);
	ld.param.b32 	%r46, [retval0];
	} // callseq 9
	add.s64 	%rd266, %rd886, 8;
	ld.f64 	%fd72, [%rd255+64];
	st.local.u64 	[%rd6], %rd885;
	st.local.u64 	[%rd6+8], %rd266;
	st.local.f64 	[%rd6+16], %fd72;
	{ // callseq 10, 0
	.param .b64 param0;
	st.param.b64 	[param0], %rd257;
	.param .b64 param1;
	st.param.b64 	[param1], %rd258;
	.param .b32 retval0;
	call.uni (retval0), 
	vprintf, 
	(
	param0, 
	param1
	);
	ld.param.b32 	%r48, [retval0];
	} // callseq 10
	add.s64 	%rd267, %rd886, 9;
	ld.f64 	%fd73, [%rd255+72];
	st.local.u64 	[%rd6], %rd885;
	st.local.u64 	[%rd6+8], %rd267;
	st.local.f64 	[%rd6+16], %fd73;
	{ // callseq 11, 0
	.param .b64 param0;
	st.param.b64 	[param0], %rd257;
	.param .b64 param1;
	st.param.b64 	[param1], %rd258;
	.param .b32 retval0;
	call.uni (retval0), 
	vprintf, 
	(
	param0, 
	param1
	);
	ld.param.b32 	%r50, [retval0];
	} // callseq 11
	add.s64 	%rd268, %rd886, 10;
	ld.f64 	%fd74, [%rd255+80];
	st.local.u64 	[%rd6], %rd885;
	st.local.u64 	[%rd6+8], %rd268;
	st.local.f64 	[%rd6+16], %fd74;
	{ // callseq 12, 0
	.param .b64 param0;
	st.param.b64 	[param0], %rd257;
	.param .b64 param1;
	st.param.b64 	[param1], %rd258;
	.param .b32 retval0;
	call.uni (retval0), 
	vprintf, 
	(
	param0, 
	param1
	);
	ld.param.b32 	%r52, [retval0];
	} // callseq 12
	add.s64 	%rd269, %rd886, 11;
	ld.f64 	%fd75, [%rd255+88];
	st.local.u64 	[%rd6], %rd885;
	st.local.u64 	[%rd6+8], %rd269;
	st.local.f64 	[%rd6+16], %fd75;
	{ // callseq 13, 0
	.param .b64 param0;
	st.param.b64 	[param0], %rd257;
	.param .b64 param1;
	st.param.b64 	[param1], %rd258;
	.param .b32 retval0;
	call.uni (retval0), 
	vprintf, 
	(
	param0, 
	param1
	);
	ld.param.b32 	%r54, [retval0];
	} // callseq 13
	add.s64 	%rd270, %rd886, 12;
	ld.f64 	%fd76, [%rd255+96];
	st.local.u64 	[%rd6], %rd885;
	st.local.u64 	[%rd6+8], %rd270;
	st.local.f64 	[%rd6+16], %fd76;
	{ // callseq 14, 0
	.param .b64 param0;
	st.param.b64 	[param0], %rd257;
	.param .b64 param1;
	st.param.b64 	[param1], %rd258;
	.param .b32 retval0;
	call.uni (retval0), 
	vprintf, 
	(
	param0, 
	param1
	);
	ld.param.b32 	%r56, [retval0];
	} // callseq 14
	add.s64 	%rd271, %rd886, 13;
	ld.f64 	%fd77, [%rd255+104];
	st.local.u64 	[%rd6], %rd885;
	st.local.u64 	[%rd6+8], %rd271;
	st.local.f64 	[%rd6+16], %fd77;
	{ // callseq 15, 0
	.param .b64 param0;
	st.param.b64 	[param0], %rd257;
	.param .b64 param1;
	st.param.b64 	[param1], %rd258;
	.param .b32 retval0;
	call.uni (retval0), 
	vprintf, 
	(
	param0, 
	param1
	);
	ld.param.b32 	%r58, [retval0];
	} // callseq 15
	add.s64 	%rd272, %rd886, 14;
	ld.f64 	%fd78, [%rd255+112];
	st.local.u64 	[%rd6], %rd885;
	st.local.u64 	[%rd6+8], %rd272;
	st.local.f64 	[%rd6+16], %fd78;
	{ // callseq 16, 0
	.param .b64 param0;
	st.param.b64 	[param0], %rd257;
	.param .b64 param1;
	st.param.b64 	[param1], %rd258;
	.param .b32 retval0;
	call.uni (retval0), 
	vprintf, 
	(
	param0, 
	param1
	);
	ld.param.b32 	%r60, [retval0];
	} // callseq 16
	add.s64 	%rd273, %rd886, 15;
	ld.f64 	%fd79, [%rd255+120];
	st.local.u64 	[%rd6], %rd885;
	st.local.u64 	[%rd6+8], %rd273;
	st.local.f64 	[%rd6+16], %fd79;
	{ // callseq 17, 0
	.param .b64 param0;
	st.param.b64 	[param0], %rd257;
	.param .b64 param1;
	st.param.b64 	[param1], %rd258;
	.param .b32 retval0;
	call.uni (retval0), 
	vprintf, 
	(
	param0, 
	param1
	);
	ld.param.b32 	%r62, [retval0];
	} // callseq 17
	add.s64 	%rd886, %rd886, 16;
	and.b64  	%rd888, %rd7, -16;
	setp.ne.s64 	%p5, %rd886, %rd888;
	@%p5 bra 	$L__BB0_18;
$L__BB0_19:
	setp.eq.s64 	%p6, %rd23, 0;
	@%p6 bra 	$L__BB0_27;
	add.s64 	%rd274, %rd23, -1;
	setp.lt.u64 	%p7, %rd274, 7;
	@%p7 bra 	$L__BB0_22;
	shl.b64 	%rd275, %rd888, 3;
	add.s64 	%rd276, %rd26, %rd275;
	ld.f64 	%fd80, [%rd276];
	st.local.u64 	[%rd6], %rd885;
	st.local.u64 	[%rd6+8], %rd888;
	st.local.f64 	[%rd6+16], %fd80;
	mov.u64 	%rd277, $str$2;
	cvta.global.u64 	%rd278, %rd277;
	add.u64 	%rd279, %SP, 0;
	{ // callseq 18, 0
	.param .b64 param0;
	st.param.b64 	[param0], %rd278;
	.param .b64 param1;
	st.param.b64 	[param1], %rd279;
	.param .b32 retval0;
	call.uni (retval0), 
	vprintf, 
	(
	param0, 
	param1
	);
	ld.param.b32 	%r64, [retval0];
	} // callseq 18
	add.s64 	%rd280, %rd888, 1;
	ld.f64 	%fd81, [%rd276+8];
	st.local.u64 	[%rd6], %rd885;
	st.local.u64 	[%rd6+8], %rd280;
	st.local.f64 	[%rd6+16], %fd81;
	{ // callseq 19, 0
	.param .b64 param0;
	st.param.b64 	[param0], %rd278;
	.param .b64 param1;
	st.param.b64 	[param1], %rd279;
	.param .b32 retval0;
	call.uni (retval0), 
	vprintf, 
	(
	param0, 
	param1
	);
	ld.param.b32 	%r66, [retval0];
	} // callseq 19
	add.s64 	%rd281, %rd888, 2;
	ld.f64 	%fd82, [%rd276+16];
	st.local.u64 	[%rd6], %rd885;
	st.local.u64 	[%rd6+8], %rd281;
	st.local.f64 	[%rd6+16], %fd82;
	{ // callseq 20, 0
	.param .b64 param0;
	st.param.b64 	[param0], %rd278;
	.param .b64 param1;
	st.param.b64 	[param1], %rd279;
	.param .b32 retval0;
	call.uni (retval0), 
	vprintf, 
	(
	param0, 
	param1
	);
	ld.param.b32 	%r68, [retval0];
	} // callseq 20
	add.s64 	%rd282, %rd888, 3;
	ld.f64 	%fd83, [%rd276+24];
	st.local.u64 	[%rd6], %rd885;
	st.local.u64 	[%rd6+8], %rd282;
	st.local.f64 	[%rd6+16], %fd83;
	{ // callseq 21, 0
	.param .b64 param0;
	st.param.b64 	[param0], %rd278;
	.param .b64 param1;
	st.param.b64 	[param1], %rd279;
	.param .b32 retval0;
	call.uni (retval0), 
	vprintf, 
	(
	param0, 
	param1
	);
	ld.param.b32 	%r70, [retval0];
	} // callseq 21
	add.s64 	%rd283, %rd888, 4;
	ld.f64 	%fd84, [%rd276+32];
	st.local.u64 	[%rd6], %rd885;
	st.local.u64 	[%rd6+8], %rd283;
	st.local.f64 	[%rd6+16], %fd84;
	{ // callseq 22, 0
	.param .b64 param0;
	st.param.b64 	[param0], %rd278;
	.param .b64 param1;
	st.param.b64 	[param1], %rd279;
	.param .b32 retval0;
	call.uni (retval0), 
	vprintf, 
	(
	param0, 
	param1
	);
	ld.param.b32 	%r72, [retval0];
	} // callseq 22
	add.s64 	%rd284, %rd888, 5;
	ld.f64 	%fd85, [%rd276+40];
	st.local.u64 	[%rd6], %rd885;
	st.local.u64 	[%rd6+8], %rd284;
	st.local.f64 	[%rd6+16], %fd85;
	{ // callseq 23, 0
	.param .b64 param0;
	st.param.b64 	[param0], %rd278;
	.param .b64 param1;
	st.param.b64 	[param1], %rd279;
	.param .b32 retval0;
	call.uni (retval0), 
	vprintf, 
	(
	param0, 
	param1
	);
	ld.param.b32 	%r74, [retval0];
	} // callseq 23
	add.s64 	%rd285, %rd888, 6;
	ld.f64 	%fd86, [%rd276+48];
	st.local.u64 	[%rd6], %rd885;
	st.local.u64 	[%rd6+8], %rd285;
	st.local.f64 	[%rd6+16], %fd86;
	{ // callseq 24, 0
	.param .b64 param0;
	st.param.b64 	[param0], %rd278;
	.param .b64 param1;
	st.param.b64 	[param1], %rd279;
	.param .b32 retval0;
	call.uni (retval0), 
	vprintf, 
	(
	param0, 
	param1
	);
	ld.param.b32 	%r76, [retval0];
	} // callseq 24
	add.s64 	%rd286, %rd888, 7;
	ld.f64 	%fd87, [%rd276+56];
	st.local.u64 	[%rd6], %rd885;
	st.local.u64 	[%rd6+8], %rd286;
	st.local.f64 	[%rd6+16], %fd87;
	{ // callseq 25, 0
	.param .b64 param0;
	st.param.b64 	[param0], %rd278;
	.param .b64 param1;
	st.param.b64 	[param1], %rd279;
	.param .b32 retval0;
	call.uni (retval0), 
	vprintf, 
	(
	param0, 
	param1
	);
	ld.param.b32 	%r78, [retval0];
	} // callseq 25
	add.s64 	%rd888, %rd888, 8;
$L__BB0_22:
	setp.eq.s64 	%p8, %rd24, 0;
	@%p8 bra 	$L__BB0_27;
	add.s64 	%rd287, %rd24, -1;
	setp.lt.u64 	%p9, %rd287, 3;
	@%p9 bra 	$L__BB0_25;
	shl.b64 	%rd288, %rd888, 3;
	add.s64 	%rd289, %rd26, %rd288;
	ld.f64 	%fd88, [%rd289];
	st.local.u64 	[%rd6], %rd885;
	st.local.u64 	[%rd6+8], %rd888;
	st.local.f64 	[%rd6+16], %fd88;
	mov.u64 	%rd290, $str$2;
	cvta.global.u64 	%rd291, %rd290;
	add.u64 	%rd292, %SP, 0;
	{ // callseq 26, 0
	.param .b64 param0;
	st.param.b64 	[param0], %rd291;
	.param .b64 param1;
	st.param.b64 	[param1], %rd292;
	.param .b32 retval0;
	call.uni (retval0), 
	vprintf, 
	(
	param0, 
	param1
	);
	ld.param.b32 	%r80, [retval0];
	} // callseq 26
	add.s64 	%rd293, %rd888, 1;
	ld.f64 	%fd89, [%rd289+8];
	st.local.u64 	[%rd6], %rd885;
	st.local.u64 	[%rd6+8], %rd293;
	st.local.f64 	[%rd6+16], %fd89;
	{ // callseq 27, 0
	.param .b64 param0;
	st.param.b64 	[param0], %rd291;
	.param .b64 param1;
	st.param.b64 	[param1], %rd292;
	.param .b32 retval0;
	call.uni (retval0), 
	vprintf, 
	(
	param0, 
	param1
	);
	ld.param.b32 	%r82, [retval0];
	} // callseq 27
	add.s64 	%rd294, %rd888, 2;
	ld.f64 	%fd90, [%rd289+16];
	st.local.u64 	[%rd6], %rd885;
	st.local.u64 	[%rd6+8], %rd294;
	st.local.f64 	[%rd6+16], %fd90;
	{ // callseq 28, 0
	.param .b64 param0;
	st.param.b64 	[param0], %rd291;
	.param .b64 param1;
	st.param.b64 	[param1], %rd292;
	.param .b32 retval0;
	call.uni (retval0), 
	vprintf, 
	(
	param0, 
	param1
	);
	ld.param.b32 	%r84, [retval0];
	} // callseq 28
	add.s64 	%rd295, %rd888, 3;
	ld.f64 	%fd91, [%rd289+24];
	st.local.u64 	[%rd6], %rd885;
	st.local.u64 	[%rd6+8], %rd295;
	st.local.f64 	[%rd6+16], %fd91;
	{ // callseq 29, 0
	.param .b64 param0;
	st.param.b64 	[param0], %rd291;
	.param .b64 param1;
	st.param.b64 	[param1], %rd292;
	.param .b32 retval0;
	call.uni (retval0), 
	vprintf, 
	(
	param0, 
	param1
	);
	ld.param.b32 	%r86, [retval0];
	} // callseq 29
	add.s64 	%rd888, %rd888, 4;
$L__BB0_25:
	and.b64  	%rd296, %rd7, 2;
	setp.eq.s64 	%p10, %rd296, 0;
	@%p10 bra 	$L__BB0_27;
	shl.b64 	%rd297, %rd888, 3;
	add.s64 	%rd298, %rd26, %rd297;
	ld.f64 	%fd92, [%rd298];
	st.local.u64 	[%rd6], %rd885;
	st.local.u64 	[%rd6+8], %rd888;
	st.local.f64 	[%rd6+16], %fd92;
	mov.u64 	%rd299, $str$2;
	cvta.global.u64 	%rd300, %rd299;
	add.u64 	%rd301, %SP, 0;
	{ // callseq 30, 0
	.param .b64 param0;
	st.param.b64 	[param0], %rd300;
	.param .b64 param1;
	st.param.b64 	[param1], %rd301;
	.param .b32 retval0;
	call.uni (retval0), 
	vprintf, 
	(
	param0, 
	param1
	);
	ld.param.b32 	%r88, [retval0];
	} // callseq 30
	add.s64 	%rd302, %rd888, 1;
	ld.f64 	%fd93, [%rd298+8];
	st.local.u64 	[%rd6], %rd885;
	st.local.u64 	[%rd6+8], %rd302;
	st.local.f64 	[%rd6+16], %fd93;
	{ // callseq 31, 0
	.param .b64 param0;
	st.param.b64 	[param0], %rd300;
	.param .b64 param1;
	st.param.b64 	[param1], %rd301;
	.param .b32 retval0;
	call.uni (retval0), 
	vprintf, 
	(
	param0, 
	param1
	);
	ld.param.b32 	%r90, [retval0];
	} // callseq 31
$L__BB0_27:
	add.s64 	%rd885, %rd885, 1;
	setp.ne.s64 	%p11, %rd885, %rd233;
	@%p11 bra 	$L__BB0_16;
$L__BB0_28:
	st.local.u64 	[%rd6], %rd226;
	mov.u64 	%rd380, $str$3;
	cvta.global.u64 	%rd381, %rd380;
	add.u64 	%rd382, %SP, 0;
	{ // callseq 61, 0
	.param .b64 param0;
	st.param.b64 	[param0], %rd381;
	.param .b64 param1;
	st.param.b64 	[param1], %rd382;
	.param .b32 retval0;
	call.uni (retval0), 
	vprintf, 
	(
	param0, 
	param1
	);
	ld.param.b32 	%r150, [retval0];
	} // callseq 61
	mul.lo.s64 	%rd36, %rd232, %rd231;
	setp.eq.s64 	%p20, %rd36, 0;
	@%p20 bra 	$L__BB0_53;
	and.b64  	%rd37, %rd36, 15;
	setp.lt.u64 	%p21, %rd36, 16;
	mov.b64 	%rd892, 0;
	@%p21 bra 	$L__BB0_32;
	and.b64  	%rd892, %rd36, -16;
	mov.b64 	%rd890, 0;
	mov.u64 	%rd387, $str$4;
$L__BB0_31:
	.pragma "nounroll";
	shl.b64 	%rd385, %rd890, 3;
	add.s64 	%rd386, %rd2, %rd385;
	ld.global.f64 	%fd94, [%rd386];
	st.local.u64 	[%rd6], %rd890;
	st.local.f64 	[%rd6+8], %fd94;
	cvta.global.u64 	%rd388, %rd387;
	{ // callseq 62, 0
	.param .b64 param0;
	st.param.b64 	[param0], %rd388;
	.param .b64 param1;
	st.param.b64 	[param1], %rd382;
	.param .b32 retval0;
	call.uni (retval0), 
	vprintf, 
	(
	param0, 
	param1
	);
	ld.param.b32 	%r152, [retval0];
	} // callseq 62
	add.s64 	%rd390, %rd890, 1;
	ld.global.f64 	%fd95, [%rd386+8];
	st.local.u64 	[%rd6], %rd390;
	st.local.f64 	[%rd6+8], %fd95;
	{ // callseq 63, 0
	.param .b64 param0;
	st.param.b64 	[param0], %rd388;
	.param .b64 param1;
	st.param.b64 	[param1], %rd382;
	.param .b32 retval0;
	call.uni (retval0), 
	vprintf, 
	(
	param0, 
	param1
	);
	ld.param.b32 	%r154, [retval0];
	} // callseq 63
	add.s64 	%rd391, %rd890, 2;
	ld.global.f64 	%fd96, [%rd386+16];
	st.local.u64 	[%rd6], %rd391;
	st.local.f64 	[%rd6+8], %fd96;
	{ // callseq 64, 0
	.param .b64 param0;
	st.param.b64 	[param0], %rd388;
	.param .b64 param1;
	st.param.b64 	[param1], %rd382;
	.param .b32 retval0;
	call.uni (retval0), 
	vprintf, 
	(
	param0, 
	param1
	);
	ld.param.b32 	%r156, [retval0];
	} // callseq 64
	add.s64 	%rd392, %rd890, 3;
	ld.global.f64 	%fd97, [%rd386+24];
	st.local.u64 	[%rd6], %rd392;
	st.local.f64 	[%rd6+8], %fd97;
	{ // callseq 65, 0
	.param .b64 param0;
	st.param.b64 	[param0], %rd388;
	.param .b64 param1;
	st.param.b64 	[param1], %rd382;
	.param .b32 retval0;
	call.uni (retval0), 
	vprintf, 
	(
	param0, 
	param1
	);
	ld.param.b32 	%r158, [retval0];
	} // callseq 65
	add.s64 	%rd393, %rd890, 4;
	ld.global.f64 	%fd98, [%rd386+32];
	st.local.u64 	[%rd6], %rd393;
	st.local.f64 	[%rd6+8], %fd98;
	{ // callseq 66, 0
	.param .b64 param0;
	st.param.b64 	[param0], %rd388;
	.param .b64 param1;
	st.param.b64 	[param1], %rd382;
	.param .b32 retval0;
	call.uni (retval0), 
	vprintf, 
	(
	param0, 
	param1
	);
	ld.param.b32 	%r160, [retval0];
	} // callseq 66
	add.s64 	%rd394, %rd890, 5;
	ld.global.f64 	%fd99, [%rd386+40];
	st.local.u64 	[%rd6], %rd394;
	st.local.f64 	[%rd6+8], %fd99;
	{ // callseq 67, 0
	.param .b64 param0;
	st.param.b64 	[param0], %rd388;
	.param .b64 param1;
	st.param.b64 	[param1], %rd382;
	.param .b32 retval0;
	call.uni (retval0), 
	vprintf, 
	(
	param0, 
	param1
	);
	ld.param.b32 	%r162, [retval0];
	} // callseq 67
	add.s64 	%rd395, %rd890, 6;
	ld.global.f64 	%fd100, [%rd386+48];
	st.local.u64 	[%rd6], %rd395;
	st.local.f64 	[%rd6+8], %fd100;
	{ // callseq 68, 0
	.param .b64 param0;
	st.param.b64 	[param0], %rd388;
	.param .b64 param1;
	st.param.b64 	[param1], %rd382;
	.param .b32 retval0;
	call.uni (retval0), 
	vprintf, 
	(
	param0, 
	param1
	);
	ld.param.b32 	%r164, [retval0];
	} // callseq 68
	add.s64 	%rd396, %rd890, 7;
	ld.global.f64 	%fd101, [%rd386+56];
	st.local.u64 	[%rd6], %rd396;
	st.local.f64 	[%rd6+8], %fd101;
	{ // callseq 69, 0
	.param .b64 param0;
	st.param.b64 	[param0], %rd388;
	.param .b64 param1;
	st.param.b64 	[param1], %rd382;
	.param .b32 retval0;
	call.uni (retval0), 
	vprintf, 
	(
	param0, 
	param1
	);
	ld.param.b32 	%r166, [retval0];
	} // callseq 69
	add.s64 	%rd397, %rd890, 8;
	ld.global.f64 	%fd102, [%rd386+64];
	st.local.u64 	[%rd6], %rd397;
	st.local.f64 	[%rd6+8], %fd102;
	{ // callseq 70, 0
	.param .b64 param0;
	st.param.b64 	[param0], %rd388;
	.param .b64 param1;
	st.param.b64 	[param1], %rd382;
	.param .b32 retval0;
	call.uni (retval0), 
	vprintf, 
	(
	param0, 
	param1
	);
	ld.param.b32 	%r168, [retval0];
	} // callseq 70
	add.s64 	%rd398, %rd890, 9;
	ld.global.f64 	%fd103, [%rd386+72];
	st.local.u64 	[%rd6], %rd398;
	st.local.f64 	[%rd6+8], %fd103;
	{ // callseq 71, 0
	.param .b64 param0;
	st.param.b64 	[param0], %rd388;
	.param .b64 param1;
	st.param.b64 	[param1], %rd382;
	.param .b32 retval0;
	call.uni (retval0), 
	vprintf, 
	(
	param0, 
	param1
	);
	ld.param.b32 	%r170, [retval0];
	} // callseq 71
	add.s64 	%rd399, %rd890, 10;
	ld.global.f64 	%fd104, [%rd386+80];
	st.local.u64 	[%rd6], %rd399;
	st.local.f64 	[%rd6+8], %fd104;
	{ // callseq 72, 0
	.param .b64 param0;
	st.param.b64 	[param0], %rd388;
	.param .b64 param1;
	st.param.b64 	[param1], %rd382;
	.param .b32 retval0;
	call.uni (retval0), 
	vprintf, 
	(
	param0, 
	param1
	);
	ld.param.b32 	%r172, [retval0];
	} // callseq 72
	add.s64 	%rd400, %rd890, 11;
	ld.global.f64 	%fd105, [%rd386+88];
	st.local.u64 	[%rd6], %rd400;
	st.local.f64 	[%rd6+8], %fd105;
	{ // callseq 73, 0
	.param .b64 param0;
	st.param.b64 	[param0], %rd388;
	.param .b64 param1;
	st.param.b64 	[param1], %rd382;
	.param .b32 retval0;
	call.uni (retval0), 
	vprintf, 
	(
	param0, 
	param1
	);
	ld.param.b32 	%r174, [retval0];
	} // callseq 73
	add.s64 	%rd401, %rd890, 12;
	ld.global.f64 	%fd106, [%rd386+96];
	st.local.u64 	[%rd6], %rd401;
	st.local.f64 	[%rd6+8], %fd106;
	{ // callseq 74, 0
	.param .b64 param0;
	st.param.b64 	[param0], %rd388;
	.param .b64 param1;
	st.param.b64 	[param1], %rd382;
	.param .b32 retval0;
	call.uni (retval0), 
	vprintf, 
	(
	param0, 
	param1
	);
	ld.param.b32 	%r176, [retval0];
	} // callseq 74
	add.s64 	%rd402, %rd890, 13;
	ld.global.f64 	%fd107, [%rd386+104];
	st.local.u64 	[%rd6], %rd402;
	st.local.f64 	[%rd6+8], %fd107;
	{ // callseq 75, 0
	.param .b64 param0;
	st.param.b64 	[param0], %rd388;
	.param .b64 param1;
	st.param.b64 	[param1], %rd382;
	.param .b32 retval0;
	call.uni (retval0), 
	vprintf, 
	(
	param0, 
	param1
	);
	ld.param.b32 	%r178, [retval0];
	} // callseq 75
	add.s64 	%rd403, %rd890, 14;
	ld.global.f64 	%fd108, [%rd386+112];
	st.local.u64 	[%rd6], %rd403;
	st.local.f64 	[%rd6+8], %fd108;
	{ // callseq 76, 0
	.param .b64 param0;
	st.param.b64 	[param0], %rd388;
	.param .b64 param1;
	st.param.b64 	[param1], %rd382;
	.param .b32 retval0;
	call.uni (retval0), 
	vprintf, 
	(
	param0, 
	param1
	);
	ld.param.b32 	%r180, [retval0];
	} // callseq 76
	add.s64 	%rd404, %rd890, 15;
	ld.global.f64 	%fd109, [%rd386+120];
	st.local.u64 	[%rd6], %rd404;
	st.local.f64 	[%rd6+8], %fd109;
	{ // callseq 77, 0
	.param .b64 param0;
	st.param.b64 	[param0], %rd388;
	.param .b64 param1;
	st.param.b64 	[param1], %rd382;
	.param .b32 retval0;
	call.uni (retval0), 
	vprintf, 
	(
	param0, 
	param1
	);
	ld.param.b32 	%r182, [retval0];
	} // callseq 77
	add.s64 	%rd890, %rd890, 16;
	setp.ne.s64 	%p22, %rd890, %rd892;
	@%p22 bra 	$L__BB0_31;
$L__BB0_32:
	setp.eq.s64 	%p23, %rd37, 0;
	@%p23 bra 	$L__BB0_41;
	and.b64  	%rd42, %rd36, 7;
	setp.lt.u64 	%p24, %rd37, 8;
	@%p24 bra 	$L__BB0_35;
	shl.b64 	%rd405, %rd892, 3;
	add.s64 	%rd406, %rd2, %rd405;
	ld.global.f64 	%fd110, [%rd406];
	st.local.u64 	[%rd6], %rd892;
	st.local.f64 	[%rd6+8], %fd110;
	mov.u64 	%rd407, $str$4;
	cvta.global.u64 	%rd408, %rd407;
	{ // callseq 78, 0
	.param .b64 param0;
	st.param.b64 	[param0], %rd408;
	.param .b64 param1;
	st.param.b64 	[param1], %rd382;
	.param .b32 retval0;
	call.uni (retval0), 
	vprintf, 
	(
	param0, 
	param1
	);
	ld.param.b32 	%r184, [retval0];
	} // callseq 78
	add.s64 	%rd410, %rd892, 1;
	ld.global.f64 	%fd111, [%rd406+8];
	st.local.u64 	[%rd6], %rd410;
	st.local.f64 	[%rd6+8], %fd111;
	{ // callseq 79, 0
	.param .b64 param0;
	st.param.b64 	[param0], %rd408;
	.param .b64 param1;
	st.param.b64 	[param1], %rd382;
	.param .b32 retval0;
	call.uni (retval0), 
	vprintf, 
	(
	param0, 
	param1
	);
	ld.param.b32 	%r186, [retval0];
	} // callseq 79
	add.s64 	%rd411, %rd892, 2;
	ld.global.f64 	%fd112, [%rd406+16];
	st.local.u64 	[%rd6], %rd411;
	st.local.f64 	[%rd6+8], %fd112;
	{ // callseq 80, 0
	.param .b64 param0;
	st.param.b64 	[param0], %rd408;
	.param .b64 param1;
	st.param.b64 	[param1], %rd382;
	.param .b32 retval0;
	call.uni (retval0), 
	vprintf, 
	(
	param0, 
	param1
	);
	ld.param.b32 	%r188, [retval0];
	} // callseq 80
	add.s64 	%rd412, %rd892, 3;
	ld.global.f64 	%fd113, [%rd406+24];
	st.local.u64 	[%rd6], %rd412;
	st.local.f64 	[%rd6+8], %fd113;
	{ // callseq 81, 0
	.param .b64 param0;
	st.param.b64 	[param0], %rd408;
	.param .b64 param1;
	st.param.b64 	[param1], %rd382;
	.param .b32 retval0;
	call.uni (retval0), 
	vprintf, 
	(
	param0, 
	param1
	);
	ld.param.b32 	%r190, [retval0];
	} // callseq 81
	add.s64 	%rd413, %rd892, 4;
	ld.global.f64 	%fd114, [%rd406+32];
	st.local.u64 	[%rd6], %rd413;
	st.local.f64 	[%rd6+8], %fd114;
	{ // callseq 82, 0
	.param .b64 param0;
	st.param.b64 	[param0], %rd408;
	.param .b64 param1;
	st.param.b64 	[param1], %rd382;
	.param .b32 retval0;
	call.uni (retval0), 
	vprintf, 
	(
	param0, 
	param1
	);
	ld.param.b32 	%r192, [retval0];
	} // callseq 82
	add.s64 	%rd414, %rd892, 5;
	ld.global.f64 	%fd115, [%rd406+40];
	st.local.u64 	[%rd6], %rd414;
	st.local.f64 	[%rd6+8], %fd115;
	{ // callseq 83, 0
	.param .b64 param0;
	st.param.b64 	[param0], %rd408;
	.param .b64 param1;
	st.param.b64 	[param1], %rd382;
	.param .b32 retval0;
	call.uni (retval0), 
	vprintf, 
	(
	param0, 
	param1
	);
	ld.param.b32 	%r194, [retval0];
	} // callseq 83
	add.s64 	%rd415, %rd892, 6;
	ld.global.f64 	%fd116, [%rd406+48];
	st.local.u64 	[%rd6], %rd415;
	st.local.f64 	[%rd6+8], %fd116;
	{ // callseq 84, 0
	.param .b64 param0;
	st.param.b64 	[param0], %rd408;
	.param .b64 param1;
	st.param.b64 	[param1], %rd382;
	.param .b32 retval0;
	call.uni (retval0), 
	vprintf, 
	(
	param0, 
	param1
	);
	ld.param.b32 	%r196, [retval0];
	} // callseq 84
	add.s64 	%rd416, %rd892, 7;
	ld.global.f64 	%fd117, [%rd406+56];
	st.local.u64 	[%rd6], %rd416;
	st.local.f64 	[%rd6+8], %fd117;
	{ // callseq 85, 0
	.param .b64 param0;
	st.param.b64 	[param0], %rd408;
	.param .b64 param1;
	st.param.b64 	[param1], %rd382;
	.param .b32 retval0;
	call.uni (retval0), 
	vprintf, 
	(
	param0, 
	param1
	);
	ld.param.b32 	%r198, [retval0];
	} // callseq 85
	add.s64 	%rd892, %rd892, 8;
$L__BB0_35:
	setp.eq.s64 	%p25, %rd42, 0;
	@%p25 bra 	$L__BB0_41;
	and.b64  	%rd45, %rd36, 3;
	setp.lt.u64 	%p26, %rd42, 4;
	@%p26 bra 	$L__BB0_38;
	shl.b64 	%rd417, %rd892, 3;
	add.s64 	%rd418, %rd2, %rd417;
	ld.global.f64 	%fd118, [%rd418];
	st.local.u64 	[%rd6], %rd892;
	st.local.f64 	[%rd6+8], %fd118;
	mov.u64 	%rd419, $str$4;
	cvta.global.u64 	%rd420, %rd419;
	{ // callseq 86, 0
	.param .b64 param0;
	st.param.b64 	[param0], %rd420;
	.param .b64 param1;
	st.param.b64 	[param1], %rd382;
	.param .b32 retval0;
	call.uni (retval0), 
	vprintf, 
	(
	param0, 
	param1
	);
	ld.param.b32 	%r200, [retval0];
	} // callseq 86
	add.s64 	%rd422, %rd892, 1;
	ld.global.f64 	%fd119, [%rd418+8];
	st.local.u64 	[%rd6], %rd422;
	st.local.f64 	[%rd6+8], %fd119;
	{ // callseq 87, 0
	.param .b64 param0;
	st.param.b64 	[param0], %rd420;
	.param .b64 param1;
	st.param.b64 	[param1], %rd382;
	.param .b32 retval0;
	call.uni (retval0), 
	vprintf, 
	(
	param0, 
	param1
	);
	ld.param.b32 	%r202, [retval0];
	} // callseq 87
	add.s64 	%rd423, %rd892, 2;
	ld.global.f64 	%fd120, [%rd418+16];
	st.local.u64 	[%rd6], %rd423;
	st.local.f64 	[%rd6+8], %fd120;
	{ // callseq 88, 0
	.param .b64 param0;
	st.param.b64 	[param0], %rd420;
	.param .b64 param1;
	st.param.b64 	[param1], %rd382;
	.param .b32 retval0;
	call.uni (retval0), 
	vprintf, 
	(
	param0, 
	param1
	);
	ld.param.b32 	%r204, [retval0];
	} // callseq 88
	add.s64 	%rd424, %rd892, 3;
	ld.global.f64 	%fd121, [%rd418+24];
	st.local.u64 	[%rd6], %rd424;
	st.local.f64 	[%rd6+8], %fd121;
	{ // callseq 89, 0
	.param .b64 param0;
	st.param.b64 	[param0], %rd420;
	.param .b64 param1;
	st.param.b64 	[param1], %rd382;
	.param .b32 retval0;
	call.uni (retval0), 
	vprintf, 
	(
	param0, 
	param1
	);
	ld.param.b32 	%r206, [retval0];
	} // callseq 89
	add.s64 	%rd892, %rd892, 4;
$L__BB0_38:
	setp.eq.s64 	%p27, %rd45, 0;
	@%p27 bra 	$L__BB0_41;
	mov.b64 	%rd895, 0;
	mov.u64 	%rd428, $str$4;
$L__BB0_40:
	.pragma "nounroll";
	shl.b64 	%rd426, %rd892, 3;
	add.s64 	%rd427, %rd2, %rd426;
	ld.global.f64 	%fd122, [%rd427];
	st.local.u64 	[%rd6], %rd892;
	st.local.f64 	[%rd6+8], %fd122;
	cvta.global.u64 	%rd429, %rd428;
	{ // callseq 90, 0
	.param .b64 param0;
	st.param.b64 	[param0], %rd429;
	.param .b64 param1;
	st.param.b64 	[param1], %rd382;
	.param .b32 retval0;
	call.uni (retval0), 
	vprintf, 
	(
	param0, 
	param1
	);
	ld.param.b32 	%r208, [retval0];
	} // callseq 90
	add.s64 	%rd892, %rd892, 1;
	add.s64 	%rd895, %rd895, 1;
	setp.ne.s64 	%p28, %rd895, %rd45;
	@%p28 bra 	$L__BB0_40;
$L__BB0_41:
	setp.lt.u64 	%p29, %rd36, 16;
	st.local.u64 	[%rd6], %rd227;
	mov.u64 	%rd432, $str$5;
	cvta.global.u64 	%rd433, %rd432;
	{ // callseq 91, 0
	.param .b64 param0;
	st.param.b64 	[param0], %rd433;
	.param .b64 param1;
	st.param.b64 	[param1], %rd382;
	.param .b32 retval0;
	call.uni (retval0), 
	vprintf, 
	(
	param0, 
	param1
	);
	ld.param.b32 	%r210, [retval0];
	} // callseq 91
	mov.b64 	%rd898, 0;
	@%p29 bra 	$L__BB0_44;
	and.b64  	%rd898, %rd36, -16;
	mov.b64 	%rd896, 0;
$L__BB0_43:
	.pragma "nounroll";
	shl.b64 	%rd436, %rd896, 3;
	add.s64 	%rd437, %rd4, %rd436;
	ld.global.f64 	%fd123, [%rd437];
	st.local.u64 	[%rd6], %rd896;
	st.local.f64 	[%rd6+8], %fd123;
	mov.u64 	%rd438, $str$6;
	cvta.global.u64 	%rd439, %rd438;
	{ // callseq 92, 0
	.param .b64 param0;
	st.param.b64 	[param0], %rd439;
	.param .b64 param1;
	st.param.b64 	[param1], %rd382;
	.param .b32 retval0;
	call.uni (retval0), 
	vprintf, 
	(
	param0, 
	param1
	);
	ld.param.b32 	%r212, [retval0];
	} // callseq 92
	add.s64 	%rd441, %rd896, 1;
	ld.global.f64 	%fd124, [%rd437+8];
	st.local.u64 	[%rd6], %rd441;
	st.local.f64 	[%rd6+8], %fd124;
	{ // callseq 93, 0
	.param .b64 param0;
	st.param.b64 	[param0], %rd439;
	.param .b64 param1;
	st.param.b64 	[param1], %rd382;
	.param .b32 retval0;
	call.uni (retval0), 
	vprintf, 
	(
	param0, 
	param1
	);
	ld.param.b32 	%r214, [retval0];
	} // callseq 93
	add.s64 	%rd442, %rd896, 2;
	ld.global.f64 	%fd125, [%rd437+16];
	st.local.u64 	[%rd6], %rd442;
	st.local.f64 	[%rd6+8], %fd125;
	{ // callseq 94, 0
	.param .b64 param0;
	st.param.b64 	[param0], %rd439;
	.param .b64 param1;
	st.param.b64 	[param1], %rd382;
	.param .b32 retval0;
	call.uni (retval0), 
	vprintf, 
	(
	param0, 
	param1
	);
	ld.param.b32 	%r216, [retval0];
	} // callseq 94
	add.s64 	%rd443, %rd896, 3;
	ld.global.f64 	%fd126, [%rd437+24];
	st.local.u64 	[%rd6], %rd443;
	st.local.f64 	[%rd6+8], %fd126;
	{ // callseq 95, 0
	.param .b64 param0;
	st.param.b64 	[param0], %rd439;
	.param .b64 param1;
	st.param.b64 	[param1], %rd382;
	.param .b32 retval0;
	call.uni (retval0), 
	vprintf, 
	(
	param0, 
	param1
	);
	ld.param.b32 	%r218, [retval0];
	} // callseq 95
	add.s64 	%rd444, %rd896, 4;
	ld.global.f64 	%fd127, [%rd437+32];
	st.local.u64 	[%rd6], %rd444;
	st.local.f64 	[%rd6+8], %fd127;
	{ // callseq 96, 0
	.param .b64 param0;
	st.param.b64 	[param0], %rd439;
	.param .b64 param1;
	st.param.b64 	[param1], %rd382;
	.param .b32 retval0;
	call.uni (retval0), 
	vprintf, 
	(
	param0, 
	param1
	);
	ld.param.b32 	%r220, [retval0];
	} // callseq 96
	add.s64 	%rd445, %rd896, 5;
	ld.global.f64 	%fd128, [%rd437+40];
	st.local.u64 	[%rd6], %rd445;
	st.local.f64 	[%rd6+8], %fd128;
	{ // callseq 97, 0
	.param .b64 param0;
	st.param.b64 	[param0], %rd439;
	.param .b64 param1;
	st.param.b64 	[param1], %rd382;
	.param .b32 retval0;
	call.uni (retval0), 
	vprintf, 
	(
	param0, 
	param1
	);
	ld.param.b32 	%r222, [retval0];
	} // callseq 97
	add.s64 	%rd446, %rd896, 6;
	ld.global.f64 	%fd129, [%rd437+48];
	st.local.u64 	[%rd6], %rd446;
	st.local.f64 	[%rd6+8], %fd129;
	{ // callseq 98, 0
	.param .b64 param0;
	st.param.b64 	[param0], %rd439;
	.param .b64 param1;
	st.param.b64 	[param1], %rd382;
	.param .b32 retval0;
	call.uni (retval0), 
	vprintf, 
	(
	param0, 
	param1
	);
	ld.param.b32 	%r224, [retval0];
	} // callseq 98
	add.s64 	%rd447, %rd896, 7;
	ld.global.f64 	%fd130, [%rd437+56];
	st.local.u64 	[%rd6], %rd447;
	st.local.f64 	[%rd6+8], %fd130;
	{ // callseq 99, 0
	.param .b64 param0;
	st.param.b64 	[param0], %rd439;
	.param .b64 param1;
	st.param.b64 	[param1], %rd382;
	.param .b32 retval0;
	call.uni (retval0), 
	vprintf, 
	(
	param0, 
	param1
	);
	ld.param.b32 	%r226, [retval0];
	} // callseq 99
	add.s64 	%rd448, %rd896, 8;
	ld.global.f64 	%fd131, [%rd437+64];
	st.local.u64 	[%rd6], %rd448;
	st.local.f64 	[%rd6+8], %fd131;
	{ // callseq 100, 0
	.param .b64 param0;
	st.param.b64 	[param0], %rd439;
	.param .b64 param1;
	st.param.b64 	[param1], %rd382;
	.param .b32 retval0;
	call.uni (retval0), 
	vprintf, 
	(
	param0, 
	param1
	);
	ld.param.b32 	%r228, [retval0];
	} // callseq 100
	add.s64 	%rd449, %rd896, 9;
	ld.global.f64 	%fd132, [%rd437+72];
	st.local.u64 	[%rd6], %rd449;
	st.local.f64 	[%rd6+8], %fd132;
	{ // callseq 101, 0
	.param .b64 param0;
	st.param.b64 	[param0], %rd439;
	.param .b64 param1;
	st.param.b64 	[param1], %rd382;
	.param .b32 retval0;
	call.uni (retval0), 
	vprintf, 
	(
	param0, 
	param1
	);
	ld.param.b32 	%r230, [retval0];
	} // callseq 101
	add.s64 	%rd450, %rd896, 10;
	ld.global.f64 	%fd133, [%rd437+80];
	st.local.u64 	[%rd6], %rd450;
	st.local.f64 	[%rd6+8], %fd133;
	{ // callseq 102, 0
	.param .b64 param0;
	st.param.b64 	[param0], %rd439;
	.param .b64 param1;
	st.param.b64 	[param1], %rd382;
	.param .b32 retval0;
	call.uni (retval0), 
	vprintf, 
	(
	param0, 
	param1
	);
	ld.param.b32 	%r232, [retval0];
	} // callseq 102
	add.s64 	%rd451, %rd896, 11;
	ld.global.f64 	%fd134, [%rd437+88];
	st.local.u64 	[%rd6], %rd451;
	st.local.f64 	[%rd6+8], %fd134;
	{ // callseq 103, 0
	.param .b64 param0;
	st.param.b64 	[param0], %rd439;
	.param .b64 param1;
	st.param.b64 	[param1], %rd382;
	.param .b32 retval0;
	call.uni (retval0), 
	vprintf, 
	(
	param0, 
	param1
	);
	ld.param.b32 	%r234, [retval0];
	} // callseq 103
	add.s64 	%rd452, %rd896, 12;
	ld.global.f64 	%fd135, [%rd437+96];
	st.local.u64 	[%rd6], %rd452;
	st.local.f64 	[%rd6+8], %fd135;
	{ // callseq 104, 0
	.param .b64 param0;
	st.param.b64 	[param0], %rd439;
	.param .b64 param1;
	st.param.b64 	[param1], %rd382;
	.param .b32 retval0;
	call.uni (retval0), 
	vprintf, 
	(
	param0, 
	param1
	);
	ld.param.b32 	%r236, [retval0];
	} // callseq 104
	add.s64 	%rd453, %rd896, 13;
	ld.global.f64 	%fd136, [%rd437+104];
	st.local.u64 	[%rd6], %rd453;
	st.local.f64 	[%rd6+8], %fd136;
	{ // callseq 105, 0
	.param .b64 param0;
	st.param.b64 	[param0], %rd439;
	.param .b64 param1;
	st.param.b64 	[param1], %rd382;
	.param .b32 retval0;
	call.uni (retval0), 
	vprintf, 
	(
	param0, 
	param1
	);
	ld.param.b32 	%r238, [retval0];
	} // callseq 105
	add.s64 	%rd454, %rd896, 14;
	ld.global.f64 	%fd137, [%rd437+112];
	st.local.u64 	[%rd6], %rd454;
	st.local.f64 	[%rd6+8], %fd137;
	{ // callseq 106, 0
	.param .b64 param0;
	st.param.b64 	[param0], %rd439;
	.param .b64 param1;
	st.param.b64 	[param1], %rd382;
	.param .b32 retval0;
	call.uni (retval0), 
	vprintf, 
	(
	param0, 
	param1
	);
	ld.param.b32 	%r240, [retval0];
	} // callseq 106
	add.s64 	%rd455, %rd896, 15;
	ld.global.f64 	%fd138, [%rd437+120];
	st.local.u64 	[%rd6], %rd455;
	st.local.f64 	[%rd6+8], %fd138;
	{ // callseq 107, 0
	.param .b64 param0;
	st.param.b64 	[param0], %rd439;
	.param .b64 param1;
	st.param.b64 	[param1], %rd382;
	.param .b32 retval0;
	call.uni (retval0), 
	vprintf, 
	(
	param0, 
	param1
	);
	ld.param.b32 	%r242, [retval0];
	} // callseq 107
	add.s64 	%rd896, %rd896, 16;
	setp.ne.s64 	%p30, %rd896, %rd898;
	@%p30 bra 	$L__BB0_43;
$L__BB0_44:
	setp.eq.s64 	%p31, %rd37, 0;
	@%p31 bra 	$L__BB0_54;
	and.b64  	%rd56, %rd36, 7;
	setp.lt.u64 	%p32, %rd37, 8;
	@%p32 bra 	$L__BB0_47;
	shl.b64 	%rd456, %rd898, 3;
	add.s64 	%rd457, %rd4, %rd456;
	ld.global.f64 	%fd139, [%rd457];
	st.local.u64 	[%rd6], %rd898;
	st.local.f64 	[%rd6+8], %fd139;
	mov.u64 	%rd458, $str$6;
	cvta.global.u64 	%rd459, %rd458;
	{ // callseq 108, 0
	.param .b64 param0;
	st.param.b64 	[param0], %rd459;
	.param .b64 param1;
	st.param.b64 	[param1], %rd382;
	.param .b32 retval0;
	call.uni (retval0), 
	vprintf, 
	(
	param0, 
	param1
	);
	ld.param.b32 	%r244, [retval0];
	} // callseq 108
	add.s64 	%rd461, %rd898, 1;
	ld.global.f64 	%fd140, [%rd457+8];
	st.local.u64 	[%rd6], %rd461;
	st.local.f64 	[%rd6+8], %fd140;
	{ // callseq 109, 0
	.param .b64 param0;
	st.param.b64 	[param0], %rd459;
	.param .b64 param1;
	st.param.b64 	[param1], %rd382;
	.param .b32 retval0;
	call.uni (retval0), 
	vprintf, 
	(
	param0, 
	param1
	);
	ld.param.b32 	%r246, [retval0];
	} // callseq 109
	add.s64 	%rd462, %rd898, 2;
	ld.global.f64 	%fd141, [%rd457+16];
	st.local.u64 	[%rd6], %rd462;
	st.local.f64 	[%rd6+8], %fd141;
	{ // callseq 110, 0
	.param .b64 param0;
	st.param.b64 	[param0], %rd459;
	.param .b64 param1;
	st.param.b64 	[param1], %rd382;
	.param .b32 retval0;
	call.uni (retval0), 
	vprintf, 
	(
	param0, 
	param1
	);
	ld.param.b32 	%r248, [retval0];
	} // callseq 110
	add.s64 	%rd463, %rd898, 3;
	ld.global.f64 	%fd142, [%rd457+24];
	st.local.u64 	[%rd6], %rd463;
	st.local.f64 	[%rd6+8], %fd142;
	{ // callseq 111, 0
	.param .b64 param0;
	st.param.b64 	[param0], %rd459;
	.param .b64 param1;
	st.param.b64 	[param1], %rd382;
	.param .b32 retval0;
	call.uni (retval0), 
	vprintf, 
	(
	param0, 
	param1
	);
	ld.param.b32 	%r250, [retval0];
	} // callseq 111
	add.s64 	%rd464, %rd898, 4;
	ld.global.f64 	%fd143, [%rd457+32];
	st.local.u64 	[%rd6], %rd464;
	st.local.f64 	[%rd6+8], %fd143;
	{ // callseq 112, 0
	.param .b64 param0;
	st.param.b64 	[param0], %rd459;
	.param .b64 param1;
	st.param.b64 	[param1], %rd382;
	.param .b32 retval0;
	call.uni (retval0), 
	vprintf, 
	(
	param0, 
	param1
	);
	ld.param.b32 	%r252, [retval0];
	} // callseq 112
	add.s64 	%rd465, %rd898, 5;
	ld.global.f64 	%fd144, [%rd457+40];
	st.local.u64 	[%rd6], %rd465;
	st.local.f64 	[%rd6+8], %fd144;
	{ // callseq 113, 0
	.param .b64 param0;
	st.param.b64 	[param0], %rd459;
	.param .b64 param1;
	st.param.b64 	[param1], %rd382;
	.param .b32 retval0;
	call.uni (retval0), 
	vprintf, 
	(
	param0, 
	param1
	);
	ld.param.b32 	%r254, [retval0];
	} // callseq 113
	add.s64 	%rd466, %rd898, 6;
	ld.global.f64 	%fd145, [%rd457+48];
	st.local.u64 	[%rd6], %rd466;
	st.local.f64 	[%rd6+8], %fd145;
	{ // callseq 114, 0
	.param .b64 param0;
	st.param.b64 	[param0], %rd459;
	.param .b64 param1;
	st.param.b64 	[param1], %rd382;
	.param .b32 retval0;
	call.uni (retval0), 
	vprintf, 
	(
	param0, 
	param1
	);
	ld.param.b32 	%r256, [retval0];
	} // callseq 114
	add.s64 	%rd467, %rd898, 7;
	ld.global.f64 	%fd146, [%rd457+56];
	st.local.u64 	[%rd6], %rd467;
	st.local.f64 	[%rd6+8], %fd146;
	{ // callseq 115, 0
	.param .b64 param0;
	st.param.b64 	[param0], %rd459;
	.param .b64 param1;
	st.param.b64 	[param1], %rd382;
	.param .b32 retval0;
	call.uni (retval0), 
	vprintf, 
	(
	param0, 
	param1
	);
	ld.param.b32 	%r258, [retval0];
	} // callseq 115
	add.s64 	%rd898, %rd898, 8;
$L__BB0_47:
	setp.eq.s64 	%p33, %rd56, 0;
	@%p33 bra 	$L__BB0_54;
	and.b64  	%rd59, %rd36, 3;
	setp.lt.u64 	%p34, %rd56, 4;
	@%p34 bra 	$L__BB0_50;
	shl.b64 	%rd468, %rd898, 3;
	add.s64 	%rd469, %rd4, %rd468;
	ld.global.f64 	%fd147, [%rd469];
	st.local.u64 	[%rd6], %rd898;
	st.local.f64 	[%rd6+8], %fd147;
	mov.u64 	%rd470, $str$6;
	cvta.global.u64 	%rd471, %rd470;
	{ // callseq 116, 0
	.param .b64 param0;
	st.param.b64 	[param0], %rd471;
	.param .b64 param1;
	st.param.b64 	[param1], %rd382;
	.param .b32 retval0;
	call.uni (retval0), 
	vprintf, 
	(
	param0, 
	param1
	);
	ld.param.b32 	%r260, [retval0];
	} // callseq 116
	add.s64 	%rd473, %rd898, 1;
	ld.global.f64 	%fd148, [%rd469+8];
	st.local.u64 	[%rd6], %rd473;
	st.local.f64 	[%rd6+8], %fd148;
	{ // callseq 117, 0
	.param .b64 param0;
	st.param.b64 	[param0], %rd471;
	.param .b64 param1;
	st.param.b64 	[param1], %rd382;
	.param .b32 retval0;
	call.uni (retval0), 
	vprintf, 
	(
	param0, 
	param1
	);
	ld.param.b32 	%r262, [retval0];
	} // callseq 117
	add.s64 	%rd474, %rd898, 2;
	ld.global.f64 	%fd149, [%rd469+16];
	st.local.u64 	[%rd6], %rd474;
	st.local.f64 	[%rd6+8], %fd149;
	{ // callseq 118, 0
	.param .b64 param0;
	st.param.b64 	[param0], %rd471;
	.param .b64 param1;
	st.param.b64 	[param1], %rd382;
	.param .b32 retval0;
	call.uni (retval0), 
	vprintf, 
	(
	param0, 
	param1
	);
	ld.param.b32 	%r264, [retval0];
	} // callseq 118
	add.s64 	%rd475, %rd898, 3;
	ld.global.f64 	%fd150, [%rd469+24];
	st.local.u64 	[%rd6], %rd475;
	st.local.f64 	[%rd6+8], %fd150;
	{ // callseq 119, 0
	.param .b64 param0;
	st.param.b64 	[param0], %rd471;
	.param .b64 param1;
	st.param.b64 	[param1], %rd382;
	.param .b32 retval0;
	call.uni (retval0), 
	vprintf, 
	(
	param0, 
	param1
	);
	ld.param.b32 	%r266, [retval0];
	} // callseq 119
	add.s64 	%rd898, %rd898, 4;
$L__BB0_50:
	setp.eq.s64 	%p35, %rd59, 0;
	@%p35 bra 	$L__BB0_54;
	mov.b64 	%rd901, 0;
	mov.u64 	%rd479, $str$6;
$L__BB0_52:
	.pragma "nounroll";
	shl.b64 	%rd477, %rd898, 3;
	add.s64 	%rd478, %rd4, %rd477;
	ld.global.f64 	%fd151, [%rd478];
	st.local.u64 	[%rd6], %rd898;
	st.local.f64 	[%rd6+8], %fd151;
	cvta.global.u64 	%rd480, %rd479;
	{ // callseq 120, 0
	.param .b64 param0;
	st.param.b64 	[param0], %rd480;
	.param .b64 param1;
	st.param.b64 	[param1], %rd382;
	.param .b32 retval0;
	call.uni (retval0), 
	vprintf, 
	(
	param0, 
	param1
	);
	ld.param.b32 	%r268, [retval0];
	} // callseq 120
	add.s64 	%rd898, %rd898, 1;
	add.s64 	%rd901, %rd901, 1;
	setp.eq.s64 	%p36, %rd901, %rd59;
	@%p36 bra 	$L__BB0_54;
	bra.uni 	$L__BB0_52;
$L__BB0_53:
	st.local.u64 	[%rd6], %rd227;
	mov.u64 	%rd482, $str$5;
	cvta.global.u64 	%rd483, %rd482;
	{ // callseq 121, 0
	.param .b64 param0;
	st.param.b64 	[param0], %rd483;
	.param .b64 param1;
	st.param.b64 	[param1], %rd382;
	.param .b32 retval0;
	call.uni (retval0), 
	vprintf, 
	(
	param0, 
	param1
	);
	ld.param.b32 	%r270, [retval0];
	} // callseq 121
$L__BB0_54:
	st.local.u64 	[%rd6], %rd228;
	mov.u64 	%rd485, $str$7;
	cvta.global.u64 	%rd486, %rd485;
	{ // callseq 122, 0
	.param .b64 param0;
	st.param.b64 	[param0], %rd486;
	.param .b64 param1;
	st.param.b64 	[param1], %rd382;
	.param .b32 retval0;
	call.uni (retval0), 
	vprintf, 
	(
	param0, 
	param1
	);
	ld.param.b32 	%r272, [retval0];
	} // callseq 122
	mul.lo.s64 	%rd66, %rd231, %rd231;
	setp.eq.s64 	%p37, %rd66, 0;
	@%p37 bra 	$L__BB0_66;
	and.b64  	%rd67, %rd66, 13;
	setp.lt.u64 	%p38, %rd66, 16;
	mov.b64 	%rd904, 0;
	@%p38 bra 	$L__BB0_58;
	and.b64  	%rd904, %rd66, -16;
	mov.b64 	%rd902, 0;
	mov.u64 	%rd491, $str$8;
$L__BB0_57:
	.pragma "nounroll";
	add.s64 	%rd490, %rd3, %rd902;
	ld.global.u8 	%rs1, [%rd490];
	setp.eq.s16 	%p39, %rs1, 0;
	cvta.global.u64 	%rd492, %rd491;
	mov.u64 	%rd493, $str$9;
	cvta.global.u64 	%rd494, %rd493;
	selp.b64 	%rd495, %rd494, %rd492, %p39;
	st.local.u64 	[%rd6], %rd902;
	st.local.u64 	[%rd6+8], %rd495;
	mov.u64 	%rd496, $str$10;
	cvta.global.u64 	%rd497, %rd496;
	{ // callseq 123, 0
	.param .b64 param0;
	st.param.b64 	[param0], %rd497;
	.param .b64 param1;
	st.param.b64 	[param1], %rd382;
	.param .b32 retval0;
	call.uni (retval0), 
	vprintf, 
	(
	param0, 
	param1
	);
	ld.param.b32 	%r274, [retval0];
	} // callseq 123
	add.s64 	%rd499, %rd902, 1;
	ld.global.u8 	%rs2, [%rd490+1];
	setp.eq.s16 	%p40, %rs2, 0;
	selp.b64 	%rd500, %rd494, %rd492, %p40;
	st.local.u64 	[%rd6], %rd499;
	st.local.u64 	[%rd6+8], %rd500;
	{ // callseq 124, 0
	.param .b64 param0;
	st.param.b64 	[param0], %rd497;
	.param .b64 param1;
	st.param.b64 	[param1], %rd382;
	.param .b32 retval0;
	call.uni (retval0), 
	vprintf, 
	(
	param0, 
	param1
	);
	ld.param.b32 	%r276, [retval0];
	} // callseq 124
	add.s64 	%rd501, %rd902, 2;
	ld.global.u8 	%rs3, [%rd490+2];
	setp.eq.s16 	%p41, %rs3, 0;
	selp.b64 	%rd502, %rd494, %rd492, %p41;
	st.local.u64 	[%rd6], %rd501;
	st.local.u64 	[%rd6+8], %rd502;
	{ // callseq 125, 0
	.param .b64 param0;
	st.param.b64 	[param0], %rd497;
	.param .b64 param1;
	st.param.b64 	[param1], %rd382;
	.param .b32 retval0;
	call.uni (retval0), 
	vprintf, 
	(
	param0, 
	param1
	);
	ld.param.b32 	%r278, [retval0];
	} // callseq 125
	add.s64 	%rd503, %rd902, 3;
	ld.global.u8 	%rs4, [%rd490+3];
	setp.eq.s16 	%p42, %rs4, 0;
	selp.b64 	%rd504, %rd494, %rd492, %p42;
	st.local.u64 	[%rd6], %rd503;
	st.local.u64 	[%rd6+8], %rd504;
	{ // callseq 126, 0
	.param .b64 param0;
	st.param.b64 	[param0], %rd497;
	.param .b64 param1;
	st.param.b64 	[param1], %rd382;
	.param .b32 retval0;
	call.uni (retval0), 
	vprintf, 
	(
	param0, 
	param1
	);
	ld.param.b32 	%r280, [retval0];
	} // callseq 126
	add.s64 	%rd505, %rd902, 4;
	ld.global.u8 	%rs5, [%rd490+4];
	setp.eq.s16 	%p43, %rs5, 0;
	selp.b64 	%rd506, %rd494, %rd492, %p43;
	st.local.u64 	[%rd6], %rd505;
	st.local.u64 	[%rd6+8], %rd506;
	{ // callseq 127, 0
	.param .b64 param0;
	st.param.b64 	[param0], %rd497;
	.param .b64 param1;
	st.param.b64 	[param1], %rd382;
	.param .b32 retval0;
	call.uni (retval0), 
	vprintf, 
	(
	param0, 
	param1
	);
	ld.param.b32 	%r282, [retval0];
	} // callseq 127
	add.s64 	%rd507, %rd902, 5;
	ld.global.u8 	%rs6, [%rd490+5];
	setp.eq.s16 	%p44, %rs6, 0;
	selp.b64 	%rd508, %rd494, %rd492, %p44;
	st.local.u64 	[%rd6], %rd507;
	st.local.u64 	[%rd6+8], %rd508;
	{ // callseq 128, 0
	.param .b64 param0;
	st.param.b64 	[param0], %rd497;
	.param .b64 param1;
	st.param.b64 	[param1], %rd382;
	.param .b32 retval0;
	call.uni (retval0), 
	vprintf, 
	(
	param0, 
	param1
	);
	ld.param.b32 	%r284, [retval0];
	} // callseq 128
	add.s64 	%rd509, %rd902, 6;
	ld.global.u8 	%rs7, [%rd490+6];
	setp.eq.s16 	%p45, %rs7, 0;
	selp.b64 	%rd510, %rd494, %rd492, %p45;
	st.local.u64 	[%rd6], %rd509;
	st.local.u64 	[%rd6+8], %rd510;
	{ // callseq 129, 0
	.param .b64 param0;
	st.param.b64 	[param0], %rd497;
	.param .b64 param1;
	st.param.b64 	[param1], %rd382;
	.param .b32 retval0;
	call.uni (retval0), 
	vprintf, 
	(
	param0, 
	param1
	);
	ld.param.b32 	%r286, [retval0];
	} // callseq 129
	add.s64 	%rd511, %rd902, 7;
	ld.global.u8 	%rs8, [%rd490+7];
	setp.eq.s16 	%p46, %rs8, 0;
	selp.b64 	%rd512, %rd494, %rd492, %p46;
	st.local.u64 	[%rd6], %rd511;
	st.local.u64 	[%rd6+8], %rd512;
	{ // callseq 130, 0
	.param .b64 param0;
	st.param.b64 	[param0], %rd497;
	.param .b64 param1;
	st.param.b64 	[param1], %rd382;
	.param .b32 retval0;
	call.uni (retval0), 
	vprintf, 
	(
	param0, 
	param1
	);
	ld.param.b32 	%r288, [retval0];
	} // callseq 130
	add.s64 	%rd513, %rd902, 8;
	ld.global.u8 	%rs9, [%rd490+8];
	setp.eq.s16 	%p47, %rs9, 0;
	selp.b64 	%rd514, %rd494, %rd492, %p47;
	st.local.u64 	[%rd6], %rd513;
	st.local.u64 	[%rd6+8], %rd514;
	{ // callseq 131, 0
	.param .b64 param0;
	st.param.b64 	[param0], %rd497;
	.param .b64 param1;
	st.param.b64 	[param1], %rd382;
	.param .b32 retval0;
	call.uni (retval0), 
	vprintf, 
	(
	param0, 
	param1
	);
	ld.param.b32 	%r290, [retval0];
	} // callseq 131
	add.s64 	%rd515, %rd902, 9;
	ld.global.u8 	%rs10, [%rd490+9];
	setp.eq.s16 	%p48, %rs10, 0;
	selp.b64 	%rd516, %rd494, %rd492, %p48;
	st.local.u64 	[%rd6], %rd515;
	st.local.u64 	[%rd6+8], %rd516;
	{ // callseq 132, 0
	.param .b64 param0;
	st.param.b64 	[param0], %rd497;
	.param .b64 param1;
	st.param.b64 	[param1], %rd382;
	.param .b32 retval0;
	call.uni (retval0), 
	vprintf, 
	(
	param0, 
	param1
	);
	ld.param.b32 	%r292, [retval0];
	} // callseq 132
	add.s64 	%rd517, %rd902, 10;
	ld.global.u8 	%rs11, [%rd490+10];
	setp.eq.s16 	%p49, %rs11, 0;
	selp.b64 	%rd518, %rd494, %rd492, %p49;
	st.local.u64 	[%rd6], %rd517;
	st.local.u64 	[%rd6+8], %rd518;
	{ // callseq 133, 0
	.param .b64 param0;
	st.param.b64 	[param0], %rd497;
	.param .b64 param1;
	st.param.b64 	[param1], %rd382;
	.param .b32 retval0;
	call.uni (retval0), 
	vprintf, 
	(
	param0, 
	param1
	);
	ld.param.b32 	%r294, [retval0];
	} // callseq 133
	add.s64 	%rd519, %rd902, 11;
	ld.global.u8 	%rs12, [%rd490+11];
	setp.eq.s16 	%p50, %rs12, 0;
	selp.b64 	%rd520, %rd494, %rd492, %p50;
	st.local.u64 	[%rd6], %rd519;
	st.local.u64 	[%rd6+8], %rd520;
	{ // callseq 134, 0
	.param .b64 param0;
	st.param.b64 	[param0], %rd497;
	.param .b64 param1;
	st.param.b64 	[param1], %rd382;
	.param .b32 retval0;
	call.uni (retval0), 
	vprintf, 
	(
	param0, 
	param1
	);
	ld.param.b32 	%r296, [retval0];
	} // callseq 134
	add.s64 	%rd521, %rd902, 12;
	ld.global.u8 	%rs13, [%rd490+12];
	setp.eq.s16 	%p51, %rs13, 0;
	selp.b64 	%rd522, %rd494, %rd492, %p51;
	st.local.u64 	[%rd6], %rd521;
	st.local.u64 	[%rd6+8], %rd522;
	{ // callseq 135, 0
	.param .b64 param0;
	st.param.b64 	[param0], %rd497;
	.param .b64 param1;
	st.param.b64 	[param1], %rd382;
	.param .b32 retval0;
	call.uni (retval0), 
	vprintf, 
	(
	param0, 
	param1
	);
	ld.param.b32 	%r298, [retval0];
	} // callseq 135
	add.s64 	%rd523, %rd902, 13;
	ld.global.u8 	%rs14, [%rd490+13];
	setp.eq.s16 	%p52, %rs14, 0;
	selp.b64 	%rd524, %rd494, %rd492, %p52;
	st.local.u64 	[%rd6], %rd523;
	st.local.u64 	[%rd6+8], %rd524;
	{ // callseq 136, 0
	.param .b64 param0;
	st.param.b64 	[param0], %rd497;
	.param .b64 param1;
	st.param.b64 	[param1], %rd382;
	.param .b32 retval0;
	call.uni (retval0), 
	vprintf, 
	(
	param0, 
	param1
	);
	ld.param.b32 	%r300, [retval0];
	} // callseq 136
	add.s64 	%rd525, %rd902, 14;
	ld.global.u8 	%rs15, [%rd490+14];
	setp.eq.s16 	%p53, %rs15, 0;
	selp.b64 	%rd526, %rd494, %rd492, %p53;
	st.local.u64 	[%rd6], %rd525;
	st.local.u64 	[%rd6+8], %rd526;
	{ // callseq 137, 0
	.param .b64 param0;
	st.param.b64 	[param0], %rd497;
	.param .b64 param1;
	st.param.b64 	[param1], %rd382;
	.param .b32 retval0;
	call.uni (retval0), 
	vprintf, 
	(
	param0, 
	param1
	);
	ld.param.b32 	%r302, [retval0];
	} // callseq 137
	add.s64 	%rd527, %rd902, 15;
	ld.global.u8 	%rs16, [%rd490+15];
	setp.eq.s16 	%p54, %rs16, 0;
	selp.b64 	%rd528, %rd494, %rd492, %p54;
	st.local.u64 	[%rd6], %rd527;
	st.local.u64 	[%rd6+8], %rd528;
	{ // callseq 138, 0
	.param .b64 param0;
	st.param.b64 	[param0], %rd497;
	.param .b64 param1;
	st.param.b64 	[param1], %rd382;
	.param .b32 retval0;
	call.uni (retval0), 
	vprintf, 
	(
	param0, 
	param1
	);
	ld.param.b32 	%r304, [retval0];
	} // callseq 138
	add.s64 	%rd902, %rd902, 16;
	setp.ne.s64 	%p55, %rd902, %rd904;
	@%p55 bra 	$L__BB0_57;
$L__BB0_58:
	setp.eq.s64 	%p56, %rd67, 0;
	@%p56 bra 	$L__BB0_66;
	and.b64  	%rd72, %rd66, 5;
	setp.lt.u64 	%p57, %rd67, 8;
	@%p57 bra 	$L__BB0_61;
	add.s64 	%rd529, %rd3, %rd904;
	ld.global.u8 	%rs17, [%rd529];
	setp.eq.s16 	%p58, %rs17, 0;
	mov.u64 	%rd530, $str$8;
	cvta.global.u64 	%rd531, %rd530;
	mov.u64 	%rd532, $str$9;
	cvta.global.u64 	%rd533, %rd532;
	selp.b64 	%rd534, %rd533, %rd531, %p58;
	st.local.u64 	[%rd6], %rd904;
	st.local.u64 	[%rd6+8], %rd534;
	mov.u64 	%rd535, $str$10;
	cvta.global.u64 	%rd536, %rd535;
	{ // callseq 139, 0
	.param .b64 param0;
	st.param.b64 	[param0], %rd536;
	.param .b64 param1;
	st.param.b64 	[param1], %rd382;
	.param .b32 retval0;
	call.uni (retval0), 
	vprintf, 
	(
	param0, 
	param1
	);
	ld.param.b32 	%r306, [retval0];
	} // callseq 139
	add.s64 	%rd538, %rd904, 1;
	ld.global.u8 	%rs18, [%rd529+1];
	setp.eq.s16 	%p59, %rs18, 0;
	selp.b64 	%rd539, %rd533, %rd531, %p59;
	st.local.u64 	[%rd6], %rd538;
	st.local.u64 	[%rd6+8], %rd539;
	{ // callseq 140, 0
	.param .b64 param0;
	st.param.b64 	[param0], %rd536;
	.param .b64 param1;
	st.param.b64 	[param1], %rd382;
	.param .b32 retval0;
	call.uni (retval0), 
	vprintf, 
	(
	param0, 
	param1
	);
	ld.param.b32 	%r308, [retval0];
	} // callseq 140
	add.s64 	%rd540, %rd904, 2;
	ld.global.u8 	%rs19, [%rd529+2];
	setp.eq.s16 	%p60, %rs19, 0;
	selp.b64 	%rd541, %rd533, %rd531, %p60;
	st.local.u64 	[%rd6], %rd540;
	st.local.u64 	[%rd6+8], %rd541;
	{ // callseq 141, 0
	.param .b64 param0;
	st.param.b64 	[param0], %rd536;
	.param .b64 param1;
	st.param.b64 	[param1], %rd382;
	.param .b32 retval0;
	call.uni (retval0), 
	vprintf, 
	(
	param0, 
	param1
	);
	ld.param.b32 	%r310, [retval0];
	} // callseq 141
	add.s64 	%rd542, %rd904, 3;
	ld.global.u8 	%rs20, [%rd529+3];
	setp.eq.s16 	%p61, %rs20, 0;
	selp.b64 	%rd543, %rd533, %rd531, %p61;
	st.local.u64 	[%rd6], %rd542;
	st.local.u64 	[%rd6+8], %rd543;
	{ // callseq 142, 0
	.param .b64 param0;
	st.param.b64 	[param0], %rd536;
	.param .b64 param1;
	st.param.b64 	[param1], %rd382;
	.param .b32 retval0;
	call.uni (retval0), 
	vprintf, 
	(
	param0, 
	param1
	);
	ld.param.b32 	%r312, [retval0];
	} // callseq 142
	add.s64 	%rd544, %rd904, 4;
	ld.global.u8 	%rs21, [%rd529+4];
	setp.eq.s16 	%p62, %rs21, 0;
	selp.b64 	%rd545, %rd533, %rd531, %p62;
	st.local.u64 	[%rd6], %rd544;
	st.local.u64 	[%rd6+8], %rd545;
	{ // callseq 143, 0
	.param .b64 param0;
	st.param.b64 	[param0], %rd536;
	.param .b64 param1;
	st.param.b64 	[param1], %rd382;
	.param .b32 retval0;
	call.uni (retval0), 
	vprintf, 
	(
	param0, 
	param1
	);
	ld.param.b32 	%r314, [retval0];
	} // callseq 143
	add.s64 	%rd546, %rd904, 5;
	ld.global.u8 	%rs22, [%rd529+5];
	setp.eq.s16 	%p63, %rs22, 0;
	selp.b64 	%rd547, %rd533, %rd531, %p63;
	st.local.u64 	[%rd6], %rd546;
	st.local.u64 	[%rd6+8], %rd547;
	{ // callseq 144, 0
	.param .b64 param0;
	st.param.b64 	[param0], %rd536;
	.param .b64 param1;
	st.param.b64 	[param1], %rd382;
	.param .b32 retval0;
	call.uni (retval0), 
	vprintf, 
	(
	param0, 
	param1
	);
	ld.param.b32 	%r316, [retval0];
	} // callseq 144
	add.s64 	%rd548, %rd904, 6;
	ld.global.u8 	%rs23, [%rd529+6];
	setp.eq.s16 	%p64, %rs23, 0;
	selp.b64 	%rd549, %rd533, %rd531, %p64;
	st.local.u64 	[%rd6], %rd548;
	st.local.u64 	[%rd6+8], %rd549;
	{ // callseq 145, 0
	.param .b64 param0;
	st.param.b64 	[param0], %rd536;
	.param .b64 param1;
	st.param.b64 	[param1], %rd382;
	.param .b32 retval0;
	call.uni (retval0), 
	vprintf, 
	(
	param0, 
	param1
	);
	ld.param.b32 	%r318, [retval0];
	} // callseq 145
	add.s64 	%rd550, %rd904, 7;
	ld.global.u8 	%rs24, [%rd529+7];
	setp.eq.s16 	%p65, %rs24, 0;
	selp.b64 	%rd551, %rd533, %rd531, %p65;
	st.local.u64 	[%rd6], %rd550;
	st.local.u64 	[%rd6+8], %rd551;
	{ // callseq 146, 0
	.param .b64 param0;
	st.param.b64 	[param0], %rd536;
	.param .b64 param1;
	st.param.b64 	[param1], %rd382;
	.param .b32 retval0;
	call.uni (retval0), 
	vprintf, 
	(
	param0, 
	param1
	);
	ld.param.b32 	%r320, [retval0];
	} // callseq 146
	add.s64 	%rd904, %rd904, 8;
$L__BB0_61:
	setp.eq.s64 	%p66, %rd72, 0;
	@%p66 bra 	$L__BB0_66;
	setp.lt.u64 	%p67, %rd72, 4;
	@%p67 bra 	$L__BB0_64;
	add.s64 	%rd552, %rd3, %rd904;
	ld.global.u8 	%rs25, [%rd552];
	setp.eq.s16 	%p68, %rs25, 0;
	mov.u64 	%rd553, $str$8;
	cvta.global.u64 	%rd554, %rd553;
	mov.u64 	%rd555, $str$9;
	cvta.global.u64 	%rd556, %rd555;
	selp.b64 	%rd557, %rd556, %rd554, %p68;
	st.local.u64 	[%rd6], %rd904;
	st.local.u64 	[%rd6+8], %rd557;
	mov.u64 	%rd558, $str$10;
	cvta.global.u64 	%rd559, %rd558;
	{ // callseq 147, 0
	.param .b64 param0;
	st.param.b64 	[param0], %rd559;
	.param .b64 param1;
	st.param.b64 	[param1], %rd382;
	.param .b32 retval0;
	call.uni (retval0), 
	vprintf, 
	(
	param0, 
	param1
	);
	ld.param.b32 	%r322, [retval0];
	} // callseq 147
	add.s64 	%rd561, %rd904, 1;
	ld.global.u8 	%rs26, [%rd552+1];
	setp.eq.s16 	%p69, %rs26, 0;
	selp.b64 	%rd562, %rd556, %rd554, %p69;
	st.local.u64 	[%rd6], %rd561;
	st.local.u64 	[%rd6+8], %rd562;
	{ // callseq 148, 0
	.param .b64 param0;
	st.param.b64 	[param0], %rd559;
	.param .b64 param1;
	st.param.b64 	[param1], %rd382;
	.param .b32 retval0;
	call.uni (retval0), 
	vprintf, 
	(
	param0, 
	param1
	);
	ld.param.b32 	%r324, [retval0];
	} // callseq 148
	add.s64 	%rd563, %rd904, 2;
	ld.global.u8 	%rs27, [%rd552+2];
	setp.eq.s16 	%p70, %rs27, 0;
	selp.b64 	%rd564, %rd556, %rd554, %p70;
	st.local.u64 	[%rd6], %rd563;
	st.local.u64 	[%rd6+8], %rd564;
	{ // callseq 149, 0
	.param .b64 param0;
	st.param.b64 	[param0], %rd559;
	.param .b64 param1;
	st.param.b64 	[param1], %rd382;
	.param .b32 retval0;
	call.uni (retval0), 
	vprintf, 
	(
	param0, 
	param1
	);
	ld.param.b32 	%r326, [retval0];
	} // callseq 149
	add.s64 	%rd565, %rd904, 3;
	ld.global.u8 	%rs28, [%rd552+3];
	setp.eq.s16 	%p71, %rs28, 0;
	selp.b64 	%rd566, %rd556, %rd554, %p71;
	st.local.u64 	[%rd6], %rd565;
	st.local.u64 	[%rd6+8], %rd566;
	{ // callseq 150, 0
	.param .b64 param0;
	st.param.b64 	[param0], %rd559;
	.param .b64 param1;
	st.param.b64 	[param1], %rd382;
	.param .b32 retval0;
	call.uni (retval0), 
	vprintf, 
	(
	param0, 
	param1
	);
	ld.param.b32 	%r328, [retval0];
	} // callseq 150
	add.s64 	%rd904, %rd904, 4;
$L__BB0_64:
	and.b64  	%rd567, %rd66, 1;
	setp.eq.b64 	%p72, %rd567, 1;
	not.pred 	%p73, %p72;
	@%p73 bra 	$L__BB0_66;
	add.s64 	%rd568, %rd3, %rd904;
	ld.global.u8 	%rs29, [%rd568];
	setp.eq.s16 	%p74, %rs29, 0;
	mov.u64 	%rd569, $str$8;
	cvta.global.u64 	%rd570, %rd569;
	mov.u64 	%rd571, $str$9;
	cvta.global.u64 	%rd572, %rd571;
	selp.b64 	%rd573, %rd572, %rd570, %p74;
	st.local.u64 	[%rd6], %rd904;
	st.local.u64 	[%rd6+8], %rd573;
	mov.u64 	%rd574, $str$10;
	cvta.global.u64 	%rd575, %rd574;
	{ // callseq 151, 0
	.param .b64 param0;
	st.param.b64 	[param0], %rd575;
	.param .b64 param1;
	st.param.b64 	[param1], %rd382;
	.param .b32 retval0;
	call.uni (retval0), 
	vprintf, 
	(
	param0, 
	param1
	);
	ld.param.b32 	%r330, [retval0];
	} // callseq 151
$L__BB0_66:
	ld.param.u64 	%rd864, [__attn_f64_param_4];
	st.local.u64 	[%rd6], %rd864;
	mov.u64 	%rd577, $str$11;
	cvta.global.u64 	%rd578, %rd577;
	{ // callseq 152, 0
	.param .b64 param0;
	st.param.b64 	[param0], %rd578;
	.param .b64 param1;
	st.param.b64 	[param1], %rd382;
	.param .b32 retval0;
	call.uni (retval0), 
	vprintf, 
	(
	param0, 
	param1
	);
	ld.param.b32 	%r332, [retval0];
	} // callseq 152
	setp.eq.s64 	%p75, %rd231, 0;
	@%p75 bra 	$L__BB0_91;
	and.b64  	%rd77, %rd231, 15;
	setp.lt.u64 	%p76, %rd231, 16;
	mov.b64 	%rd908, 0;
	@%p76 bra 	$L__BB0_70;
	and.b64  	%rd908, %rd231, -16;
	mov.b64 	%rd906, 0;
	mov.u64 	%rd584, $str$12;
$L__BB0_69:
	.pragma "nounroll";
	shl.b64 	%rd582, %rd906, 3;
	add.s64 	%rd583, %rd5, %rd582;
	ld.global.f64 	%fd152, [%rd583];
	st.local.u64 	[%rd6], %rd906;
	st.local.f64 	[%rd6+8], %fd152;
	cvta.global.u64 	%rd585, %rd584;
	{ // callseq 153, 0
	.param .b64 param0;
	st.param.b64 	[param0], %rd585;
	.param .b64 param1;
	st.param.b64 	[param1], %rd382;
	.param .b32 retval0;
	call.uni (retval0), 
	vprintf, 
	(
	param0, 
	param1
	);
	ld.param.b32 	%r334, [retval0];
	} // callseq 153
	add.s64 	%rd587, %rd906, 1;
	ld.global.f64 	%fd153, [%rd583+8];
	st.local.u64 	[%rd6], %rd587;
	st.local.f64 	[%rd6+8], %fd153;
	{ // callseq 154, 0
	.param .b64 param0;
	st.param.b64 	[param0], %rd585;
	.param .b64 param1;
	st.param.b64 	[param1], %rd382;
	.param .b32 retval0;
	call.uni (retval0), 
	vprintf, 
	(
	param0, 
	param1
	);
	ld.param.b32 	%r336, [retval0];
	} // callseq 154
	add.s64 	%rd588, %rd906, 2;
	ld.global.f64 	%fd154, [%rd583+16];
	st.local.u64 	[%rd6], %rd588;
	st.local.f64 	[%rd6+8], %fd154;
	{ // callseq 155, 0
	.param .b64 param0;
	st.param.b64 	[param0], %rd585;
	.param .b64 param1;
	st.param.b64 	[param1], %rd382;
	.param .b32 retval0;
	call.uni (retval0), 
	vprintf, 
	(
	param0, 
	param1
	);
	ld.param.b32 	%r338, [retval0];
	} // callseq 155
	add.s64 	%rd589, %rd906, 3;
	ld.global.f64 	%fd155, [%rd583+24];
	st.local.u64 	[%rd6], %rd589;
	st.local.f64 	[%rd6+8], %fd155;
	{ // callseq 156, 0
	.param .b64 param0;
	st.param.b64 	[param0], %rd585;
	.param .b64 param1;
	st.param.b64 	[param1], %rd382;
	.param .b32 retval0;
	call.uni (retval0), 
	vprintf, 
	(
	param0, 
	param1
	);
	ld.param.b32 	%r340, [retval0];
	} // callseq 156
	add.s64 	%rd590, %rd906, 4;
	ld.global.f64 	%fd156, [%rd583+32];
	st.local.u64 	[%rd6], %rd590;
	st.local.f64 	[%rd6+8], %fd156;
	{ // callseq 157, 0
	.param .b64 param0;
	st.param.b64 	[param0], %rd585;
	.param .b64 param1;
	st.param.b64 	[param1], %rd382;
	.param .b32 retval0;
	call.uni (retval0), 
	vprintf, 
	(
	param0, 
	param1
	);
	ld.param.b32 	%r342, [retval0];
	} // callseq 157
	add.s64 	%rd591, %rd906, 5;
	ld.global.f64 	%fd157, [%rd583+40];
	st.local.u64 	[%rd6], %rd591;
	st.local.f64 	[%rd6+8], %fd157;
	{ // callseq 158, 0
	.param .b64 param0;
	st.param.b64 	[param0], %rd585;
	.param .b64 param1;
	st.param.b64 	[param1], %rd382;
	.param .b32 retval0;
	call.uni (retval0), 
	vprintf, 
	(
	param0, 
	param1
	);
	ld.param.b32 	%r344, [retval0];
	} // callseq 158
	add.s64 	%rd592, %rd906, 6;
	ld.global.f64 	%fd158, [%rd583+48];
	st.local.u64 	[%rd6], %rd592;
	st.local.f64 	[%rd6+8], %fd158;
	{ // callseq 159, 0
	.param .b64 param0;
	st.param.b64 	[param0], %rd585;
	.param .b64 param1;
	st.param.b64 	[param1], %rd382;
	.param .b32 retval0;
	call.uni (retval0), 
	vprintf, 
	(
	param0, 
	param1
	);
	ld.param.b32 	%r346, [retval0];
	} // callseq 159
	add.s64 	%rd593, %rd906, 7;
	ld.global.f64 	%fd159, [%rd583+56];
	st.local.u64 	[%rd6], %rd593;
	st.local.f64 	[%rd6+8], %fd159;
	{ // callseq 160, 0
	.param .b64 param0;
	st.param.b64 	[param0], %rd585;
	.param .b64 param1;
	st.param.b64 	[param1], %rd382;
	.param .b32 retval0;
	call.uni (retval0), 
	vprintf, 
	(
	param0, 
	param1
	);
	ld.param.b32 	%r348, [retval0];
	} // callseq 160
	add.s64 	%rd594, %rd906, 8;
	ld.global.f64 	%fd160, [%rd583+64];
	st.local.u64 	[%rd6], %rd594;
	st.local.f64 	[%rd6+8], %fd160;
	{ // callseq 161, 0
	.param .b64 param0;
	st.param.b64 	[param0], %rd585;
	.param .b64 param1;
	st.param.b64 	[param1], %rd382;
	.param .b32 retval0;
	call.uni (retval0), 
	vprintf, 
	(
	param0, 
	param1
	);
	ld.param.b32 	%r350, [retval0];
	} // callseq 161
	add.s64 	%rd595, %rd906, 9;
	ld.global.f64 	%fd161, [%rd583+72];
	st.local.u64 	[%rd6], %rd595;
	st.local.f64 	[%rd6+8], %fd161;
	{ // callseq 162, 0
	.param .b64 param0;
	st.param.b64 	[param0], %rd585;
	.param .b64 param1;
	st.param.b64 	[param1], %rd382;
	.param .b32 retval0;
	call.uni (retval0), 
	vprintf, 
	(
	param0, 
	param1
	);
	ld.param.b32 	%r352, [retval0];
	} // callseq 162
	add.s64 	%rd596, %rd906, 10;
	ld.global.f64 	%fd162, [%rd583+80];
	st.local.u64 	[%rd6], %rd596;
	st.local.f64 	[%rd6+8], %fd162;
	{ // callseq 163, 0
	.param .b64 param0;
	st.param.b64 	[param0], %rd585;
	.param .b64 param1;
	st.param.b64 	[param1], %rd382;
	.param .b32 retval0;
	call.uni (retval0), 
	vprintf, 
	(
	param0, 
	param1
	);
	ld.param.b32 	%r354, [retval0];
	} // callseq 163
	add.s64 	%rd597, %rd906, 11;
	ld.global.f64 	%fd163, [%rd583+88];
	st.local.u64 	[%rd6], %rd597;
	st.local.f64 	[%rd6+8], %fd163;
	{ // callseq 164, 0
	.param .b64 param0;
	st.param.b64 	[param0], %rd585;
	.param .b64 param1;
	st.param.b64 	[param1], %rd382;
	.param .b32 retval0;
	call.uni (retval0), 
	vprintf, 
	(
	param0, 
	param1
	);
	ld.param.b32 	%r356, [retval0];
	} // callseq 164
	add.s64 	%rd598, %rd906, 12;
	ld.global.f64 	%fd164, [%rd583+96];
	st.local.u64 	[%rd6], %rd598;
	st.local.f64 	[%rd6+8], %fd164;
	{ // callseq 165, 0
	.param .b64 param0;
	st.param.b64 	[param0], %rd585;
	.param .b64 param1;
	st.param.b64 	[param1], %rd382;
	.param .b32 retval0;
	call.uni (retval0), 
	vprintf, 
	(
	param0, 
	param1
	);
	ld.param.b32 	%r358, [retval0];
	} // callseq 165
	add.s64 	%rd599, %rd906, 13;
	ld.global.f64 	%fd165, [%rd583+104];
	st.local.u64 	[%rd6], %rd599;
	st.local.f64 	[%rd6+8], %fd165;
	{ // callseq 166, 0
	.param .b64 param0;
	st.param.b64 	[param0], %rd585;
	.param .b64 param1;
	st.param.b64 	[param1], %rd382;
	.param .b32 retval0;
	call.uni (retval0), 
	vprintf, 
	(
	param0, 
	param1
	);
	ld.param.b32 	%r360, [retval0];
	} // callseq 166
	add.s64 	%rd600, %rd906, 14;
	ld.global.f64 	%fd166, [%rd583+112];
	st.local.u64 	[%rd6], %rd600;
	st.local.f64 	[%rd6+8], %fd166;
	{ // callseq 167, 0
	.param .b64 param0;
	st.param.b64 	[param0], %rd585;
	.param .b64 param1;
	st.param.b64 	[param1], %rd382;
	.param .b32 retval0;
	call.uni (retval0), 
	vprintf, 
	(
	param0, 
	param1
	);
	ld.param.b32 	%r362, [retval0];
	} // callseq 167
	add.s64 	%rd601, %rd906, 15;
	ld.global.f64 	%fd167, [%rd583+120];
	st.local.u64 	[%rd6], %rd601;
	st.local.f64 	[%rd6+8], %fd167;
	{ // callseq 168, 0
	.param .b64 param0;
	st.param.b64 	[param0], %rd585;
	.param .b64 param1;
	st.param.b64 	[param1], %rd382;
	.param .b32 retval0;
	call.uni (retval0), 
	vprintf, 
	(
	param0, 
	param1
	);
	ld.param.b32 	%r364, [retval0];
	} // callseq 168
	add.s64 	%rd906, %rd906, 16;
	setp.ne.s64 	%p77, %rd906, %rd908;
	@%p77 bra 	$L__BB0_69;
$L__BB0_70:
	setp.eq.s64 	%p78, %rd77, 0;
	@%p78 bra 	$L__BB0_79;
	and.b64  	%rd82, %rd231, 7;
	setp.lt.u64 	%p79, %rd77, 8;
	@%p79 bra 	$L__BB0_73;
	shl.b64 	%rd602, %rd908, 3;
	add.s64 	%rd603, %rd5, %rd602;
	ld.global.f64 	%fd168, [%rd603];
	st.local.u64 	[%rd6], %rd908;
	st.local.f64 	[%rd6+8], %fd168;
	mov.u64 	%rd604, $str$12;
	cvta.global.u64 	%rd605, %rd604;
	{ // callseq 169, 0
	.param .b64 param0;
	st.param.b64 	[param0], %rd605;
	.param .b64 param1;
	st.param.b64 	[param1], %rd382;
	.param .b32 retval0;
	call.uni (retval0), 
	vprintf, 
	(
	param0, 
	param1
	);
	ld.param.b32 	%r366, [retval0];
	} // callseq 169
	add.s64 	%rd607, %rd908, 1;
	ld.global.f64 	%fd169, [%rd603+8];
	st.local.u64 	[%rd6], %rd607;
	st.local.f64 	[%rd6+8], %fd169;
	{ // callseq 170, 0
	.param .b64 param0;
	st.param.b64 	[param0], %rd605;
	.param .b64 param1;
	st.param.b64 	[param1], %rd382;
	.param .b32 retval0;
	call.uni (retval0), 
	vprintf, 
	(
	param0, 
	param1
	);
	ld.param.b32 	%r368, [retval0];
	} // callseq 170
	add.s64 	%rd608, %rd908, 2;
	ld.global.f64 	%fd170, [%rd603+16];
	st.local.u64 	[%rd6], %rd608;
	st.local.f64 	[%rd6+8], %fd170;
	{ // callseq 171, 0
	.param .b64 param0;
	st.param.b64 	[param0], %rd605;
	.param .b64 param1;
	st.param.b64 	[param1], %rd382;
	.param .b32 retval0;
	call.uni (retval0), 
	vprintf, 
	(
	param0, 
	param1
	);
	ld.param.b32 	%r370, [retval0];
	} // callseq 171
	add.s64 	%rd609, %rd908, 3;
	ld.global.f64 	%fd171, [%rd603+24];
	st.local.u64 	[%rd6], %rd609;
	st.local.f64 	[%rd6+8], %fd171;
	{ // callseq 172, 0
	.param .b64 param0;
	st.param.b64 	[param0], %rd605;
	.param .b64 param1;
	st.param.b64 	[param1], %rd382;
	.param .b32 retval0;
	call.uni (retval0), 
	vprintf, 
	(
	param0, 
	param1
	);
	ld.param.b32 	%r372, [retval0];
	} // callseq 172
	add.s64 	%rd610, %rd908, 4;
	ld.global.f64 	%fd172, [%rd603+32];
	st.local.u64 	[%rd6], %rd610;
	st.local.f64 	[%rd6+8], %fd172;
	{ // callseq 173, 0
	.param .b64 param0;
	st.param.b64 	[param0], %rd605;
	.param .b64 param1;
	st.param.b64 	[param1], %rd382;
	.param .b32 retval0;
	call.uni (retval0), 
	vprintf, 
	(
	param0, 
	param1
	);
	ld.param.b32 	%r374, [retval0];
	} // callseq 173
	add.s64 	%rd611, %rd908, 5;
	ld.global.f64 	%fd173, [%rd603+40];
	st.local.u64 	[%rd6], %rd611;
	st.local.f64 	[%rd6+8], %fd173;
	{ // callseq 174, 0
	.param .b64 param0;
	st.param.b64 	[param0], %rd605;
	.param .b64 param1;
	st.param.b64 	[param1], %rd382;
	.param .b32 retval0;
	call.uni (retval0), 
	vprintf, 
	(
	param0, 
	param1
	);
	ld.param.b32 	%r376, [retval0];
	} // callseq 174
	add.s64 	%rd612, %rd908, 6;
	ld.global.f64 	%fd174, [%rd603+48];
	st.local.u64 	[%rd6], %rd612;
	st.local.f64 	[%rd6+8], %fd174;
	{ // callseq 175, 0
	.param .b64 param0;
	st.param.b64 	[param0], %rd605;
	.param .b64 param1;
	st.param.b64 	[param1], %rd382;
	.param .b32 retval0;
	call.uni (retval0), 
	vprintf, 
	(
	param0, 
	param1
	);
	ld.param.b32 	%r378, [retval0];
	} // callseq 175
	add.s64 	%rd613, %rd908, 7;
	ld.global.f64 	%fd175, [%rd603+56];
	st.local.u64 	[%rd6], %rd613;
	st.local.f64 	[%rd6+8], %fd175;
	{ // callseq 176, 0
	.param .b64 param0;
	st.param.b64 	[param0], %rd605;
	.param .b64 param1;
	st.param.b64 	[param1], %rd382;
	.param .b32 retval0;
	call.uni (retval0), 
	vprintf, 
	(
	param0, 
	param1
	);
	ld.param.b32 	%r380, [retval0];
	} // callseq 176
	add.s64 	%rd908, %rd908, 8;
$L__BB0_73:
	setp.eq.s64 	%p80, %rd82, 0;
	@%p80 bra 	$L__BB0_79;
	and.b64  	%rd85, %rd231, 3;
	setp.lt.u64 	%p81, %rd82, 4;
	@%p81 bra 	$L__BB0_76;
	shl.b64 	%rd614, %rd908, 3;
	add.s64 	%rd615, %rd5, %rd614;
	ld.global.f64 	%fd176, [%rd615];
	st.local.u64 	[%rd6], %rd908;
	st.local.f64 	[%rd6+8], %fd176;
	mov.u64 	%rd616, $str$12;
	cvta.global.u64 	%rd617, %rd616;
	{ // callseq 177, 0
	.param .b64 param0;
	st.param.b64 	[param0], %rd617;
	.param .b64 param1;
	st.param.b64 	[param1], %rd382;
	.param .b32 retval0;
	call.uni (retval0), 
	vprintf, 
	(
	param0, 
	param1
	);
	ld.param.b32 	%r382, [retval0];
	} // callseq 177
	add.s64 	%rd619, %rd908, 1;
	ld.global.f64 	%fd177, [%rd615+8];
	st.local.u64 	[%rd6], %rd619;
	st.local.f64 	[%rd6+8], %fd177;
	{ // callseq 178, 0
	.param .b64 param0;
	st.param.b64 	[param0], %rd617;
	.param .b64 param1;
	st.param.b64 	[param1], %rd382;
	.param .b32 retval0;
	call.uni (retval0), 
	vprintf, 
	(
	param0, 
	param1
	);
	ld.param.b32 	%r384, [retval0];
	} // callseq 178
	add.s64 	%rd620, %rd908, 2;
	ld.global.f64 	%fd178, [%rd615+16];
	st.local.u64 	[%rd6], %rd620;
	st.local.f64 	[%rd6+8], %fd178;
	{ // callseq 179, 0
	.param .b64 param0;
	st.param.b64 	[param0], %rd617;
	.param .b64 param1;
	st.param.b64 	[param1], %rd382;
	.param .b32 retval0;
	call.uni (retval0), 
	vprintf, 
	(
	param0, 
	param1
	);
	ld.param.b32 	%r386, [retval0];
	} // callseq 179
	add.s64 	%rd621, %rd908, 3;
	ld.global.f64 	%fd179, [%rd615+24];
	st.local.u64 	[%rd6], %rd621;
	st.local.f64 	[%rd6+8], %fd179;
	{ // callseq 180, 0
	.param .b64 param0;
	st.param.b64 	[param0], %rd617;
	.param .b64 param1;
	st.param.b64 	[param1], %rd382;
	.param .b32 retval0;
	call.uni (retval0), 
	vprintf, 
	(
	param0, 
	param1
	);
	ld.param.b32 	%r388, [retval0];
	} // callseq 180
	add.s64 	%rd908, %rd908, 4;
$L__BB0_76:
	setp.eq.s64 	%p82, %rd85, 0;
	@%p82 bra 	$L__BB0_79;
	mov.b64 	%rd911, 0;
	mov.u64 	%rd625, $str$12;
$L__BB0_78:
	.pragma "nounroll";
	shl.b64 	%rd623, %rd908, 3;
	add.s64 	%rd624, %rd5, %rd623;
	ld.global.f64 	%fd180, [%rd624];
	st.local.u64 	[%rd6], %rd908;
	st.local.f64 	[%rd6+8], %fd180;
	cvta.global.u64 	%rd626, %rd625;
	{ // callseq 181, 0
	.param .b64 param0;
	st.param.b64 	[param0], %rd626;
	.param .b64 param1;
	st.param.b64 	[param1], %rd382;
	.param .b32 retval0;
	call.uni (retval0), 
	vprintf, 
	(
	param0, 
	param1
	);
	ld.param.b32 	%r390, [retval0];
	} // callseq 181
	add.s64 	%rd908, %rd908, 1;
	add.s64 	%rd911, %rd911, 1;
	setp.ne.s64 	%p83, %rd911, %rd85;
	@%p83 bra 	$L__BB0_78;
$L__BB0_79:
	ld.param.u64 	%rd867, [__attn_f64_param_5];
	cvta.to.global.u64 	%rd92, %rd867;
	setp.lt.u64 	%p84, %rd231, 16;
	st.local.u64 	[%rd6], %rd867;
	mov.u64 	%rd629, $str$13;
	cvta.global.u64 	%rd630, %rd629;
	{ // callseq 182, 0
	.param .b64 param0;
	st.param.b64 	[param0], %rd630;
	.param .b64 param1;
	st.param.b64 	[param1], %rd382;
	.param .b32 retval0;
	call.uni (retval0), 
	vprintf, 
	(
	param0, 
	param1
	);
	ld.param.b32 	%r392, [retval0];
	} // callseq 182
	mov.b64 	%rd914, 0;
	@%p84 bra 	$L__BB0_82;
	and.b64  	%rd914, %rd231, -16;
	mov.b64 	%rd912, 0;
$L__BB0_81:
	.pragma "nounroll";
	shl.b64 	%rd633, %rd912, 3;
	add.s64 	%rd634, %rd92, %rd633;
	ld.global.f64 	%fd181, [%rd634];
	st.local.u64 	[%rd6], %rd912;
	st.local.f64 	[%rd6+8], %fd181;
	mov.u64 	%rd635, $str$14;
	cvta.global.u64 	%rd636, %rd635;
	{ // callseq 183, 0
	.param .b64 param0;
	st.param.b64 	[param0], %rd636;
	.param .b64 param1;
	st.param.b64 	[param1], %rd382;
	.param .b32 retval0;
	call.uni (retval0), 
	vprintf, 
	(
	param0, 
	param1
	);
	ld.param.b32 	%r394, [retval0];
	} // callseq 183
	add.s64 	%rd638, %rd912, 1;
	ld.global.f64 	%fd182, [%rd634+8];
	st.local.u64 	[%rd6], %rd638;
	st.local.f64 	[%rd6+8], %fd182;
	{ // callseq 184, 0
	.param .b64 param0;
	st.param.b64 	[param0], %rd636;
	.param .b64 param1;
	st.param.b64 	[param1], %rd382;
	.param .b32 retval0;
	call.uni (retval0), 
	vprintf, 
	(
	param0, 
	param1
	);
	ld.param.b32 	%r396, [retval0];
	} // callseq 184
	add.s64 	%rd639, %rd912, 2;
	ld.global.f64 	%fd183, [%rd634+16];
	st.local.u64 	[%rd6], %rd639;
	st.local.f64 	[%rd6+8], %fd183;
	{ // callseq 185, 0
	.param .b64 param0;
	st.param.b64 	[param0], %rd636;
	.param .b64 param1;
	st.param.b64 	[param1], %rd382;
	.param .b32 retval0;
	call.uni (retval0), 
	vprintf, 
	(
	param0, 
	param1
	);
	ld.param.b32 	%r398, [retval0];
	} // callseq 185
	add.s64 	%rd640, %rd912, 3;
	ld.global.f64 	%fd184, [%rd634+24];
	st.local.u64 	[%rd6], %rd640;
	st.local.f64 	[%rd6+8], %fd184;
	{ // callseq 186, 0
	.param .b64 param0;
	st.param.b64 	[param0], %rd636;
	.param .b64 param1;
	st.param.b64 	[param1], %rd382;
	.param .b32 retval0;
	call.uni (retval0), 
	vprintf, 
	(
	param0, 
	param1
	);
	ld.param.b32 	%r400, [retval0];
	} // callseq 186
	add.s64 	%rd641, %rd912, 4;
	ld.global.f64 	%fd185, [%rd634+32];
	st.local.u64 	[%rd6], %rd641;
	st.local.f64 	[%rd6+8], %fd185;
	{ // callseq 187, 0
	.param .b64 param0;
	st.param.b64 	[param0], %rd636;
	.param .b64 param1;
	st.param.b64 	[param1], %rd382;
	.param .b32 retval0;
	call.uni (retval0), 
	vprintf, 
	(
	param0, 
	param1
	);
	ld.param.b32 	%r402, [retval0];
	} // callseq 187
	add.s64 	%rd642, %rd912, 5;
	ld.global.f64 	%fd186, [%rd634+40];
	st.local.u64 	[%rd6], %rd642;
	st.local.f64 	[%rd6+8], %fd186;
	{ // callseq 188, 0
	.param .b64 param0;
	st.param.b64 	[param0], %rd636;
	.param .b64 param1;
	st.param.b64 	[param1], %rd382;
	.param .b32 retval0;
	call.uni (retval0), 
	vprintf, 
	(
	param0, 
	param1
	);
	ld.param.b32 	%r404, [retval0];
	} // callseq 188
	add.s64 	%rd643, %rd912, 6;
	ld.global.f64 	%fd187, [%rd634+48];
	st.local.u64 	[%rd6], %rd643;
	st.local.f64 	[%rd6+8], %fd187;
	{ // callseq 189, 0
	.param .b64 param0;
	st.param.b64 	[param0], %rd636;
	.param .b64 param1;
	st.param.b64 	[param1], %rd382;
	.param .b32 retval0;
	call.uni (retval0), 
	vprintf, 
	(
	param0, 
	param1
	);
	ld.param.b32 	%r406, [retval0];
	} // callseq 189
	add.s64 	%rd644, %rd912, 7;
	ld.global.f64 	%fd188, [%rd634+56];
	st.local.u64 	[%rd6], %rd644;
	st.local.f64 	[%rd6+8], %fd188;
	{ // callseq 190, 0
	.param .b64 param0;
	st.param.b64 	[param0], %rd636;
	.param .b64 param1;
	st.param.b64 	[param1], %rd382;
	.param .b32 retval0;
	call.uni (retval0), 
	vprintf, 
	(
	param0, 
	param1
	);
	ld.param.b32 	%r408, [retval0];
	} // callseq 190
	add.s64 	%rd645, %rd912, 8;
	ld.global.f64 	%fd189, [%rd634+64];
	st.local.u64 	[%rd6], %rd645;
	st.local.f64 	[%rd6+8], %fd189;
	{ // callseq 191, 0
	.param .b64 param0;
	st.param.b64 	[param0], %rd636;
	.param .b64 param1;
	st.param.b64 	[param1], %rd382;
	.param .b32 retval0;
	call.uni (retval0), 
	vprintf, 
	(
	param0, 
	param1
	);
	ld.param.b32 	%r410, [retval0];
	} // callseq 191
	add.s64 	%rd646, %rd912, 9;
	ld.global.f64 	%fd190, [%rd634+72];
	st.local.u64 	[%rd6], %rd646;
	st.local.f64 	[%rd6+8], %fd190;
	{ // callseq 192, 0
	.param .b64 param0;
	st.param.b64 	[param0], %rd636;
	.param .b64 param1;
	st.param.b64 	[param1], %rd382;
	.param .b32 retval0;
	call.uni (retval0), 
	vprintf, 
	(
	param0, 
	param1
	);
	ld.param.b32 	%r412, [retval0];
	} // callseq 192
	add.s64 	%rd647, %rd912, 10;
	ld.global.f64 	%fd191, [%rd634+80];
	st.local.u64 	[%rd6], %rd647;
	st.local.f64 	[%rd6+8], %fd191;
	{ // callseq 193, 0
	.param .b64 param0;
	st.param.b64 	[param0], %rd636;
	.param .b64 param1;
	st.param.b64 	[param1], %rd382;
	.param .b32 retval0;
	call.uni (retval0), 
	vprintf, 
	(
	param0, 
	param1
	);
	ld.param.b32 	%r414, [retval0];
	} // callseq 193
	add.s64 	%rd648, %rd912, 11;
	ld.global.f64 	%fd192, [%rd634+88];
	st.local.u64 	[%rd6], %rd648;
	st.local.f64 	[%rd6+8], %fd192;
	{ // callseq 194, 0
	.param .b64 param0;
	st.param.b64 	[param0], %rd636;
	.param .b64 param1;
	st.param.b64 	[param1], %rd382;
	.param .b32 retval0;
	call.uni (retval0), 
	vprintf, 
	(
	param0, 
	param1
	);
	ld.param.b32 	%r416, [retval0];
	} // callseq 194
	add.s64 	%rd649, %rd912, 12;
	ld.global.f64 	%fd193, [%rd634+96];
	st.local.u64 	[%rd6], %rd649;
	st.local.f64 	[%rd6+8], %fd193;
	{ // callseq 195, 0
	.param .b64 param0;
	st.param.b64 	[param0], %rd636;
	.param .b64 param1;
	st.param.b64 	[param1], %rd382;
	.param .b32 retval0;
	call.uni (retval0), 
	vprintf, 
	(
	param0, 
	param1
	);
	ld.param.b32 	%r418, [retval0];
	} // callseq 195
	add.s64 	%rd650, %rd912, 13;
	ld.global.f64 	%fd194, [%rd634+104];
	st.local.u64 	[%rd6], %rd650;
	st.local.f64 	[%rd6+8], %fd194;
	{ // callseq 196, 0
	.param .b64 param0;
	st.param.b64 	[param0], %rd636;
	.param .b64 param1;
	st.param.b64 	[param1], %rd382;
	.param .b32 retval0;
	call.uni (retval0), 
	vprintf, 
	(
	param0, 
	param1
	);
	ld.param.b32 	%r420, [retval0];
	} // callseq 196
	add.s64 	%rd651, %rd912, 14;
	ld.global.f64 	%fd195, [%rd634+112];
	st.local.u64 	[%rd6], %rd651;
	st.local.f64 	[%rd6+8], %fd195;
	{ // callseq 197, 0
	.param .b64 param0;
	st.param.b64 	[param0], %rd636;
	.param .b64 param1;
	st.param.b64 	[param1], %rd382;
	.param .b32 retval0;
	call.uni (retval0), 
	vprintf, 
	(
	param0, 
	param1
	);
	ld.param.b32 	%r422, [retval0];
	} // callseq 197
	add.s64 	%rd652, %rd912, 15;
	ld.global.f64 	%fd196, [%rd634+120];
	st.local.u64 	[%rd6], %rd652;
	st.local.f64 	[%rd6+8], %fd196;
	{ // callseq 198, 0
	.param .b64 param0;
	st.param.b64 	[param0], %rd636;
	.param .b64 param1;
	st.param.b64 	[param1], %rd382;
	.param .b32 retval0;
	call.uni (retval0), 
	vprintf, 
	(
	param0, 
	param1
	);
	ld.param.b32 	%r424, [retval0];
	} // callseq 198
	add.s64 	%rd912, %rd912, 16;
	setp.ne.s64 	%p85, %rd912, %rd914;
	@%p85 bra 	$L__BB0_81;
$L__BB0_82:
	setp.eq.s64 	%p86, %rd77, 0;
	@%p86 bra 	$L__BB0_92;
	and.b64  	%rd97, %rd231, 7;
	setp.lt.u64 	%p87, %rd77, 8;
	@%p87 bra 	$L__BB0_85;
	shl.b64 	%rd653, %rd914, 3;
	add.s64 	%rd654, %rd92, %rd653;
	ld.global.f64 	%fd197, [%rd654];
	st.local.u64 	[%rd6], %rd914;
	st.local.f64 	[%rd6+8], %fd197;
	mov.u64 	%rd655, $str$14;
	cvta.global.u64 	%rd656, %rd655;
	{ // callseq 199, 0
	.param .b64 param0;
	st.param.b64 	[param0], %rd656;
	.param .b64 param1;
	st.param.b64 	[param1], %rd382;
	.param .b32 retval0;
	call.uni (retval0), 
	vprintf, 
	(
	param0, 
	param1
	);
	ld.param.b32 	%r426, [retval0];
	} // callseq 199
	add.s64 	%rd658, %rd914, 1;
	ld.global.f64 	%fd198, [%rd654+8];
	st.local.u64 	[%rd6], %rd658;
	st.local.f64 	[%rd6+8], %fd198;
	{ // callseq 200, 0
	.param .b64 param0;
	st.param.b64 	[param0], %rd656;
	.param .b64 param1;
	st.param.b64 	[param1], %rd382;
	.param .b32 retval0;
	call.uni (retval0), 
	vprintf, 
	(
	param0, 
	param1
	);
	ld.param.b32 	%r428, [retval0];
	} // callseq 200
	add.s64 	%rd659, %rd914, 2;
	ld.global.f64 	%fd199, [%rd654+16];
	st.local.u64 	[%rd6], %rd659;
	st.local.f64 	[%rd6+8], %fd199;
	{ // callseq 201, 0
	.param .b64 param0;
	st.param.b64 	[param0], %rd656;
	.param .b64 param1;
	st.param.b64 	[param1], %rd382;
	.param .b32 retval0;
	call.uni (retval0), 
	vprintf, 
	(
	param0, 
	param1
	);
	ld.param.b32 	%r430, [retval0];
	} // callseq 201
	add.s64 	%rd660, %rd914, 3;
	ld.global.f64 	%fd200, [%rd654+24];
	st.local.u64 	[%rd6], %rd660;
	st.local.f64 	[%rd6+8], %fd200;
	{ // callseq 202, 0
	.param .b64 param0;
	st.param.b64 	[param0], %rd656;
	.param .b64 param1;
	st.param.b64 	[param1], %rd382;
	.param .b32 retval0;
	call.uni (retval0), 
	vprintf, 
	(
	param0, 
	param1
	);
	ld.param.b32 	%r432, [retval0];
	} // callseq 202
	add.s64 	%rd661, %rd914, 4;
	ld.global.f64 	%fd201, [%rd654+32];
	st.local.u64 	[%rd6], %rd661;
	st.local.f64 	[%rd6+8], %fd201;
	{ // callseq 203, 0
	.param .b64 param0;
	st.param.b64 	[param0], %rd656;
	.param .b64 param1;
	st.param.b64 	[param1], %rd382;
	.param .b32 retval0;
	call.uni (retval0), 
	vprintf, 
	(
	param0, 
	param1
	);
	ld.param.b32 	%r434, [retval0];
	} // callseq 203
	add.s64 	%rd662, %rd914, 5;
	ld.global.f64 	%fd202, [%rd654+40];
	st.local.u64 	[%rd6], %rd662;
	st.local.f64 	[%rd6+8], %fd202;
	{ // callseq 204, 0
	.param .b64 param0;
	st.param.b64 	[param0], %rd656;
	.param .b64 param1;
	st.param.b64 	[param1], %rd382;
	.param .b32 retval0;
	call.uni (retval0), 
	vprintf, 
	(
	param0, 
	param1
	);
	ld.param.b32 	%r436, [retval0];
	} // callseq 204
	add.s64 	%rd663, %rd914, 6;
	ld.global.f64 	%fd203, [%rd654+48];
	st.local.u64 	[%rd6], %rd663;
	st.local.f64 	[%rd6+8], %fd203;
	{ // callseq 205, 0
	.param .b64 param0;
	st.param.b64 	[param0], %rd656;
	.param .b64 param1;
	st.param.b64 	[param1], %rd382;
	.param .b32 retval0;
	call.uni (retval0), 
	vprintf, 
	(
	param0, 
	param1
	);
	ld.param.b32 	%r438, [retval0];
	} // callseq 205
	add.s64 	%rd664, %rd914, 7;
	ld.global.f64 	%fd204, [%rd654+56];
	st.local.u64 	[%rd6], %rd664;
	st.local.f64 	[%rd6+8], %fd204;
	{ // callseq 206, 0
	.param .b64 param0;
	st.param.b64 	[param0], %rd656;
	.param .b64 param1;
	st.param.b64 	[param1], %rd382;
	.param .b32 retval0;
	call.uni (retval0), 
	vprintf, 
	(
	param0, 
	param1
	);
	ld.param.b32 	%r440, [retval0];
	} // callseq 206
	add.s64 	%rd914, %rd914, 8;
$L__BB0_85:
	setp.eq.s64 	%p88, %rd97, 0;
	@%p88 bra 	$L__BB0_92;
	and.b64  	%rd100, %rd231, 3;
	setp.lt.u64 	%p89, %rd97, 4;
	@%p89 bra 	$L__BB0_88;
	shl.b64 	%rd665, %rd914, 3;
	add.s64 	%rd666, %rd92, %rd665;
	ld.global.f64 	%fd205, [%rd666];
	st.local.u64 	[%rd6], %rd914;
	st.local.f64 	[%rd6+8], %fd205;
	mov.u64 	%rd667, $str$14;
	cvta.global.u64 	%rd668, %rd667;
	{ // callseq 207, 0
	.param .b64 param0;
	st.param.b64 	[param0], %rd668;
	.param .b64 param1;
	st.param.b64 	[param1], %rd382;
	.param .b32 retval0;
	call.uni (retval0), 
	vprintf, 
	(
	param0, 
	param1
	);
	ld.param.b32 	%r442, [retval0];
	} // callseq 207
	add.s64 	%rd670, %rd914, 1;
	ld.global.f64 	%fd206, [%rd666+8];
	st.local.u64 	[%rd6], %rd670;
	st.local.f64 	[%rd6+8], %fd206;
	{ // callseq 208, 0
	.param .b64 param0;
	st.param.b64 	[param0], %rd668;
	.param .b64 param1;
	st.param.b64 	[param1], %rd382;
	.param .b32 retval0;
	call.uni (retval0), 
	vprintf, 
	(
	param0, 
	param1
	);
	ld.param.b32 	%r444, [retval0];
	} // callseq 208
	add.s64 	%rd671, %rd914, 2;
	ld.global.f64 	%fd207, [%rd666+16];
	st.local.u64 	[%rd6], %rd671;
	st.local.f64 	[%rd6+8], %fd207;
	{ // callseq 209, 0
	.param .b64 param0;
	st.param.b64 	[param0], %rd668;
	.param .b64 param1;
	st.param.b64 	[param1], %rd382;
	.param .b32 retval0;
	call.uni (retval0), 
	vprintf, 
	(
	param0, 
	param1
	);
	ld.param.b32 	%r446, [retval0];
	} // callseq 209
	add.s64 	%rd672, %rd914, 3;
	ld.global.f64 	%fd208, [%rd666+24];
	st.local.u64 	[%rd6], %rd672;
	st.local.f64 	[%rd6+8], %fd208;
	{ // callseq 210, 0
	.param .b64 param0;
	st.param.b64 	[param0], %rd668;
	.param .b64 param1;
	st.param.b64 	[param1], %rd382;
	.param .b32 retval0;
	call.uni (retval0), 
	vprintf, 
	(
	param0, 
	param1
	);
	ld.param.b32 	%r448, [retval0];
	} // callseq 210
	add.s64 	%rd914, %rd914, 4;
$L__BB0_88:
	setp.eq.s64 	%p90, %rd100, 0;
	@%p90 bra 	$L__BB0_92;
	mov.b64 	%rd917, 0;
	mov.u64 	%rd676, $str$14;
$L__BB0_90:
	.pragma "nounroll";
	shl.b64 	%rd674, %rd914, 3;
	add.s64 	%rd675, %rd92, %rd674;
	ld.global.f64 	%fd209, [%rd675];
	st.local.u64 	[%rd6], %rd914;
	st.local.f64 	[%rd6+8], %fd209;
	cvta.global.u64 	%rd677, %rd676;
	{ // callseq 211, 0
	.param .b64 param0;
	st.param.b64 	[param0], %rd677;
	.param .b64 param1;
	st.param.b64 	[param1], %rd382;
	.param .b32 retval0;
	call.uni (retval0), 
	vprintf, 
	(
	param0, 
	param1
	);
	ld.param.b32 	%r450, [retval0];
	} // callseq 211
	add.s64 	%rd914, %rd914, 1;
	add.s64 	%rd917, %rd917, 1;
	setp.eq.s64 	%p91, %rd917, %rd100;
	@%p91 bra 	$L__BB0_92;
	bra.uni 	$L__BB0_90;
$L__BB0_91:
	ld.param.u64 	%rd868, [__attn_f64_param_5];
	st.local.u64 	[%rd6], %rd868;
	mov.u64 	%rd679, $str$13;
	cvta.global.u64 	%rd680, %rd679;
	{ // callseq 212, 0
	.param .b64 param0;
	st.param.b64 	[param0], %rd680;
	.param .b64 param1;
	st.param.b64 	[param1], %rd382;
	.param .b32 retval0;
	call.uni (retval0), 
	vprintf, 
	(
	param0, 
	param1
	);
	ld.param.b32 	%r452, [retval0];
	} // callseq 212
$L__BB0_92:
	ld.param.f32 	%f10, [__attn_f64_param_15];
	ld.param.u64 	%rd877, [__attn_f64_param_14];
	ld.param.u64 	%rd875, [__attn_f64_param_12];
	ld.param.u64 	%rd873, [__attn_f64_param_11];
	ld.param.u64 	%rd871, [__attn_f64_param_10];
	st.local.u64 	[%rd6], %rd231;
	mov.u64 	%rd682, $str$15;
	cvta.global.u64 	%rd683, %rd682;
	{ // callseq 213, 0
	.param .b64 param0;
	st.param.b64 	[param0], %rd683;
	.param .b64 param1;
	st.param.b64 	[param1], %rd382;
	.param .b32 retval0;
	call.uni (retval0), 
	vprintf, 
	(
	param0, 
	param1
	);
	ld.param.b32 	%r454, [retval0];
	} // callseq 213
	st.local.u64 	[%rd6], %rd232;
	mov.u64 	%rd685, $str$16;
	cvta.global.u64 	%rd686, %rd685;
	{ // callseq 214, 0
	.param .b64 param0;
	st.param.b64 	[param0], %rd686;
	.param .b64 param1;
	st.param.b64 	[param1], %rd382;
	.param .b32 retval0;
	call.uni (retval0), 
	vprintf, 
	(
	param0, 
	param1
	);
	ld.param.b32 	%r456, [retval0];
	} // callseq 214
	st.local.u64 	[%rd6], %rd233;
	mov.u64 	%rd687, $str$17;
	cvta.global.u64 	%rd688, %rd687;
	{ // callseq 215, 0
	.param .b64 param0;
	st.param.b64 	[param0], %rd688;
	.param .b64 param1;
	st.param.b64 	[param1], %rd382;
	.param .b32 retval0;
	call.uni (retval0), 
	vprintf, 
	(
	param0, 
	param1
	);
	ld.param.b32 	%r458, [retval0];
	} // callseq 215
	st.local.u64 	[%rd6], %rd234;
	mov.u64 	%rd689, $str$18;
	cvta.global.u64 	%rd690, %rd689;
	{ // callseq 216, 0
	.param .b64 param0;
	st.param.b64 	[param0], %rd690;
	.param .b64 param1;
	st.param.b64 	[param1], %rd382;
	.param .b32 retval0;
	call.uni (retval0), 
	vprintf, 
	(
	param0, 
	param1
	);
	ld.param.b32 	%r460, [retval0];
	} // callseq 216
	st.local.u64 	[%rd6], %rd871;
	mov.u64 	%rd691, $str$19;
	cvta.global.u64 	%rd692, %rd691;
	{ // callseq 217, 0
	.param .b64 param0;
	st.param.b64 	[param0], %rd692;
	.param .b64 param1;
	st.param.b64 	[param1], %rd382;
	.param .b32 retval0;
	call.uni (retval0), 
	vprintf, 
	(
	param0, 
	param1
	);
	ld.param.b32 	%r462, [retval0];
	} // callseq 217
	st.local.u64 	[%rd6], %rd873;
	mov.u64 	%rd693, $str$20;
	cvta.global.u64 	%rd694, %rd693;
	{ // callseq 218, 0
	.param .b64 param0;
	st.param.b64 	[param0], %rd694;
	.param .b64 param1;
	st.param.b64 	[param1], %rd382;
	.param .b32 retval0;
	call.uni (retval0), 
	vprintf, 
	(
	param0, 
	param1
	);
	ld.param.b32 	%r464, [retval0];
	} // callseq 218
	st.local.u64 	[%rd6], %rd875;
	mov.u64 	%rd695, $str$21;
	cvta.global.u64 	%rd696, %rd695;
	{ // callseq 219, 0
	.param .b64 param0;
	st.param.b64 	[param0], %rd696;
	.param .b64 param1;
	st.param.b64 	[param1], %rd382;
	.param .b32 retval0;
	call.uni (retval0), 
	vprintf, 
	(
	param0, 
	param1
	);
	ld.param.b32 	%r466, [retval0];
	} // callseq 219
	st.local.u64 	[%rd6], %rd238;
	mov.u64 	%rd697, $str$22;
	cvta.global.u64 	%rd698, %rd697;
	{ // callseq 220, 0
	.param .b64 param0;
	st.param.b64 	[param0], %rd698;
	.param .b64 param1;
	st.param.b64 	[param1], %rd382;
	.param .b32 retval0;
	call.uni (retval0), 
	vprintf, 
	(
	param0, 
	param1
	);
	ld.param.b32 	%r468, [retval0];
	} // callseq 220
	st.local.u64 	[%rd6], %rd877;
	mov.u64 	%rd699, $str$23;
	cvta.global.u64 	%rd700, %rd699;
	{ // callseq 221, 0
	.param .b64 param0;
	st.param.b64 	[param0], %rd700;
	.param .b64 param1;
	st.param.b64 	[param1], %rd382;
	.param .b32 retval0;
	call.uni (retval0), 
	vprintf, 
	(
	param0, 
	param1
	);
	ld.param.b32 	%r470, [retval0];
	} // callseq 221
	cvt.f64.f32 	%fd210, %f10;
	st.local.f64 	[%rd6], %fd210;
	mov.u64 	%rd701, $str$24;
	cvta.global.u64 	%rd702, %rd701;
	{ // callseq 222, 0
	.param .b64 param0;
	st.param.b64 	[param0], %rd702;
	.param .b64 param1;
	st.param.b64 	[param1], %rd382;
	.param .b32 retval0;
	call.uni (retval0), 
	vprintf, 
	(
	param0, 
	param1
	);
	ld.param.b32 	%r472, [retval0];
	} // callseq 222
$L__BB0_93:
	mov.u32 	%r474, %ntid.x;
	cvt.u64.u32 	%rd107, %r474;
	add.s64 	%rd703, %rd107, %rd231;
	add.s64 	%rd108, %rd703, -1;
	and.b64  	%rd704, %rd108, -4294967296;
	setp.ne.s64 	%p92, %rd704, 0;
	@%p92 bra 	$L__BB0_95;
	cvt.u32.u64 	%r475, %rd107;
	cvt.u32.u64 	%r476, %rd108;
	div.u32 	%r477, %r476, %r475;
	cvt.u64.u32 	%rd918, %r477;
	bra.uni 	$L__BB0_96;
$L__BB0_95:
	div.u64 	%rd918, %rd108, %rd107;
$L__BB0_96:
	cvt.u32.u64 	%r478, %rd232;
	cvt.u32.u64 	%r479, %rd234;
	mul.lo.s32 	%r480, %r479, %r478;
	shl.b32 	%r1, %r480, 3;
	shl.b64 	%rd705, %rd234, 3;
	{ // callseq 223, 0
	.param .b64 param0;
	st.param.b64 	[param0], %rd705;
	.param .b64 retval0;
	call.uni (retval0), 
	malloc, 
	(
	param0
	);
	ld.param.b64 	%rd706, [retval0];
	} // callseq 223
	setp.eq.s64 	%p93, %rd233, 0;
	@%p93 bra 	$L__BB0_264;
	ld.param.f32 	%f11, [__attn_f64_param_15];
	mov.u32 	%r481, sram;
	add.s32 	%r2, %r481, %r1;
	add.s32 	%r3, %r2, %r1;
	cvt.f64.f32 	%fd1, %f11;
	add.s64 	%rd113, %rd232, -1;
	and.b64  	%rd114, %rd232, 7;
	and.b64  	%rd115, %rd232, 3;
	and.b64  	%rd116, %rd232, 15;
	and.b64  	%rd117, %rd232, -8;
	and.b64  	%rd118, %rd232, -16;
	and.b64  	%rd119, %rd234, 3;
	and.b64  	%rd120, %rd232, -2;
	and.b64  	%rd121, %rd234, -16;
	max.u64 	%rd122, %rd918, 1;
	mov.b64 	%rd919, 0;
	mov.u32 	%r482, %tid.x;
$L__BB0_98:
	mov.u64 	%rd123, %rd919;
	setp.eq.s64 	%p94, %rd232, 0;
	add.s64 	%rd919, %rd123, 1;
	mul.lo.s64 	%rd126, %rd123, %rd234;
	add.s64 	%rd125, %rd126, %rd234;
	cvt.u64.u32 	%rd708, %r482;
	add.s64 	%rd921, %rd126, %rd708;
	setp.ge.u64 	%p95, %rd921, %rd125;
	or.pred  	%p96, %p95, %p94;
	@%p96 bra 	$L__BB0_115;
	mov.u32 	%r483, %tid.x;
	cvt.u64.u32 	%rd920, %r483;
$L__BB0_100:
	or.b64  	%rd709, %rd921, %rd234;
	and.b64  	%rd710, %rd709, -4294967296;
	setp.ne.s64 	%p97, %rd710, 0;
	@%p97 bra 	$L__BB0_102;
	cvt.u32.u64 	%r484, %rd234;
	cvt.u32.u64 	%r485, %rd921;
	div.u32 	%r486, %r485, %r484;
	mul.lo.s32 	%r487, %r486, %r484;
	sub.s32 	%r488, %r485, %r487;
	cvt.u64.u32 	%rd922, %r486;
	cvt.u64.u32 	%rd923, %r488;
	bra.uni 	$L__BB0_103;
$L__BB0_102:
	div.u64 	%rd922, %rd921, %rd234;
	mul.lo.s64 	%rd711, %rd922, %rd234;
	sub.s64 	%rd923, %rd921, %rd711;
$L__BB0_103:
	ld.param.u64 	%rd878, [__attn_f64_param_14];
	ld.param.u64 	%rd876, [__attn_f64_param_12];
	setp.lt.u64 	%p98, %rd113, 7;
	shl.b64 	%rd713, %rd922, 3;
	add.s64 	%rd714, %rd1, %rd713;
	ld.global.u64 	%rd715, [%rd714];
	mov.u32 	%r489, %ctaid.x;
	cvt.u64.u32 	%rd716, %r489;
	mul.lo.s64 	%rd717, %rd878, %rd716;
	mad.lo.s64 	%rd718, %rd923, %rd876, %rd717;
	add.s64 	%rd137, %rd715, %rd718;
	mul.lo.s64 	%rd138, %rd920, %rd232;
	mov.b64 	%rd927, 0;
	@%p98 bra 	$L__BB0_106;
	cvt.u32.u64 	%r490, %rd138;
	shl.b32 	%r491, %r490, 3;
	cvt.u32.u64 	%r492, %rd232;
	cvt.u32.u64 	%r493, %rd234;
	mul.lo.s32 	%r494, %r493, %r492;
	shl.b32 	%r495, %r494, 4;
	mov.u32 	%r496, sram;
	add.s32 	%r497, %r495, %r496;
	add.s32 	%r498, %r497, %r491;
	add.s32 	%r644, %r498, 32;
	shl.b32 	%r499, %r494, 3;
	add.s32 	%r500, %r499, %r496;
	add.s32 	%r501, %r500, %r491;
	add.s32 	%r643, %r501, 32;
	mov.b64 	%rd925, 0;
	mov.u64 	%rd924, %rd117;
$L__BB0_105:
	.pragma "nounroll";
	shl.b64 	%rd720, %rd925, 3;
	add.s64 	%rd721, %rd137, %rd720;
	ld.f64 	%fd211, [%rd721];
	st.shared.f64 	[%r643+-32], %fd211;
	add.s64 	%rd722, %rd721, %rd238;
	ld.f64 	%fd212, [%rd722];
	st.shared.f64 	[%r644+-32], %fd212;
	ld.f64 	%fd213, [%rd721+8];
	st.shared.f64 	[%r643+-24], %fd213;
	ld.f64 	%fd214, [%rd722+8];
	st.shared.f64 	[%r644+-24], %fd214;
	ld.f64 	%fd215, [%rd721+16];
	st.shared.f64 	[%r643+-16], %fd215;
	ld.f64 	%fd216, [%rd722+16];
	st.shared.f64 	[%r644+-16], %fd216;
	ld.f64 	%fd217, [%rd721+24];
	st.shared.f64 	[%r643+-8], %fd217;
	ld.f64 	%fd218, [%rd722+24];
	st.shared.f64 	[%r644+-8], %fd218;
	ld.f64 	%fd219, [%rd721+32];
	st.shared.f64 	[%r643], %fd219;
	ld.f64 	%fd220, [%rd722+32];
	st.shared.f64 	[%r644], %fd220;
	ld.f64 	%fd221, [%rd721+40];
	st.shared.f64 	[%r643+8], %fd221;
	ld.f64 	%fd222, [%rd722+40];
	st.shared.f64 	[%r644+8], %fd222;
	ld.f64 	%fd223, [%rd721+48];
	st.shared.f64 	[%r643+16], %fd223;
	ld.f64 	%fd224, [%rd722+48];
	st.shared.f64 	[%r644+16], %fd224;
	ld.f64 	%fd225, [%rd721+56];
	st.shared.f64 	[%r643+24], %fd225;
	ld.f64 	%fd226, [%rd722+56];
	st.shared.f64 	[%r644+24], %fd226;
	add.s64 	%rd925, %rd925, 8;
	add.s64 	%rd924, %rd924, -8;
	add.s32 	%r644, %r644, 64;
	add.s32 	%r643, %r643, 64;
	setp.ne.s64 	%p99, %rd924, 0;
	mov.u64 	%rd927, %rd117;
	@%p99 bra 	$L__BB0_105;
$L__BB0_106:
	setp.eq.s64 	%p100, %rd114, 0;
	@%p100 bra 	$L__BB0_114;
	add.s64 	%rd723, %rd114, -1;
	setp.lt.u64 	%p101, %rd723, 3;
	@%p101 bra 	$L__BB0_109;
	shl.b64 	%rd724, %rd927, 3;
	add.s64 	%rd725, %rd137, %rd724;
	ld.f64 	%fd227, [%rd725];
	cvt.u32.u64 	%r502, %rd138;
	cvt.u32.u64 	%r503, %rd927;
	add.s32 	%r504, %r503, %r502;
	shl.b32 	%r505, %r504, 3;
	add.s32 	%r506, %r2, %r505;
	st.shared.f64 	[%r506], %fd227;
	add.s64 	%rd726, %rd725, %rd238;
	ld.f64 	%fd228, [%rd726];
	cvt.u32.u64 	%r507, %rd232;
	cvt.u32.u64 	%r508, %rd234;
	mul.lo.s32 	%r509, %r508, %r507;
	shl.b32 	%r510, %r509, 3;
	add.s32 	%r511, %r506, %r510;
	st.shared.f64 	[%r511], %fd228;
	ld.f64 	%fd229, [%rd725+8];
	st.shared.f64 	[%r506+8], %fd229;
	ld.f64 	%fd230, [%rd726+8];
	st.shared.f64 	[%r511+8], %fd230;
	ld.f64 	%fd231, [%rd725+16];
	st.shared.f64 	[%r506+16], %fd231;
	ld.f64 	%fd232, [%rd726+16];
	st.shared.f64 	[%r511+16], %fd232;
	ld.f64 	%fd233, [%rd725+24];
	st.shared.f64 	[%r506+24], %fd233;
	ld.f64 	%fd234, [%rd726+24];
	st.shared.f64 	[%r511+24], %fd234;
	add.s64 	%rd927, %rd927, 4;
$L__BB0_109:
	setp.eq.s64 	%p102, %rd115, 0;
	@%p102 bra 	$L__BB0_114;
	cvt.u32.u64 	%r512, %rd232;
	cvt.u32.u64 	%r513, %rd234;
	mul.lo.s32 	%r514, %r513, %r512;
	shl.b32 	%r10, %r514, 3;
	setp.eq.s64 	%p103, %rd115, 1;
	@%p103 bra 	$L__BB0_112;
	shl.b64 	%rd727, %rd927, 3;
	add.s64 	%rd728, %rd137, %rd727;
	ld.f64 	%fd235, [%rd728];
	cvt.u32.u64 	%r515, %rd138;
	cvt.u32.u64 	%r516, %rd927;
	add.s32 	%r517, %r516, %r515;
	shl.b32 	%r518, %r517, 3;
	add.s32 	%r519, %r2, %r518;
	st.shared.f64 	[%r519], %fd235;
	add.s64 	%rd729, %rd728, %rd238;
	ld.f64 	%fd236, [%rd729];
	add.s32 	%r520, %r519, %r10;
	st.shared.f64 	[%r520], %fd236;
	ld.f64 	%fd237, [%rd728+8];
	st.shared.f64 	[%r519+8], %fd237;
	ld.f64 	%fd238, [%rd729+8];
	st.shared.f64 	[%r520+8], %fd238;
	add.s64 	%rd927, %rd927, 2;
$L__BB0_112:
	and.b64  	%rd730, %rd232, 1;
	setp.eq.b64 	%p104, %rd730, 1;
	not.pred 	%p105, %p104;
	@%p105 bra 	$L__BB0_114;
	shl.b64 	%rd731, %rd927, 3;
	add.s64 	%rd732, %rd137, %rd731;
	ld.f64 	%fd239, [%rd732];
	cvt.u32.u64 	%r521, %rd138;
	cvt.u32.u64 	%r522, %rd927;
	add.s32 	%r523, %r522, %r521;
	shl.b32 	%r524, %r523, 3;
	add.s32 	%r525, %r2, %r524;
	st.shared.f64 	[%r525], %fd239;
	add.s64 	%rd733, %rd732, %rd238;
	ld.f64 	%fd240, [%rd733];
	add.s32 	%r526, %r525, %r10;
	st.shared.f64 	[%r526], %fd240;
$L__BB0_114:
	add.s64 	%rd921, %rd921, %rd107;
	add.s64 	%rd920, %rd920, %rd107;
	setp.lt.u64 	%p106, %rd921, %rd125;
	@%p106 bra 	$L__BB0_100;
$L__BB0_115:
	add.s64 	%rd734, %rd107, %rd231;
	add.s64 	%rd735, %rd734, -1;
	setp.lt.u64 	%p107, %rd735, %rd107;
	bar.sync 	0;
	@%p107 bra 	$L__BB0_263;
	mov.b64 	%rd929, 0;
$L__BB0_117:
	cvt.u64.u32 	%rd737, %r482;
	mad.lo.s64 	%rd151, %rd929, %rd107, %rd737;
	setp.ge.u64 	%p108, %rd151, %rd231;
	@%p108 bra 	$L__BB0_263;
	ld.param.u64 	%rd874, [__attn_f64_param_11];
	ld.param.u64 	%rd872, [__attn_f64_param_10];
	mul.lo.s64 	%rd152, %rd151, %rd872;
	mul.lo.s64 	%rd153, %rd151, %rd874;
	mad.lo.s64 	%rd154, %rd151, %rd231, %rd126;
	@%p94 bra 	$L__BB0_132;
	setp.lt.u64 	%p110, %rd113, 15;
	mov.b64 	%rd932, 0;
	@%p110 bra 	$L__BB0_122;
	mov.b64 	%rd930, 0;
$L__BB0_121:
	.pragma "nounroll";
	add.s64 	%rd740, %rd930, %rd152;
	shl.b64 	%rd741, %rd740, 3;
	add.s64 	%rd742, %rd2, %rd741;
	ld.global.f64 	%fd241, [%rd742];
	cvt.u32.u64 	%r528, %rd930;
	shl.b32 	%r529, %r528, 3;
	mov.u32 	%r530, sram;
	add.s32 	%r531, %r530, %r529;
	ld.global.f64 	%fd242, [%rd742+8];
	st.shared.v2.f64 	[%r531], {%fd241, %fd242};
	ld.global.f64 	%fd243, [%rd742+16];
	ld.global.f64 	%fd244, [%rd742+24];
	st.shared.v2.f64 	[%r531+16], {%fd243, %fd244};
	ld.global.f64 	%fd245, [%rd742+32];
	ld.global.f64 	%fd246, [%rd742+40];
	st.shared.v2.f64 	[%r531+32], {%fd245, %fd246};
	ld.global.f64 	%fd247, [%rd742+48];
	ld.global.f64 	%fd248, [%rd742+56];
	st.shared.v2.f64 	[%r531+48], {%fd247, %fd248};
	ld.global.f64 	%fd249, [%rd742+64];
	ld.global.f64 	%fd250, [%rd742+72];
	st.shared.v2.f64 	[%r531+64], {%fd249, %fd250};
	ld.global.f64 	%fd251, [%rd742+80];
	ld.global.f64 	%fd252, [%rd742+88];
	st.shared.v2.f64 	[%r531+80], {%fd251, %fd252};
	ld.global.f64 	%fd253, [%rd742+96];
	ld.global.f64 	%fd254, [%rd742+104];
	st.shared.v2.f64 	[%r531+96], {%fd253, %fd254};
	ld.global.f64 	%fd255, [%rd742+112];
	ld.global.f64 	%fd256, [%rd742+120];
	st.shared.v2.f64 	[%r531+112], {%fd255, %fd256};
	add.s64 	%rd930, %rd930, 16;
	setp.ne.s64 	%p111, %rd930, %rd118;
	mov.u64 	%rd932, %rd118;
	@%p111 bra 	$L__BB0_121;
$L__BB0_122:
	setp.eq.s64 	%p112, %rd116, 0;
	@%p112 bra 	$L__BB0_132;
	add.s64 	%rd743, %rd116, -1;
	setp.lt.u64 	%p113, %rd743, 7;
	@%p113 bra 	$L__BB0_125;
	add.s64 	%rd744, %rd932, %rd152;
	shl.b64 	%rd745, %rd744, 3;
	add.s64 	%rd746, %rd2, %rd745;
	ld.global.f64 	%fd257, [%rd746];
	cvt.u32.u64 	%r532, %rd932;
	shl.b32 	%r533, %r532, 3;
	mov.u32 	%r534, sram;
	add.s32 	%r535, %r534, %r533;
	st.shared.f64 	[%r535], %fd257;
	ld.global.f64 	%fd258, [%rd746+8];
	st.shared.f64 	[%r535+8], %fd258;
	ld.global.f64 	%fd259, [%rd746+16];
	st.shared.f64 	[%r535+16], %fd259;
	ld.global.f64 	%fd260, [%rd746+24];
	st.shared.f64 	[%r535+24], %fd260;
	ld.global.f64 	%fd261, [%rd746+32];
	st.shared.f64 	[%r535+32], %fd261;
	ld.global.f64 	%fd262, [%rd746+40];
	st.shared.f64 	[%r535+40], %fd262;
	ld.global.f64 	%fd263, [%rd746+48];
	st.shared.f64 	[%r535+48], %fd263;
	ld.global.f64 	%fd264, [%rd746+56];
	st.shared.f64 	[%r535+56], %fd264;
	add.s64 	%rd932, %rd932, 8;
$L__BB0_125:
	setp.eq.s64 	%p114, %rd114, 0;
	@%p114 bra 	$L__BB0_132;
	add.s64 	%rd747, %rd114, -1;
	setp.lt.u64 	%p115, %rd747, 3;
	@%p115 bra 	$L__BB0_128;
	add.s64 	%rd748, %rd932, %rd152;
	shl.b64 	%rd749, %rd748, 3;
	add.s64 	%rd750, %rd2, %rd749;
	ld.global.f64 	%fd265, [%rd750];
	cvt.u32.u64 	%r536, %rd932;
	shl.b32 	%r537, %r536, 3;
	mov.u32 	%r538, sram;
	add.s32 	%r539, %r538, %r537;
	st.shared.f64 	[%r539], %fd265;
	ld.global.f64 	%fd266, [%rd750+8];
	st.shared.f64 	[%r539+8], %fd266;
	ld.global.f64 	%fd267, [%rd750+16];
	st.shared.f64 	[%r539+16], %fd267;
	ld.global.f64 	%fd268, [%rd750+24];
	st.shared.f64 	[%r539+24], %fd268;
	add.s64 	%rd932, %rd932, 4;
$L__BB0_128:
	setp.eq.s64 	%p116, %rd115, 0;
	@%p116 bra 	$L__BB0_132;
	setp.eq.s64 	%p117, %rd115, 1;
	add.s64 	%rd751, %rd932, %rd152;
	shl.b64 	%rd752, %rd751, 3;
	add.s64 	%rd162, %rd2, %rd752;
	ld.global.f64 	%fd269, [%rd162];
	cvt.u32.u64 	%r540, %rd932;
	shl.b32 	%r541, %r540, 3;
	mov.u32 	%r542, sram;
	add.s32 	%r11, %r542, %r541;
	st.shared.f64 	[%r11], %fd269;
	@%p117 bra 	$L__BB0_132;
	setp.eq.s64 	%p118, %rd115, 2;
	ld.global.f64 	%fd270, [%rd162+8];
	st.shared.f64 	[%r11+8], %fd270;
	@%p118 bra 	$L__BB0_132;
	ld.global.f64 	%fd271, [%rd162+16];
	st.shared.f64 	[%r11+16], %fd271;
$L__BB0_132:
	ld.param.u64 	%rd869, [__attn_f64_param_5];
	ld.param.u64 	%rd865, [__attn_f64_param_4];
	setp.eq.s64 	%p119, %rd234, 0;
	cvta.to.global.u64 	%rd753, %rd865;
	shl.b64 	%rd754, %rd151, 3;
	add.s64 	%rd755, %rd753, %rd754;
	ld.global.f64 	%fd2, [%rd755];
	cvta.to.global.u64 	%rd756, %rd869;
	add.s64 	%rd757, %rd756, %rd754;
	ld.global.f64 	%fd3, [%rd757];
	mov.f64 	%fd663, %fd2;
	@%p119 bra 	$L__BB0_171;
	@%p94 bra 	$L__BB0_137;
	mov.b64 	%rd936, 0;
	mov.f64 	%fd663, %fd2;
$L__BB0_135:
	add.s64 	%rd759, %rd154, %rd936;
	add.s64 	%rd760, %rd3, %rd759;
	ld.global.u8 	%rs30, [%rd760];
	setp.ne.s16 	%p121, %rs30, 0;
	@%p121 bra 	$L__BB0_206;
	shl.b64 	%rd766, %rd936, 3;
	add.s64 	%rd767, %rd706, %rd766;
	mov.b64 	%rd768, -4503599627370496;
	st.u64 	[%rd767], %rd768;
	bra.uni 	$L__BB0_219;
$L__BB0_137:
	setp.lt.u64 	%p132, %rd234, 4;
	mov.b64 	%rd935, 0;
	mov.f64 	%fd663, %fd2;
	@%p132 bra 	$L__BB0_156;
	mov.b64 	%rd934, 0;
	mov.f64 	%fd663, %fd2;
$L__BB0_139:
	add.s64 	%rd771, %rd154, %rd934;
	add.s64 	%rd164, %rd3, %rd771;
	ld.global.u8 	%rs31, [%rd164];
	setp.eq.s16 	%p133, %rs31, 0;
	shl.b64 	%rd772, %rd934, 3;
	add.s64 	%rd165, %rd706, %rd772;
	@%p133 bra 	$L__BB0_142;
	ld.f64 	%fd314, [%rd165];
	mul.f64 	%fd5, %fd314, %fd1;
	st.f64 	[%rd165], %fd5;
	setp.leu.f64 	%p134, %fd5, %fd663;
	@%p134 bra 	$L__BB0_143;
	mov.f64 	%fd663, %fd5;
	bra.uni 	$L__BB0_143;
$L__BB0_142:
	mov.b64 	%rd773, -4503599627370496;
	st.u64 	[%rd165], %rd773;
$L__BB0_143:
	ld.global.u8 	%rs32, [%rd164+1];
	setp.eq.s16 	%p135, %rs32, 0;
	@%p135 bra 	$L__BB0_146;
	ld.f64 	%fd315, [%rd165+8];
	mul.f64 	%fd7, %fd315, %fd1;
	st.f64 	[%rd165+8], %fd7;
	setp.leu.f64 	%p136, %fd7, %fd663;
	@%p136 bra 	$L__BB0_147;
	mov.f64 	%fd663, %fd7;
	bra.uni 	$L__BB0_147;
$L__BB0_146:
	mov.b64 	%rd774, -4503599627370496;
	st.u64 	[%rd165+8], %rd774;
$L__BB0_147:
	ld.global.u8 	%rs33, [%rd164+2];
	setp.eq.s16 	%p137, %rs33, 0;
	@%p137 bra 	$L__BB0_150;
	ld.f64 	%fd316, [%rd165+16];
	mul.f64 	%fd9, %fd316, %fd1;
	st.f64 	[%rd165+16], %fd9;
	setp.leu.f64 	%p138, %fd9, %fd663;
	@%p138 bra 	$L__BB0_151;
	mov.f64 	%fd663, %fd9;
	bra.uni 	$L__BB0_151;
$L__BB0_150:
	mov.b64 	%rd775, -4503599627370496;
	st.u64 	[%rd165+16], %rd775;
$L__BB0_151:
	ld.global.u8 	%rs34, [%rd164+3];
	setp.eq.s16 	%p139, %rs34, 0;
	@%p139 bra 	$L__BB0_154;
	ld.f64 	%fd317, [%rd165+24];
	mul.f64 	%fd11, %fd317, %fd1;
	st.f64 	[%rd165+24], %fd11;
	setp.leu.f64 	%p140, %fd11, %fd663;
	@%p140 bra 	$L__BB0_155;
	mov.f64 	%fd663, %fd11;
	bra.uni 	$L__BB0_155;
$L__BB0_154:
	mov.b64 	%rd776, -4503599627370496;
	st.u64 	[%rd165+24], %rd776;
$L__BB0_155:
	add.s64 	%rd934, %rd934, 4;
	and.b64  	%rd935, %rd234, -4;
	setp.ne.s64 	%p141, %rd934, %rd935;
	@%p141 bra 	$L__BB0_139;
$L__BB0_156:
	setp.eq.s64 	%p142, %rd119, 0;
	@%p142 bra 	$L__BB0_171;
	add.s64 	%rd777, %rd154, %rd935;
	add.s64 	%rd169, %rd3, %rd777;
	ld.global.u8 	%rs35, [%rd169];
	setp.eq.s16 	%p143, %rs35, 0;
	shl.b64 	%rd778, %rd935, 3;
	add.s64 	%rd170, %rd706, %rd778;
	@%p143 bra 	$L__BB0_160;
	ld.f64 	%fd318, [%rd170];
	mul.f64 	%fd15, %fd318, %fd1;
	st.f64 	[%rd170], %fd15;
	setp.leu.f64 	%p144, %fd15, %fd663;
	@%p144 bra 	$L__BB0_161;
	mov.f64 	%fd663, %fd15;
	bra.uni 	$L__BB0_161;
$L__BB0_160:
	mov.b64 	%rd779, -4503599627370496;
	st.u64 	[%rd170], %rd779;
$L__BB0_161:
	setp.eq.s64 	%p145, %rd119, 1;
	@%p145 bra 	$L__BB0_171;
	ld.global.u8 	%rs36, [%rd169+1];
	setp.eq.s16 	%p146, %rs36, 0;
	@%p146 bra 	$L__BB0_165;
	ld.f64 	%fd319, [%rd170+8];
	mul.f64 	%fd17, %fd319, %fd1;
	st.f64 	[%rd170+8], %fd17;
	setp.leu.f64 	%p147, %fd17, %fd663;
	@%p147 bra 	$L__BB0_166;
	mov.f64 	%fd663, %fd17;
	bra.uni 	$L__BB0_166;
$L__BB0_165:
	mov.b64 	%rd780, -4503599627370496;
	st.u64 	[%rd170+8], %rd780;
$L__BB0_166:
	setp.eq.s64 	%p148, %rd119, 2;
	@%p148 bra 	$L__BB0_171;
	ld.global.u8 	%rs37, [%rd169+2];
	setp.eq.s16 	%p149, %rs37, 0;
	@%p149 bra 	$L__BB0_170;
	ld.f64 	%fd320, [%rd170+16];
	mul.f64 	%fd19, %fd320, %fd1;
	st.f64 	[%rd170+16], %fd19;
	setp.leu.f64 	%p150, %fd19, %fd663;
	@%p150 bra 	$L__BB0_171;
	mov.f64 	%fd663, %fd19;
	bra.uni 	$L__BB0_171;
$L__BB0_170:
	mov.b64 	%rd781, -4503599627370496;
	st.u64 	[%rd170+16], %rd781;
$L__BB0_171:
	mov.f64 	%fd674, 0d0000000000000000;
	@%p94 bra 	$L__BB0_186;
	setp.eq.s64 	%p152, %rd113, 0;
	mov.f64 	%fd674, 0d0000000000000000;
	mov.b64 	%rd942, 0;
	@%p152 bra 	$L__BB0_181;
	mov.f64 	%fd674, 0d0000000000000000;
	mov.b64 	%rd941, 0;
$L__BB0_174:
	shl.b64 	%rd784, %rd941, 3;
	add.s64 	%rd183, %rd706, %rd784;
	ld.f64 	%fd325, [%rd183];
	sub.f64 	%fd35, %fd325, %fd663;
	fma.rn.f64 	%fd326, %fd35, 0d3FF71547652B82FE, 0d4338000000000000;
	{
	.reg .b32 %temp; 
	mov.b64 	{%r12, %temp}, %fd326;
	}
	mov.f64 	%fd327, 0dC338000000000000;
	add.rn.f64 	%fd328, %fd326, %fd327;
	fma.rn.f64 	%fd329, %fd328, 0dBFE62E42FEFA39EF, %fd35;
	fma.rn.f64 	%fd330, %fd328, 0dBC7ABC9E3B39803F, %fd329;
	fma.rn.f64 	%fd331, %fd330, 0d3E5ADE1569CE2BDF, 0d3E928AF3FCA213EA;
	fma.rn.f64 	%fd332, %fd331, %fd330, 0d3EC71DEE62401315;
	fma.rn.f64 	%fd333, %fd332, %fd330, 0d3EFA01997C89EB71;
	fma.rn.f64 	%fd334, %fd333, %fd330, 0d3F2A01A014761F65;
	fma.rn.f64 	%fd335, %fd334, %fd330, 0d3F56C16C1852B7AF;
	fma.rn.f64 	%fd336, %fd335, %fd330, 0d3F81111111122322;
	fma.rn.f64 	%fd337, %fd336, %fd330, 0d3FA55555555502A1;
	fma.rn.f64 	%fd338, %fd337, %fd330, 0d3FC5555555555511;
	fma.rn.f64 	%fd339, %fd338, %fd330, 0d3FE000000000000B;
	fma.rn.f64 	%fd340, %fd339, %fd330, 0d3FF0000000000000;
	fma.rn.f64 	%fd341, %fd340, %fd330, 0d3FF0000000000000;
	{
	.reg .b32 %temp; 
	mov.b64 	{%r13, %temp}, %fd341;
	}
	{
	.reg .b32 %temp; 
	mov.b64 	{%temp, %r14}, %fd341;
	}
	shl.b32 	%r575, %r12, 20;
	add.s32 	%r576, %r575, %r14;
	mov.b64 	%fd672, {%r13, %r576};
	{
	.reg .b32 %temp; 
	mov.b64 	{%temp, %r577}, %fd35;
	}
	mov.b32 	%f6, %r577;
	abs.f32 	%f1, %f6;
	setp.lt.f32 	%p153, %f1, 0f4086232B;
	@%p153 bra 	$L__BB0_177;
	setp.lt.f64 	%p154, %fd35, 0d0000000000000000;
	add.f64 	%fd342, %fd35, 0d7FF0000000000000;
	selp.f64 	%fd672, 0d0000000000000000, %fd342, %p154;
	setp.geu.f32 	%p155, %f1, 0f40874800;
	@%p155 bra 	$L__BB0_177;
	shr.u32 	%r578, %r12, 31;
	add.s32 	%r579, %r12, %r578;
	shr.s32 	%r580, %r579, 1;
	shl.b32 	%r581, %r580, 20;
	add.s32 	%r582, %r14, %r581;
	mov.b64 	%fd343, {%r13, %r582};
	sub.s32 	%r583, %r12, %r580;
	shl.b32 	%r584, %r583, 20;
	add.s32 	%r585, %r584, 1072693248;
	mov.b32 	%r586, 0;
	mov.b64 	%fd344, {%r586, %r585};
	mul.f64 	%fd672, %fd344, %fd343;
$L__BB0_177:
	st.f64 	[%rd183], %fd672;
	add.f64 	%fd40, %fd674, %fd672;
	ld.f64 	%fd345, [%rd183+8];
	sub.f64 	%fd41, %fd345, %fd663;
	fma.rn.f64 	%fd346, %fd41, 0d3FF71547652B82FE, 0d4338000000000000;
	{
	.reg .b32 %temp; 
	mov.b64 	{%r15, %temp}, %fd346;
	}
	mov.f64 	%fd347, 0dC338000000000000;
	add.rn.f64 	%fd348, %fd346, %fd347;
	fma.rn.f64 	%fd349, %fd348, 0dBFE62E42FEFA39EF, %fd41;
	fma.rn.f64 	%fd350, %fd348, 0dBC7ABC9E3B39803F, %fd349;
	fma.rn.f64 	%fd351, %fd350, 0d3E5ADE1569CE2BDF, 0d3E928AF3FCA213EA;
	fma.rn.f64 	%fd352, %fd351, %fd350, 0d3EC71DEE62401315;
	fma.rn.f64 	%fd353, %fd352, %fd350, 0d3EFA01997C89EB71;
	fma.rn.f64 	%fd354, %fd353, %fd350, 0d3F2A01A014761F65;
	fma.rn.f64 	%fd355, %fd354, %fd350, 0d3F56C16C1852B7AF;
	fma.rn.f64 	%fd356, %fd355, %fd350, 0d3F81111111122322;
	fma.rn.f64 	%fd357, %fd356, %fd350, 0d3FA55555555502A1;
	fma.rn.f64 	%fd358, %fd357, %fd350, 0d3FC5555555555511;
	fma.rn.f64 	%fd359, %fd358, %fd350, 0d3FE000000000000B;
	fma.rn.f64 	%fd360, %fd359, %fd350, 0d3FF0000000000000;
	fma.rn.f64 	%fd361, %fd360, %fd350, 0d3FF0000000000000;
	{
	.reg .b32 %temp; 
	mov.b64 	{%r16, %temp}, %fd361;
	}
	{
	.reg .b32 %temp; 
	mov.b64 	{%temp, %r17}, %fd361;
	}
	shl.b32 	%r587, %r15, 20;
	add.s32 	%r588, %r587, %r17;
	mov.b64 	%fd673, {%r16, %r588};
	{
	.reg .b32 %temp; 
	mov.b64 	{%temp, %r589}, %fd41;
	}
	mov.b32 	%f7, %r589;
	abs.f32 	%f2, %f7;
	setp.lt.f32 	%p156, %f2, 0f4086232B;
	@%p156 bra 	$L__BB0_180;
	setp.lt.f64 	%p157, %fd41, 0d0000000000000000;
	add.f64 	%fd362, %fd41, 0d7FF0000000000000;
	selp.f64 	%fd673, 0d0000000000000000, %fd362, %p157;
	setp.geu.f32 	%p158, %f2, 0f40874800;
	@%p158 bra 	$L__BB0_180;
	shr.u32 	%r590, %r15, 31;
	add.s32 	%r591, %r15, %r590;
	shr.s32 	%r592, %r591, 1;
	shl.b32 	%r593, %r592, 20;
	add.s32 	%r594, %r17, %r593;
	mov.b64 	%fd363, {%r16, %r594};
	sub.s32 	%r595, %r15, %r592;
	shl.b32 	%r596, %r595, 20;
	add.s32 	%r597, %r596, 1072693248;
	mov.b32 	%r598, 0;
	mov.b64 	%fd364, {%r598, %r597};
	mul.f64 	%fd673, %fd364, %fd363;
$L__BB0_180:
	st.f64 	[%rd183+8], %fd673;
	add.f64 	%fd674, %fd40, %fd673;
	add.s64 	%rd941, %rd941, 2;
	setp.ne.s64 	%p159, %rd941, %rd120;
	mov.u64 	%rd942, %rd120;
	@%p159 bra 	$L__BB0_174;
$L__BB0_181:
	and.b64  	%rd785, %rd232, 1;
	setp.eq.b64 	%p160, %rd785, 1;
	not.pred 	%p161, %p160;
	@%p161 bra 	$L__BB0_186;
	shl.b64 	%rd786, %rd942, 3;
	add.s64 	%rd186, %rd706, %rd786;
	ld.f64 	%fd365, [%rd186];
	sub.f64 	%fd49, %fd365, %fd663;
	fma.rn.f64 	%fd366, %fd49, 0d3FF71547652B82FE, 0d4338000000000000;
	{
	.reg .b32 %temp; 
	mov.b64 	{%r18, %temp}, %fd366;
	}
	mov.f64 	%fd367, 0dC338000000000000;
	add.rn.f64 	%fd368, %fd366, %fd367;
	fma.rn.f64 	%fd369, %fd368, 0dBFE62E42FEFA39EF, %fd49;
	fma.rn.f64 	%fd370, %fd368, 0dBC7ABC9E3B39803F, %fd369;
	fma.rn.f64 	%fd371, %fd370, 0d3E5ADE1569CE2BDF, 0d3E928AF3FCA213EA;
	fma.rn.f64 	%fd372, %fd371, %fd370, 0d3EC71DEE62401315;
	fma.rn.f64 	%fd373, %fd372, %fd370, 0d3EFA01997C89EB71;
	fma.rn.f64 	%fd374, %fd373, %fd370, 0d3F2A01A014761F65;
	fma.rn.f64 	%fd375, %fd374, %fd370, 0d3F56C16C1852B7AF;
	fma.rn.f64 	%fd376, %fd375, %fd370, 0d3F81111111122322;
	fma.rn.f64 	%fd377, %fd376, %fd370, 0d3FA55555555502A1;
	fma.rn.f64 	%fd378, %fd377, %fd370, 0d3FC5555555555511;
	fma.rn.f64 	%fd379, %fd378, %fd370, 0d3FE000000000000B;
	fma.rn.f64 	%fd380, %fd379, %fd370, 0d3FF0000000000000;
	fma.rn.f64 	%fd381, %fd380, %fd370, 0d3FF0000000000000;
	{
	.reg .b32 %temp; 
	mov.b64 	{%r19, %temp}, %fd381;
	}
	{
	.reg .b32 %temp; 
	mov.b64 	{%temp, %r20}, %fd381;
	}
	shl.b32 	%r599, %r18, 20;
	add.s32 	%r600, %r599, %r20;
	mov.b64 	%fd676, {%r19, %r600};
	{
	.reg .b32 %temp; 
	mov.b64 	{%temp, %r601}, %fd49;
	}
	mov.b32 	%f8, %r601;
	abs.f32 	%f3, %f8;
	setp.lt.f32 	%p162, %f3, 0f4086232B;
	@%p162 bra 	$L__BB0_185;
	setp.lt.f64 	%p163, %fd49, 0d0000000000000000;
	add.f64 	%fd382, %fd49, 0d7FF0000000000000;
	selp.f64 	%fd676, 0d0000000000000000, %fd382, %p163;
	setp.geu.f32 	%p164, %f3, 0f40874800;
	@%p164 bra 	$L__BB0_185;
	shr.u32 	%r602, %r18, 31;
	add.s32 	%r603, %r18, %r602;
	shr.s32 	%r604, %r603, 1;
	shl.b32 	%r605, %r604, 20;
	add.s32 	%r606, %r20, %r605;
	mov.b64 	%fd383, {%r19, %r606};
	sub.s32 	%r607, %r18, %r604;
	shl.b32 	%r608, %r607, 20;
	add.s32 	%r609, %r608, 1072693248;
	mov.b32 	%r610, 0;
	mov.b64 	%fd384, {%r610, %r609};
	mul.f64 	%fd676, %fd384, %fd383;
$L__BB0_185:
	st.f64 	[%rd186], %fd676;
	add.f64 	%fd674, %fd674, %fd676;
$L__BB0_186:
	sub.f64 	%fd56, %fd2, %fd663;
	fma.rn.f64 	%fd385, %fd56, 0d3FF71547652B82FE, 0d4338000000000000;
	{
	.reg .b32 %temp; 
	mov.b64 	{%r21, %temp}, %fd385;
	}
	mov.f64 	%fd386, 0dC338000000000000;
	add.rn.f64 	%fd387, %fd385, %fd386;
	fma.rn.f64 	%fd388, %fd387, 0dBFE62E42FEFA39EF, %fd56;
	fma.rn.f64 	%fd389, %fd387, 0dBC7ABC9E3B39803F, %fd388;
	fma.rn.f64 	%fd390, %fd389, 0d3E5ADE1569CE2BDF, 0d3E928AF3FCA213EA;
	fma.rn.f64 	%fd391, %fd390, %fd389, 0d3EC71DEE62401315;
	fma.rn.f64 	%fd392, %fd391, %fd389, 0d3EFA01997C89EB71;
	fma.rn.f64 	%fd393, %fd392, %fd389, 0d3F2A01A014761F65;
	fma.rn.f64 	%fd394, %fd393, %fd389, 0d3F56C16C1852B7AF;
	fma.rn.f64 	%fd395, %fd394, %fd389, 0d3F81111111122322;
	fma.rn.f64 	%fd396, %fd395, %fd389, 0d3FA55555555502A1;
	fma.rn.f64 	%fd397, %fd396, %fd389, 0d3FC5555555555511;
	fma.rn.f64 	%fd398, %fd397, %fd389, 0d3FE000000000000B;
	fma.rn.f64 	%fd399, %fd398, %fd389, 0d3FF0000000000000;
	fma.rn.f64 	%fd400, %fd399, %fd389, 0d3FF0000000000000;
	{
	.reg .b32 %temp; 
	mov.b64 	{%r22, %temp}, %fd400;
	}
	{
	.reg .b32 %temp; 
	mov.b64 	{%temp, %r23}, %fd400;
	}
	shl.b32 	%r611, %r21, 20;
	add.s32 	%r612, %r611, %r23;
	mov.b64 	%fd678, {%r22, %r612};
	{
	.reg .b32 %temp; 
	mov.b64 	{%temp, %r613}, %fd56;
	}
	mov.b32 	%f9, %r613;
	abs.f32 	%f4, %f9;
	setp.lt.f32 	%p165, %f4, 0f4086232B;
	@%p165 bra 	$L__BB0_189;
	setp.lt.f64 	%p166, %fd56, 0d0000000000000000;
	add.f64 	%fd401, %fd56, 0d7FF0000000000000;
	selp.f64 	%fd678, 0d0000000000000000, %fd401, %p166;
	setp.geu.f32 	%p167, %f4, 0f40874800;
	@%p167 bra 	$L__BB0_189;
	shr.u32 	%r614, %r21, 31;
	add.s32 	%r615, %r21, %r614;
	shr.s32 	%r616, %r615, 1;
	shl.b32 	%r617, %r616, 20;
	add.s32 	%r618, %r23, %r617;
	mov.b64 	%fd402, {%r22, %r618};
	sub.s32 	%r619, %r21, %r616;
	shl.b32 	%r620, %r619, 20;
	add.s32 	%r621, %r620, 1072693248;
	mov.b32 	%r622, 0;
	mov.b64 	%fd403, {%r622, %r621};
	mul.f64 	%fd678, %fd403, %fd402;
$L__BB0_189:
	ld.param.u64 	%rd870, [__attn_f64_param_5];
	ld.param.u64 	%rd866, [__attn_f64_param_4];
	mul.f64 	%fd404, %fd3, %fd678;
	add.f64 	%fd405, %fd674, %fd404;
	mov.u32 	%r623, %tid.x;
	cvt.u64.u32 	%rd787, %r623;
	mad.lo.s64 	%rd788, %rd929, %rd107, %rd787;
	cvta.to.global.u64 	%rd789, %rd866;
	shl.b64 	%rd790, %rd788, 3;
	add.s64 	%rd791, %rd789, %rd790;
	st.global.f64 	[%rd791], %fd663;
	cvta.to.global.u64 	%rd792, %rd870;
	add.s64 	%rd793, %rd792, %rd790;
	st.global.f64 	[%rd793], %fd405;
	rcp.rn.f64 	%fd61, %fd405;
	mul.f64 	%fd62, %fd404, %fd61;
	@%p119 bra 	$L__BB0_203;
	setp.lt.u64 	%p169, %rd234, 16;
	mov.b64 	%rd945, 0;
	@%p169 bra 	$L__BB0_193;
	mov.b64 	%rd943, 0;
$L__BB0_192:
	.pragma "nounroll";
	shl.b64 	%rd796, %rd943, 3;
	add.s64 	%rd797, %rd706, %rd796;
	ld.f64 	%fd406, [%rd797];
	mul.f64 	%fd407, %fd61, %fd406;
	st.f64 	[%rd797], %fd407;
	ld.f64 	%fd408, [%rd797+8];
	mul.f64 	%fd409, %fd61, %fd408;
	st.f64 	[%rd797+8], %fd409;
	ld.f64 	%fd410, [%rd797+16];
	mul.f64 	%fd411, %fd61, %fd410;
	st.f64 	[%rd797+16], %fd411;
	ld.f64 	%fd412, [%rd797+24];
	mul.f64 	%fd413, %fd61, %fd412;
	st.f64 	[%rd797+24], %fd413;
	ld.f64 	%fd414, [%rd797+32];
	mul.f64 	%fd415, %fd61, %fd414;
	st.f64 	[%rd797+32], %fd415;
	ld.f64 	%fd416, [%rd797+40];
	mul.f64 	%fd417, %fd61, %fd416;
	st.f64 	[%rd797+40], %fd417;
	ld.f64 	%fd418, [%rd797+48];
	mul.f64 	%fd419, %fd61, %fd418;
	st.f64 	[%rd797+48], %fd419;
	ld.f64 	%fd420, [%rd797+56];
	mul.f64 	%fd421, %fd61, %fd420;
	st.f64 	[%rd797+56], %fd421;
	ld.f64 	%fd422, [%rd797+64];
	mul.f64 	%fd423, %fd61, %fd422;
	st.f64 	[%rd797+64], %fd423;
	ld.f64 	%fd424, [%rd797+72];
	mul.f64 	%fd425, %fd61, %fd424;
	st.f64 	[%rd797+72], %fd425;
	ld.f64 	%fd426, [%rd797+80];
	mul.f64 	%fd427, %fd61, %fd426;
	st.f64 	[%rd797+80], %fd427;
	ld.f64 	%fd428, [%rd797+88];
	mul.f64 	%fd429, %fd61, %fd428;
	st.f64 	[%rd797+88], %fd429;
	ld.f64 	%fd430, [%rd797+96];
	mul.f64 	%fd431, %fd61, %fd430;
	st.f64 	[%rd797+96], %fd431;
	ld.f64 	%fd432, [%rd797+104];
	mul.f64 	%fd433, %fd61, %fd432;
	st.f64 	[%rd797+104], %fd433;
	ld.f64 	%fd434, [%rd797+112];
	mul.f64 	%fd435, %fd61, %fd434;
	st.f64 	[%rd797+112], %fd435;
	ld.f64 	%fd436, [%rd797+120];
	mul.f64 	%fd437, %fd61, %fd436;
	st.f64 	[%rd797+120], %fd437;
	add.s64 	%rd943, %rd943, 16;
	setp.ne.s64 	%p170, %rd943, %rd121;
	mov.u64 	%rd945, %rd121;
	@%p170 bra 	$L__BB0_192;
$L__BB0_193:
	and.b64  	%rd798, %rd234, 15;
	setp.eq.s64 	%p171, %rd798, 0;
	@%p171 bra 	$L__BB0_203;
	and.b64  	%rd799, %rd234, 15;
	add.s64 	%rd800, %rd799, -1;
	setp.lt.u64 	%p172, %rd800, 7;
	@%p172 bra 	$L__BB0_196;
	shl.b64 	%rd801, %rd945, 3;
	add.s64 	%rd802, %rd706, %rd801;
	ld.f64 	%fd438, [%rd802];
	mul.f64 	%fd439, %fd61, %fd438;
	st.f64 	[%rd802], %fd439;
	ld.f64 	%fd440, [%rd802+8];
	mul.f64 	%fd441, %fd61, %fd440;
	st.f64 	[%rd802+8], %fd441;
	ld.f64 	%fd442, [%rd802+16];
	mul.f64 	%fd443, %fd61, %fd442;
	st.f64 	[%rd802+16], %fd443;
	ld.f64 	%fd444, [%rd802+24];
	mul.f64 	%fd445, %fd61, %fd444;
	st.f64 	[%rd802+24], %fd445;
	ld.f64 	%fd446, [%rd802+32];
	mul.f64 	%fd447, %fd61, %fd446;
	st.f64 	[%rd802+32], %fd447;
	ld.f64 	%fd448, [%rd802+40];
	mul.f64 	%fd449, %fd61, %fd448;
	st.f64 	[%rd802+40], %fd449;
	ld.f64 	%fd450, [%rd802+48];
	mul.f64 	%fd451, %fd61, %fd450;
	st.f64 	[%rd802+48], %fd451;
	ld.f64 	%fd452, [%rd802+56];
	mul.f64 	%fd453, %fd61, %fd452;
	st.f64 	[%rd802+56], %fd453;
	add.s64 	%rd945, %rd945, 8;
$L__BB0_196:
	and.b64  	%rd803, %rd234, 7;
	setp.eq.s64 	%p173, %rd803, 0;
	@%p173 bra 	$L__BB0_203;
	and.b64  	%rd804, %rd234, 7;
	add.s64 	%rd805, %rd804, -1;
	setp.lt.u64 	%p174, %rd805, 3;
	@%p174 bra 	$L__BB0_199;
	shl.b64 	%rd806, %rd945, 3;
	add.s64 	%rd807, %rd706, %rd806;
	ld.f64 	%fd454, [%rd807];
	mul.f64 	%fd455, %fd61, %fd454;
	st.f64 	[%rd807], %fd455;
	ld.f64 	%fd456, [%rd807+8];
	mul.f64 	%fd457, %fd61, %fd456;
	st.f64 	[%rd807+8], %fd457;
	ld.f64 	%fd458, [%rd807+16];
	mul.f64 	%fd459, %fd61, %fd458;
	st.f64 	[%rd807+16], %fd459;
	ld.f64 	%fd460, [%rd807+24];
	mul.f64 	%fd461, %fd61, %fd460;
	st.f64 	[%rd807+24], %fd461;
	add.s64 	%rd945, %rd945, 4;
$L__BB0_199:
	setp.eq.s64 	%p175, %rd119, 0;
	@%p175 bra 	$L__BB0_203;
	setp.eq.s64 	%p176, %rd119, 1;
	shl.b64 	%rd808, %rd945, 3;
	add.s64 	%rd194, %rd706, %rd808;
	ld.f64 	%fd462, [%rd194];
	mul.f64 	%fd463, %fd61, %fd462;
	st.f64 	[%rd194], %fd463;
	@%p176 bra 	$L__BB0_203;
	setp.eq.s64 	%p177, %rd119, 2;
	ld.f64 	%fd464, [%rd194+8];
	mul.f64 	%fd465, %fd61, %fd464;
	st.f64 	[%rd194+8], %fd465;
	@%p177 bra 	$L__BB0_203;
	ld.f64 	%fd466, [%rd194+16];
	mul.f64 	%fd467, %fd61, %fd466;
	st.f64 	[%rd194+16], %fd467;
$L__BB0_203:
	shl.b64 	%rd809, %rd232, 3;
	{ // callseq 224, 0
	.param .b64 param0;
	st.param.b64 	[param0], %rd809;
	.param .b64 retval0;
	call.uni (retval0), 
	malloc, 
	(
	param0
	);
	ld.param.b64 	%rd810, [retval0];
	} // callseq 224
	@%p94 bra 	$L__BB0_231;
	setp.lt.u64 	%p179, %rd113, 15;
	mov.b64 	%rd948, 0;
	@%p179 bra 	$L__BB0_221;
	mov.b64 	%rd950, 0;
	bra.uni 	$L__BB0_220;
$L__BB0_206:
	setp.lt.u64 	%p122, %rd113, 7;
	mul.lo.s64 	%rd172, %rd936, %rd232;
	shl.b64 	%rd762, %rd936, 3;
	add.s64 	%rd173, %rd706, %rd762;
	ld.f64 	%fd669, [%rd173];
	mov.b64 	%rd939, 0;
	@%p122 bra 	$L__BB0_209;
	mov.b64 	%rd937, 0;
$L__BB0_208:
	.pragma "nounroll";
	cvt.u32.u64 	%r543, %rd937;
	shl.b32 	%r544, %r543, 3;
	mov.u32 	%r545, sram;
	add.s32 	%r546, %r545, %r544;
	ld.shared.f64 	%fd272, [%r546];
	cvt.u32.u64 	%r547, %rd172;
	add.s32 	%r548, %r543, %r547;
	shl.b32 	%r549, %r548, 3;
	add.s32 	%r550, %r2, %r549;
	ld.shared.f64 	%fd273, [%r550];
	fma.rn.f64 	%fd274, %fd272, %fd273, %fd669;
	st.f64 	[%rd173], %fd274;
	ld.shared.f64 	%fd275, [%r546+8];
	ld.shared.f64 	%fd276, [%r550+8];
	fma.rn.f64 	%fd277, %fd275, %fd276, %fd274;
	st.f64 	[%rd173], %fd277;
	ld.shared.f64 	%fd278, [%r546+16];
	ld.shared.f64 	%fd279, [%r550+16];
	fma.rn.f64 	%fd280, %fd278, %fd279, %fd277;
	st.f64 	[%rd173], %fd280;
	ld.shared.f64 	%fd281, [%r546+24];
	ld.shared.f64 	%fd282, [%r550+24];
	fma.rn.f64 	%fd283, %fd281, %fd282, %fd280;
	st.f64 	[%rd173], %fd283;
	ld.shared.f64 	%fd284, [%r546+32];
	ld.shared.f64 	%fd285, [%r550+32];
	fma.rn.f64 	%fd286, %fd284, %fd285, %fd283;
	st.f64 	[%rd173], %fd286;
	ld.shared.f64 	%fd287, [%r546+40];
	ld.shared.f64 	%fd288, [%r550+40];
	fma.rn.f64 	%fd289, %fd287, %fd288, %fd286;
	st.f64 	[%rd173], %fd289;
	ld.shared.f64 	%fd290, [%r546+48];
	ld.shared.f64 	%fd291, [%r550+48];
	fma.rn.f64 	%fd292, %fd290, %fd291, %fd289;
	st.f64 	[%rd173], %fd292;
	ld.shared.f64 	%fd293, [%r546+56];
	ld.shared.f64 	%fd294, [%r550+56];
	fma.rn.f64 	%fd669, %fd293, %fd294, %fd292;
	st.f64 	[%rd173], %fd669;
	add.s64 	%rd937, %rd937, 8;
	setp.ne.s64 	%p123, %rd937, %rd117;
	mov.u64 	%rd939, %rd117;
	@%p123 bra 	$L__BB0_208;
$L__BB0_209:
	setp.eq.s64 	%p124, %rd114, 0;
	@%p124 bra 	$L__BB0_217;
	add.s64 	%rd764, %rd114, -1;
	setp.lt.u64 	%p125, %rd764, 3;
	@%p125 bra 	$L__BB0_212;
	cvt.u32.u64 	%r551, %rd939;
	shl.b32 	%r552, %r551, 3;
	mov.u32 	%r553, sram;
	add.s32 	%r554, %r553, %r552;
	ld.shared.f64 	%fd295, [%r554];
	cvt.u32.u64 	%r555, %rd172;
	add.s32 	%r556, %r551, %r555;
	shl.b32 	%r557, %r556, 3;
	add.s32 	%r558, %r2, %r557;
	ld.shared.f64 	%fd296, [%r558];
	fma.rn.f64 	%fd297, %fd295, %fd296, %fd669;
	st.f64 	[%rd173], %fd297;
	ld.shared.f64 	%fd298, [%r554+8];
	ld.shared.f64 	%fd299, [%r558+8];
	fma.rn.f64 	%fd300, %fd298, %fd299, %fd297;
	st.f64 	[%rd173], %fd300;
	ld.shared.f64 	%fd301, [%r554+16];
	ld.shared.f64 	%fd302, [%r558+16];
	fma.rn.f64 	%fd303, %fd301, %fd302, %fd300;
	st.f64 	[%rd173], %fd303;
	ld.shared.f64 	%fd304, [%r554+24];
	ld.shared.f64 	%fd305, [%r558+24];
	fma.rn.f64 	%fd669, %fd304, %fd305, %fd303;
	st.f64 	[%rd173], %fd669;
	add.s64 	%rd939, %rd939, 4;
$L__BB0_212:
	setp.eq.s64 	%p126, %rd115, 0;
	@%p126 bra 	$L__BB0_217;
	setp.eq.s64 	%p127, %rd115, 1;
	@%p127 bra 	$L__BB0_215;
	cvt.u32.u64 	%r559, %rd939;
	shl.b32 	%r560, %r559, 3;
	mov.u32 	%r561, sram;
	add.s32 	%r562, %r561, %r560;
	ld.shared.f64 	%fd306, [%r562];
	cvt.u32.u64 	%r563, %rd172;
	add.s32 	%r564, %r559, %r563;
	shl.b32 	%r565, %r564, 3;
	add.s32 	%r566, %r2, %r565;
	ld.shared.f64 	%fd307, [%r566];
	fma.rn.f64 	%fd308, %fd306, %fd307, %fd669;
	st.f64 	[%rd173], %fd308;
	ld.shared.f64 	%fd309, [%r562+8];
	ld.shared.f64 	%fd310, [%r566+8];
	fma.rn.f64 	%fd669, %fd309, %fd310, %fd308;
	st.f64 	[%rd173], %fd669;
	add.s64 	%rd939, %rd939, 2;
$L__BB0_215:
	and.b64  	%rd765, %rd232, 1;
	setp.eq.b64 	%p128, %rd765, 1;
	not.pred 	%p129, %p128;
	@%p129 bra 	$L__BB0_217;
	cvt.u32.u64 	%r567, %rd939;
	shl.b32 	%r568, %r567, 3;
	mov.u32 	%r569, sram;
	add.s32 	%r570, %r569, %r568;
	ld.shared.f64 	%fd311, [%r570];
	cvt.u32.u64 	%r571, %rd172;
	add.s32 	%r572, %r567, %r571;
	shl.b32 	%r573, %r572, 3;
	add.s32 	%r574, %r2, %r573;
	ld.shared.f64 	%fd312, [%r574];
	fma.rn.f64 	%fd669, %fd311, %fd312, %fd669;
$L__BB0_217:
	mul.f64 	%fd32, %fd669, %fd1;
	st.f64 	[%rd173], %fd32;
	setp.leu.f64 	%p130, %fd32, %fd663;
	@%p130 bra 	$L__BB0_219;
	mov.f64 	%fd663, %fd32;
$L__BB0_219:
	add.s64 	%rd936, %rd936, 1;
	setp.eq.s64 	%p131, %rd936, %rd234;
	@%p131 bra 	$L__BB0_171;
	bra.uni 	$L__BB0_135;
$L__BB0_220:
	.pragma "nounroll";
	shl.b64 	%rd813, %rd950, 3;
	add.s64 	%rd814, %rd810, %rd813;
	mov.b64 	%rd815, 0;
	st.u64 	[%rd814], %rd815;
	st.u64 	[%rd814+8], %rd815;
	st.u64 	[%rd814+16], %rd815;
	st.u64 	[%rd814+24], %rd815;
	st.u64 	[%rd814+32], %rd815;
	st.u64 	[%rd814+40], %rd815;
	st.u64 	[%rd814+48], %rd815;
	st.u64 	[%rd814+56], %rd815;
	st.u64 	[%rd814+64], %rd815;
	st.u64 	[%rd814+72], %rd815;
	st.u64 	[%rd814+80], %rd815;
	st.u64 	[%rd814+88], %rd815;
	st.u64 	[%rd814+96], %rd815;
	st.u64 	[%rd814+104], %rd815;
	st.u64 	[%rd814+112], %rd815;
	st.u64 	[%rd814+120], %rd815;
	add.s64 	%rd950, %rd950, 16;
	setp.eq.s64 	%p180, %rd950, %rd118;
	mov.u64 	%rd948, %rd118;
	@%p180 bra 	$L__BB0_221;
	bra.uni 	$L__BB0_220;
$L__BB0_221:
	setp.eq.s64 	%p181, %rd116, 0;
	@%p181 bra 	$L__BB0_231;
	add.s64 	%rd816, %rd116, -1;
	setp.lt.u64 	%p182, %rd816, 7;
	@%p182 bra 	$L__BB0_224;
	shl.b64 	%rd817, %rd948, 3;
	add.s64 	%rd818, %rd810, %rd817;
	mov.b64 	%rd819, 0;
	st.u64 	[%rd818], %rd819;
	st.u64 	[%rd818+8], %rd819;
	st.u64 	[%rd818+16], %rd819;
	st.u64 	[%rd818+24], %rd819;
	st.u64 	[%rd818+32], %rd819;
	st.u64 	[%rd818+40], %rd819;
	st.u64 	[%rd818+48], %rd819;
	st.u64 	[%rd818+56], %rd819;
	add.s64 	%rd948, %rd948, 8;
$L__BB0_224:
	setp.eq.s64 	%p183, %rd114, 0;
	@%p183 bra 	$L__BB0_231;
	add.s64 	%rd820, %rd114, -1;
	setp.lt.u64 	%p184, %rd820, 3;
	@%p184 bra 	$L__BB0_227;
	shl.b64 	%rd821, %rd948, 3;
	add.s64 	%rd822, %rd810, %rd821;
	mov.b64 	%rd823, 0;
	st.u64 	[%rd822], %rd823;
	st.u64 	[%rd822+8], %rd823;
	st.u64 	[%rd822+16], %rd823;
	st.u64 	[%rd822+24], %rd823;
	add.s64 	%rd948, %rd948, 4;
$L__BB0_227:
	setp.eq.s64 	%p185, %rd115, 0;
	@%p185 bra 	$L__BB0_231;
	setp.eq.s64 	%p186, %rd115, 1;
	shl.b64 	%rd824, %rd948, 3;
	add.s64 	%rd201, %rd810, %rd824;
	mov.b64 	%rd825, 0;
	st.u64 	[%rd201], %rd825;
	@%p186 bra 	$L__BB0_231;
	setp.eq.s64 	%p187, %rd115, 2;
	mov.b64 	%rd826, 0;
	st.u64 	[%rd201+8], %rd826;
	@%p187 bra 	$L__BB0_231;
	mov.b64 	%rd827, 0;
	st.u64 	[%rd201+16], %rd827;
$L__BB0_231:
	@%p119 bra 	$L__BB0_248;
	@%p94 bra 	$L__BB0_262;
	mov.b64 	%rd951, 0;
$L__BB0_234:
	setp.lt.u64 	%p190, %rd232, 16;
	shl.b64 	%rd830, %rd951, 3;
	add.s64 	%rd831, %rd706, %rd830;
	ld.f64 	%fd63, [%rd831];
	mul.lo.s64 	%rd205, %rd951, %rd232;
	mov.b64 	%rd954, 0;
	@%p190 bra 	$L__BB0_237;
	mov.b64 	%rd952, 0;
$L__BB0_236:
	.pragma "nounroll";
	cvt.u32.u64 	%r624, %rd205;
	cvt.u32.u64 	%r625, %rd952;
	add.s32 	%r626, %r625, %r624;
	shl.b32 	%r627, %r626, 3;
	add.s32 	%r628, %r3, %r627;
	ld.shared.f64 	%fd468, [%r628];
	shl.b64 	%rd833, %rd952, 3;
	add.s64 	%rd834, %rd810, %rd833;
	ld.f64 	%fd469, [%rd834];
	fma.rn.f64 	%fd470, %fd63, %fd468, %fd469;
	st.f64 	[%rd834], %fd470;
	ld.shared.f64 	%fd471, [%r628+8];
	ld.f64 	%fd472, [%rd834+8];
	fma.rn.f64 	%fd473, %fd63, %fd471, %fd472;
	st.f64 	[%rd834+8], %fd473;
	ld.shared.f64 	%fd474, [%r628+16];
	ld.f64 	%fd475, [%rd834+16];
	fma.rn.f64 	%fd476, %fd63, %fd474, %fd475;
	st.f64 	[%rd834+16], %fd476;
	ld.shared.f64 	%fd477, [%r628+24];
	ld.f64 	%fd478, [%rd834+24];
	fma.rn.f64 	%fd479, %fd63, %fd477, %fd478;
	st.f64 	[%rd834+24], %fd479;
	ld.shared.f64 	%fd480, [%r628+32];
	ld.f64 	%fd481, [%rd834+32];
	fma.rn.f64 	%fd482, %fd63, %fd480, %fd481;
	st.f64 	[%rd834+32], %fd482;
	ld.shared.f64 	%fd483, [%r628+40];
	ld.f64 	%fd484, [%rd834+40];
	fma.rn.f64 	%fd485, %fd63, %fd483, %fd484;
	st.f64 	[%rd834+40], %fd485;
	ld.shared.f64 	%fd486, [%r628+48];
	ld.f64 	%fd487, [%rd834+48];
	fma.rn.f64 	%fd488, %fd63, %fd486, %fd487;
	st.f64 	[%rd834+48], %fd488;
	ld.shared.f64 	%fd489, [%r628+56];
	ld.f64 	%fd490, [%rd834+56];
	fma.rn.f64 	%fd491, %fd63, %fd489, %fd490;
	st.f64 	[%rd834+56], %fd491;
	ld.shared.f64 	%fd492, [%r628+64];
	ld.f64 	%fd493, [%rd834+64];
	fma.rn.f64 	%fd494, %fd63, %fd492, %fd493;
	st.f64 	[%rd834+64], %fd494;
	ld.shared.f64 	%fd495, [%r628+72];
	ld.f64 	%fd496, [%rd834+72];
	fma.rn.f64 	%fd497, %fd63, %fd495, %fd496;
	st.f64 	[%rd834+72], %fd497;
	ld.shared.f64 	%fd498, [%r628+80];
	ld.f64 	%fd499, [%rd834+80];
	fma.rn.f64 	%fd500, %fd63, %fd498, %fd499;
	st.f64 	[%rd834+80], %fd500;
	ld.shared.f64 	%fd501, [%r628+88];
	ld.f64 	%fd502, [%rd834+88];
	fma.rn.f64 	%fd503, %fd63, %fd501, %fd502;
	st.f64 	[%rd834+88], %fd503;
	ld.shared.f64 	%fd504, [%r628+96];
	ld.f64 	%fd505, [%rd834+96];
	fma.rn.f64 	%fd506, %fd63, %fd504, %fd505;
	st.f64 	[%rd834+96], %fd506;
	ld.shared.f64 	%fd507, [%r628+104];
	ld.f64 	%fd508, [%rd834+104];
	fma.rn.f64 	%fd509, %fd63, %fd507, %fd508;
	st.f64 	[%rd834+104], %fd509;
	ld.shared.f64 	%fd510, [%r628+112];
	ld.f64 	%fd511, [%rd834+112];
	fma.rn.f64 	%fd512, %fd63, %fd510, %fd511;
	st.f64 	[%rd834+112], %fd512;
	ld.shared.f64 	%fd513, [%r628+120];
	ld.f64 	%fd514, [%rd834+120];
	fma.rn.f64 	%fd515, %fd63, %fd513, %fd514;
	st.f64 	[%rd834+120], %fd515;
	add.s64 	%rd952, %rd952, 16;
	setp.ne.s64 	%p191, %rd952, %rd118;
	mov.u64 	%rd954, %rd118;
	@%p191 bra 	$L__BB0_236;
$L__BB0_237:
	setp.eq.s64 	%p192, %rd116, 0;
	@%p192 bra 	$L__BB0_247;
	add.s64 	%rd835, %rd116, -1;
	setp.lt.u64 	%p193, %rd835, 7;
	@%p193 bra 	$L__BB0_240;
	cvt.u32.u64 	%r629, %rd205;
	cvt.u32.u64 	%r630, %rd954;
	add.s32 	%r631, %r630, %r629;
	shl.b32 	%r632, %r631, 3;
	add.s32 	%r633, %r3, %r632;
	ld.shared.f64 	%fd516, [%r633];
	shl.b64 	%rd836, %rd954, 3;
	add.s64 	%rd837, %rd810, %rd836;
	ld.f64 	%fd517, [%rd837];
	fma.rn.f64 	%fd518, %fd63, %fd516, %fd517;
	st.f64 	[%rd837], %fd518;
	ld.shared.f64 	%fd519, [%r633+8];
	ld.f64 	%fd520, [%rd837+8];
	fma.rn.f64 	%fd521, %fd63, %fd519, %fd520;
	st.f64 	[%rd837+8], %fd521;
	ld.shared.f64 	%fd522, [%r633+16];
	ld.f64 	%fd523, [%rd837+16];
	fma.rn.f64 	%fd524, %fd63, %fd522, %fd523;
	st.f64 	[%rd837+16], %fd524;
	ld.shared.f64 	%fd525, [%r633+24];
	ld.f64 	%fd526, [%rd837+24];
	fma.rn.f64 	%fd527, %fd63, %fd525, %fd526;
	st.f64 	[%rd837+24], %fd527;
	ld.shared.f64 	%fd528, [%r633+32];
	ld.f64 	%fd529, [%rd837+32];
	fma.rn.f64 	%fd530, %fd63, %fd528, %fd529;
	st.f64 	[%rd837+32], %fd530;
	ld.shared.f64 	%fd531, [%r633+40];
	ld.f64 	%fd532, [%rd837+40];
	fma.rn.f64 	%fd533, %fd63, %fd531, %fd532;
	st.f64 	[%rd837+40], %fd533;
	ld.shared.f64 	%fd534, [%r633+48];
	ld.f64 	%fd535, [%rd837+48];
	fma.rn.f64 	%fd536, %fd63, %fd534, %fd535;
	st.f64 	[%rd837+48], %fd536;
	ld.shared.f64 	%fd537, [%r633+56];
	ld.f64 	%fd538, [%rd837+56];
	fma.rn.f64 	%fd539, %fd63, %fd537, %fd538;
	st.f64 	[%rd837+56], %fd539;
	add.s64 	%rd954, %rd954, 8;
$L__BB0_240:
	setp.eq.s64 	%p194, %rd114, 0;
	@%p194 bra 	$L__BB0_247;
	add.s64 	%rd838, %rd114, -1;
	setp.lt.u64 	%p195, %rd838, 3;
	@%p195 bra 	$L__BB0_243;
	cvt.u32.u64 	%r634, %rd205;
	cvt.u32.u64 	%r635, %rd954;
	add.s32 	%r636, %r635, %r634;
	shl.b32 	%r637, %r636, 3;
	add.s32 	%r638, %r3, %r637;
	ld.shared.f64 	%fd540, [%r638];
	shl.b64 	%rd839, %rd954, 3;
	add.s64 	%rd840, %rd810, %rd839;
	ld.f64 	%fd541, [%rd840];
	fma.rn.f64 	%fd542, %fd63, %fd540, %fd541;
	st.f64 	[%rd840], %fd542;
	ld.shared.f64 	%fd543, [%r638+8];
	ld.f64 	%fd544, [%rd840+8];
	fma.rn.f64 	%fd545, %fd63, %fd543, %fd544;
	st.f64 	[%rd840+8], %fd545;
	ld.shared.f64 	%fd546, [%r638+16];
	ld.f64 	%fd547, [%rd840+16];
	fma.rn.f64 	%fd548, %fd63, %fd546, %fd547;
	st.f64 	[%rd840+16], %fd548;
	ld.shared.f64 	%fd549, [%r638+24];
	ld.f64 	%fd550, [%rd840+24];
	fma.rn.f64 	%fd551, %fd63, %fd549, %fd550;
	st.f64 	[%rd840+24], %fd551;
	add.s64 	%rd954, %rd954, 4;
$L__BB0_243:
	setp.eq.s64 	%p196, %rd115, 0;
	@%p196 bra 	$L__BB0_247;
	setp.eq.s64 	%p197, %rd115, 1;
	cvt.u32.u64 	%r639, %rd205;
	cvt.u32.u64 	%r640, %rd954;
	add.s32 	%r641, %r640, %r639;
	shl.b32 	%r642, %r641, 3;
	add.s32 	%r24, %r3, %r642;
	ld.shared.f64 	%fd552, [%r24];
	shl.b64 	%rd841, %rd954, 3;
	add.s64 	%rd213, %rd810, %rd841;
	ld.f64 	%fd553, [%rd213];
	fma.rn.f64 	%fd554, %fd63, %fd552, %fd553;
	st.f64 	[%rd213], %fd554;
	@%p197 bra 	$L__BB0_247;
	setp.eq.s64 	%p198, %rd115, 2;
	ld.shared.f64 	%fd555, [%r24+8];
	ld.f64 	%fd556, [%rd213+8];
	fma.rn.f64 	%fd557, %fd63, %fd555, %fd556;
	st.f64 	[%rd213+8], %fd557;
	@%p198 bra 	$L__BB0_247;
	ld.shared.f64 	%fd558, [%r24+16];
	ld.f64 	%fd559, [%rd213+16];
	fma.rn.f64 	%fd560, %fd63, %fd558, %fd559;
	st.f64 	[%rd213+16], %fd560;
$L__BB0_247:
	add.s64 	%rd951, %rd951, 1;
	setp.eq.s64 	%p199, %rd951, %rd234;
	@%p199 bra 	$L__BB0_248;
	bra.uni 	$L__BB0_234;
$L__BB0_248:
	@%p94 bra 	$L__BB0_262;
	setp.lt.u64 	%p201, %rd113, 15;
	mov.b64 	%rd958, 0;
	@%p201 bra 	$L__BB0_252;
	mov.b64 	%rd956, 0;
$L__BB0_251:
	.pragma "nounroll";
	add.s64 	%rd844, %rd956, %rd153;
	shl.b64 	%rd845, %rd844, 3;
	add.s64 	%rd846, %rd4, %rd845;
	ld.global.f64 	%fd561, [%rd846];
	shl.b64 	%rd847, %rd956, 3;
	add.s64 	%rd848, %rd810, %rd847;
	ld.f64 	%fd562, [%rd848];
	fma.rn.f64 	%fd563, %fd62, %fd561, %fd562;
	st.global.f64 	[%rd846], %fd563;
	ld.global.f64 	%fd564, [%rd846+8];
	ld.f64 	%fd565, [%rd848+8];
	fma.rn.f64 	%fd566, %fd62, %fd564, %fd565;
	st.global.f64 	[%rd846+8], %fd566;
	ld.global.f64 	%fd567, [%rd846+16];
	ld.f64 	%fd568, [%rd848+16];
	fma.rn.f64 	%fd569, %fd62, %fd567, %fd568;
	st.global.f64 	[%rd846+16], %fd569;
	ld.global.f64 	%fd570, [%rd846+24];
	ld.f64 	%fd571, [%rd848+24];
	fma.rn.f64 	%fd572, %fd62, %fd570, %fd571;
	st.global.f64 	[%rd846+24], %fd572;
	ld.global.f64 	%fd573, [%rd846+32];
	ld.f64 	%fd574, [%rd848+32];
	fma.rn.f64 	%fd575, %fd62, %fd573, %fd574;
	st.global.f64 	[%rd846+32], %fd575;
	ld.global.f64 	%fd576, [%rd846+40];
	ld.f64 	%fd577, [%rd848+40];
	fma.rn.f64 	%fd578, %fd62, %fd576, %fd577;
	st.global.f64 	[%rd846+40], %fd578;
	ld.global.f64 	%fd579, [%rd846+48];
	ld.f64 	%fd580, [%rd848+48];
	fma.rn.f64 	%fd581, %fd62, %fd579, %fd580;
	st.global.f64 	[%rd846+48], %fd581;
	ld.global.f64 	%fd582, [%rd846+56];
	ld.f64 	%fd583, [%rd848+56];
	fma.rn.f64 	%fd584, %fd62, %fd582, %fd583;
	st.global.f64 	[%rd846+56], %fd584;
	ld.global.f64 	%fd585, [%rd846+64];
	ld.f64 	%fd586, [%rd848+64];
	fma.rn.f64 	%fd587, %fd62, %fd585, %fd586;
	st.global.f64 	[%rd846+64], %fd587;
	ld.global.f64 	%fd588, [%rd846+72];
	ld.f64 	%fd589, [%rd848+72];
	fma.rn.f64 	%fd590, %fd62, %fd588, %fd589;
	st.global.f64 	[%rd846+72], %fd590;
	ld.global.f64 	%fd591, [%rd846+80];
	ld.f64 	%fd592, [%rd848+80];
	fma.rn.f64 	%fd593, %fd62, %fd591, %fd592;
	st.global.f64 	[%rd846+80], %fd593;
	ld.global.f64 	%fd594, [%rd846+88];
	ld.f64 	%fd595, [%rd848+88];
	fma.rn.f64 	%fd596, %fd62, %fd594, %fd595;
	st.global.f64 	[%rd846+88], %fd596;
	ld.global.f64 	%fd597, [%rd846+96];
	ld.f64 	%fd598, [%rd848+96];
	fma.rn.f64 	%fd599, %fd62, %fd597, %fd598;
	st.global.f64 	[%rd846+96], %fd599;
	ld.global.f64 	%fd600, [%rd846+104];
	ld.f64 	%fd601, [%rd848+104];
	fma.rn.f64 	%fd602, %fd62, %fd600, %fd601;
	st.global.f64 	[%rd846+104], %fd602;
	ld.global.f64 	%fd603, [%rd846+112];
	ld.f64 	%fd604, [%rd848+112];
	fma.rn.f64 	%fd605, %fd62, %fd603, %fd604;
	st.global.f64 	[%rd846+112], %fd605;
	ld.global.f64 	%fd606, [%rd846+120];
	ld.f64 	%fd607, [%rd848+120];
	fma.rn.f64 	%fd608, %fd62, %fd606, %fd607;
	st.global.f64 	[%rd846+120], %fd608;
	add.s64 	%rd956, %rd956, 16;
	setp.ne.s64 	%p202, %rd956, %rd118;
	mov.u64 	%rd958, %rd118;
	@%p202 bra 	$L__BB0_251;
$L__BB0_252:
	setp.eq.s64 	%p203, %rd116, 0;
	@%p203 bra 	$L__BB0_262;
	add.s64 	%rd849, %rd116, -1;
	setp.lt.u64 	%p204, %rd849, 7;
	@%p204 bra 	$L__BB0_255;
	add.s64 	%rd850, %rd958, %rd153;
	shl.b64 	%rd851, %rd850, 3;
	add.s64 	%rd852, %rd4, %rd851;
	ld.global.f64 	%fd609, [%rd852];
	shl.b64 	%rd853, %rd958, 3;
	add.s64 	%rd854, %rd810, %rd853;
	ld.f64 	%fd610, [%rd854];
	fma.rn.f64 	%fd611, %fd62, %fd609, %fd610;
	st.global.f64 	[%rd852], %fd611;
	ld.global.f64 	%fd612, [%rd852+8];
	ld.f64 	%fd613, [%rd854+8];
	fma.rn.f64 	%fd614, %fd62, %fd612, %fd613;
	st.global.f64 	[%rd852+8], %fd614;
	ld.global.f64 	%fd615, [%rd852+16];
	ld.f64 	%fd616, [%rd854+16];
	fma.rn.f64 	%fd617, %fd62, %fd615, %fd616;
	st.global.f64 	[%rd852+16], %fd617;
	ld.global.f64 	%fd618, [%rd852+24];
	ld.f64 	%fd619, [%rd854+24];
	fma.rn.f64 	%fd620, %fd62, %fd618, %fd619;
	st.global.f64 	[%rd852+24], %fd620;
	ld.global.f64 	%fd621, [%rd852+32];
	ld.f64 	%fd622, [%rd854+32];
	fma.rn.f64 	%fd623, %fd62, %fd621, %fd622;
	st.global.f64 	[%rd852+32], %fd623;
	ld.global.f64 	%fd624, [%rd852+40];
	ld.f64 	%fd625, [%rd854+40];
	fma.rn.f64 	%fd626, %fd62, %fd624, %fd625;
	st.global.f64 	[%rd852+40], %fd626;
	ld.global.f64 	%fd627, [%rd852+48];
	ld.f64 	%fd628, [%rd854+48];
	fma.rn.f64 	%fd629, %fd62, %fd627, %fd628;
	st.global.f64 	[%rd852+48], %fd629;
	ld.global.f64 	%fd630, [%rd852+56];
	ld.f64 	%fd631, [%rd854+56];
	fma.rn.f64 	%fd632, %fd62, %fd630, %fd631;
	st.global.f64 	[%rd852+56], %fd632;
	add.s64 	%rd958, %rd958, 8;
$L__BB0_255:
	setp.eq.s64 	%p205, %rd114, 0;
	@%p205 bra 	$L__BB0_262;
	add.s64 	%rd855, %rd114, -1;
	setp.lt.u64 	%p206, %rd855, 3;
	@%p206 bra 	$L__BB0_258;
	add.s64 	%rd856, %rd958, %rd153;
	shl.b64 	%rd857, %rd856, 3;
	add.s64 	%rd858, %rd4, %rd857;
	ld.global.f64 	%fd633, [%rd858];
	shl.b64 	%rd859, %rd958, 3;
	add.s64 	%rd860, %rd810, %rd859;
	ld.f64 	%fd634, [%rd860];
	fma.rn.f64 	%fd635, %fd62, %fd633, %fd634;
	st.global.f64 	[%rd858], %fd635;
	ld.global.f64 	%fd636, [%rd858+8];
	ld.f64 	%fd637, [%rd860+8];
	fma.rn.f64 	%fd638, %fd62, %fd636, %fd637;
	st.global.f64 	[%rd858+8], %fd638;
	ld.global.f64 	%fd639, [%rd858+16];
	ld.f64 	%fd640, [%rd860+16];
	fma.rn.f64 	%fd641, %fd62, %fd639, %fd640;
	st.global.f64 	[%rd858+16], %fd641;
	ld.global.f64 	%fd642, [%rd858+24];
	ld.f64 	%fd643, [%rd860+24];
	fma.rn.f64 	%fd644, %fd62, %fd642, %fd643;
	st.global.f64 	[%rd858+24], %fd644;
	add.s64 	%rd958, %rd958, 4;
$L__BB0_258:
	setp.eq.s64 	%p207, %rd115, 0;
	@%p207 bra 	$L__BB0_262;
	setp.eq.s64 	%p208, %rd115, 1;
	add.s64 	%rd861, %rd958, %rd153;
	shl.b64 	%rd862, %rd861, 3;
	add.s64 	%rd222, %rd4, %rd862;
	ld.global.f64 	%fd645, [%rd222];
	shl.b64 	%rd863, %rd958, 3;
	add.s64 	%rd223, %rd810, %rd863;
	ld.f64 	%fd646, [%rd223];
	fma.rn.f64 	%fd647, %fd62, %fd645, %fd646;
	st.global.f64 	[%rd222], %fd647;
	@%p208 bra 	$L__BB0_262;
	setp.eq.s64 	%p209, %rd115, 2;
	ld.global.f64 	%fd648, [%rd222+8];
	ld.f64 	%fd649, [%rd223+8];
	fma.rn.f64 	%fd650, %fd62, %fd648, %fd649;
	st.global.f64 	[%rd222+8], %fd650;
	@%p209 bra 	$L__BB0_262;
	ld.global.f64 	%fd651, [%rd222+16];
	ld.f64 	%fd652, [%rd223+16];
	fma.rn.f64 	%fd653, %fd62, %fd651, %fd652;
	st.global.f64 	[%rd222+16], %fd653;
$L__BB0_262:
	add.s64 	%rd929, %rd929, 1;
	setp.ne.s64 	%p210, %rd929, %rd122;
	@%p210 bra 	$L__BB0_117;
$L__BB0_263:
	bar.sync 	0;
	setp.ne.s64 	%p211, %rd919, %rd233;
	@%p211 bra 	$L__BB0_98;
$L__BB0_264:
	ret;

}


// ===== COMPILED SASS (sm_100) =====

	.target	sm_100

	.elftype	@"ET_EXEC"


//--------------------- .note.nv.tkinfo           --------------------------
	.section	.note.nv.tkinfo,"",@"SHT_NOTE"
	.sectionflags	@"SHF_NOTE_NV_TKINFO"
	.tkinfo
        /*0018*/ 	.word	0x00000002
        /*0030*/ 	.string	""
        /*0030*/ 	.string	"ptxas"
        /*0030*/ 	.string	"Cuda compilation tools, release 13.0, V13.0.88"
        /*0030*/ 	.string	"Build cuda_13.0.r13.0/compiler.36424714_0"
        /*0030*/ 	.string	"-arch sm_100 -m 64 "



//--------------------- .note.nv.cuinfo           --------------------------
	.section	.note.nv.cuinfo,"",@"SHT_NOTE"
	.sectionflags	@"SHF_NOTE_NV_CUINFO"
        /*0018*/ 	.short	0x0002
        /*001a*/ 	.short	0x0064
        /*001c*/ 	.short	0x0082
	.zero		2


//--------------------- .nv.info                  --------------------------
	.section	.nv.info,"",@"SHT_CUDA_INFO"
	.align	4


	//----- nvinfo : EIATTR_REGCOUNT
	.align		4
        /*0000*/ 	.byte	0x04, 0x2f
        /*0002*/ 	.short	(.L_26 - .L_25)
	.align		4
.L_25:
        /*0004*/ 	.word	index@(__attn_f64)
        /*0008*/ 	.word	0x0000004c


	//----- nvinfo : EIATTR_FRAME_SIZE
	.align		4
.L_26:
        /*000c*/ 	.byte	0x04, 0x11
        /*000e*/ 	.short	(.L_28 - .L_27)
	.align		4
.L_27:
        /*0010*/ 	.word	index@($__internal_1_$__cuda_sm20_div_u64)
        /*0014*/ 	.word	0x00000018


	//----- nvinfo : EIATTR_FRAME_SIZE
	.align		4
.L_28:
        /*0018*/ 	.byte	0x04, 0x11
        /*001a*/ 	.short	(.L_30 - .L_29)
	.align		4
.L_29:
        /*001c*/ 	.word	index@($__internal_0_$__cuda_sm20_dblrcp_rn_slowpath_v3)
        /*0020*/ 	.word	0x00000018


	//----- nvinfo : EIATTR_FRAME_SIZE
	.align		4
.L_30:
        /*0024*/ 	.byte	0x04, 0x11
        /*0026*/ 	.short	(.L_32 - .L_31)
	.align		4
.L_31:
        /*0028*/ 	.word	index@(__attn_f64)
        /*002c*/ 	.word	0x00000018


	//----- nvinfo : EIATTR_MIN_STACK_SIZE
	.align		4
.L_32:
        /*0030*/ 	.byte	0x04, 0x12
        /*0032*/ 	.short	(.L_34 - .L_33)
	.align		4
.L_33:
        /*0034*/ 	.word	index@(__attn_f64)
        /*0038*/ 	.word	0x00000018
.L_34:


//--------------------- .nv.compat                --------------------------
	.section	.nv.compat,"",@"SHT_CUDA_COMPAT_INFO"
	.align	4
        /*0000*/ 	.byte	0x02, 0x09, 0x00, 0x00, 0x02, 0x02, 0x01, 0x00, 0x02, 0x05, 0x05, 0x00, 0x03, 0x07, 0x01, 0x01
        /*0010*/ 	.byte	0x02, 0x03, 0x00, 0x00, 0x02, 0x06, 0x01, 0x00, 0x04, 0x0b, 0x08, 0x00, 0x01, 0x00, 0x00, 0x00
        /*0020*/ 	.byte	0x00, 0x00, 0x00, 0x00


//--------------------- .nv.info.__attn_f64       --------------------------
	.section	.nv.info.__attn_f64,"",@"SHT_CUDA_INFO"
	.sectionflags	@""
	.align	4


	//----- nvinfo : EIATTR_CUDA_API_VERSION
	.align		4
        /*0000*/ 	.byte	0x04, 0x37
        /*0002*/ 	.short	(.L_36 - .L_35)
.L_35:
        /*0004*/ 	.word	0x00000082


	//----- nvinfo : EIATTR_KPARAM_INFO
	.align		4
.L_36:
        /*0008*/ 	.byte	0x04, 0x17
        /*000a*/ 	.short	(.L_38 - .L_37)
.L_37:
        /*000c*/ 	.word	0x00000000
        /*0010*/ 	.short	0x000f
        /*0012*/ 	.short	0x0078
        /*0014*/ 	.byte	0x00, 0xf0, 0x11, 0x00


	//----- nvinfo : EIATTR_KPARAM_INFO
	.align		4
.L_38:
        /*0018*/ 	.byte	0x04, 0x17
        /*001a*/ 	.short	(.L_40 - .L_39)
.L_39:
        /*001c*/ 	.word	0x00000000
        /*0020*/ 	.short	0x000e
        /*0022*/ 	.short	0x0070
        /*0024*/ 	.byte	0x00, 0xf0, 0x21, 0x00


	//----- nvinfo : EIATTR_KPARAM_INFO
	.align		4
.L_40:
        /*0028*/ 	.byte	0x04, 0x17
        /*002a*/ 	.short	(.L_42 - .L_41)
.L_41:
        /*002c*/ 	.word	0x00000000
        /*0030*/ 	.short	0x000d
        /*0032*/ 	.short	0x0068
        /*0034*/ 	.byte	0x00, 0xf0, 0x21, 0x00


	//----- nvinfo : EIATTR_KPARAM_INFO
	.align		4
.L_42:
        /*0038*/ 	.byte	0x04, 0x17
        /*003a*/ 	.short	(.L_44 - .L_43)
.L_43:
        /*003c*/ 	.word	0x00000000
        /*0040*/ 	.short	0x000c
        /*0042*/ 	.short	0x0060
        /*0044*/ 	.byte	0x00, 0xf0, 0x21, 0x00


	//----- nvinfo : EIATTR_KPARAM_INFO
	.align		4
.L_44:
        /*0048*/ 	.byte	0x04, 0x17
        /*004a*/ 	.short	(.L_46 - .L_45)
.L_45:
        /*004c*/ 	.word	0x00000000
        /*0050*/ 	.short	0x000b
        /*0052*/ 	.short	0x0058
        /*0054*/ 	.byte	0x00, 0xf0, 0x21, 0x00


	//----- nvinfo : EIATTR_KPARAM_INFO
	.align		4
.L_46:
        /*0058*/ 	.byte	0x04, 0x17
        /*005a*/ 	.short	(.L_48 - .L_47)
.L_47:
        /*005c*/ 	.word	0x00000000
        /*0060*/ 	.short	0x000a
        /*0062*/ 	.short	0x0050
        /*0064*/ 	.byte	0x00, 0xf0, 0x21, 0x00


	//----- nvinfo : EIATTR_KPARAM_INFO
	.align		4
.L_48:
        /*0068*/ 	.byte	0x04, 0x17
        /*006a*/ 	.short	(.L_50 - .L_49)
.L_49:
        /*006c*/ 	.word	0x00000000
        /*0070*/ 	.short	0x0009
        /*0072*/ 	.short	0x0048
        /*0074*/ 	.byte	0x00, 0xf0, 0x21, 0x00


	//----- nvinfo : EIATTR_KPARAM_INFO
	.align		4
.L_50:
        /*0078*/ 	.byte	0x04, 0x17
        /*007a*/ 	.short	(.L_52 - .L_51)
.L_51:
        /*007c*/ 	.word	0x00000000
        /*0080*/ 	.short	0x0008
        /*0082*/ 	.short	0x0040
        /*0084*/ 	.byte	0x00, 0xf0, 0x21, 0x00


	//----- nvinfo : EIATTR_KPARAM_INFO
	.align		4
.L_52:
        /*0088*/ 	.byte	0x04, 0x17
        /*008a*/ 	.short	(.L_54 - .L_53)
.L_53:
        /*008c*/ 	.word	0x00000000
        /*0090*/ 	.short	0x0007
        /*0092*/ 	.short	0x0038
        /*0094*/ 	.byte	0x00, 0xf0, 0x21, 0x00


	//----- nvinfo : EIATTR_KPARAM_INFO
	.align		4
.L_54:
        /*0098*/ 	.byte	0x04, 0x17
        /*009a*/ 	.short	(.L_56 - .L_55)
.L_55:
        /*009c*/ 	.word	0x00000000
        /*00a0*/ 	.short	0x0006
        /*00a2*/ 	.short	0x0030
        /*00a4*/ 	.byte	0x00, 0xf0, 0x21, 0x00


	//----- nvinfo : EIATTR_KPARAM_INFO
	.align		4
.L_56:
        /*00a8*/ 	.byte	0x04, 0x17
        /*00aa*/ 	.short	(.L_58 - .L_57)
.L_57:
        /*00ac*/ 	.word	0x00000000
        /*00b0*/ 	.short	0x0005
        /*00b2*/ 	.short	0x0028
        /*00b4*/ 	.byte	0x00, 0xf5, 0x21, 0x00


	//----- nvinfo : EIATTR_KPARAM_INFO
	.align		4
.L_58:
        /*00b8*/ 	.byte	0x04, 0x17
        /*00ba*/ 	.short	(.L_60 - .L_59)
.L_59:
        /*00bc*/ 	.word	0x00000000
        /*00c0*/ 	.short	0x0004
        /*00c2*/ 	.short	0x0020
        /*00c4*/ 	.byte	0x00, 0xf5, 0x21, 0x00


	//----- nvinfo : EIATTR_KPARAM_INFO
	.align		4
.L_60:
        /*00c8*/ 	.byte	0x04, 0x17
        /*00ca*/ 	.short	(.L_62 - .L_61)
.L_61:
        /*00cc*/ 	.word	0x00000000
        /*00d0*/ 	.short	0x0003
        /*00d2*/ 	.short	0x0018
        /*00d4*/ 	.byte	0x00, 0xf5, 0x21, 0x00


	//----- nvinfo : EIATTR_KPARAM_INFO
	.align		4
.L_62:
        /*00d8*/ 	.byte	0x04, 0x17
        /*00da*/ 	.short	(.L_64 - .L_63)
.L_63:
        /*00dc*/ 	.word	0x00000000
        /*00e0*/ 	.short	0x0002
        /*00e2*/ 	.short	0x0010
        /*00e4*/ 	.byte	0x00, 0xf5, 0x21, 0x00


	//----- nvinfo : EIATTR_KPARAM_INFO
	.align		4
.L_64:
        /*00e8*/ 	.byte	0x04, 0x17
        /*00ea*/ 	.short	(.L_66 - .L_65)
.L_65:
        /*00ec*/ 	.word	0x00000000
        /*00f0*/ 	.short	0x0001
        /*00f2*/ 	.short	0x0008
        /*00f4*/ 	.byte	0x00, 0xf5, 0x21, 0x00


	//----- nvinfo : EIATTR_KPARAM_INFO
	.align		4
.L_66:
        /*00f8*/ 	.byte	0x04, 0x17
        /*00fa*/ 	.short	(.L_68 - .L_67)
.L_67:
        /*00fc*/ 	.word	0x00000000
        /*0100*/ 	.short	0x0000
        /*0102*/ 	.short	0x0000
        /*0104*/ 	.byte	0x00, 0xf5, 0x21, 0x00


	//----- nvinfo : EIATTR_SPARSE_MMA_MASK
	.align		4
.L_68:
        /*0108*/ 	.byte	0x03, 0x50
        /*010a*/ 	.short	0x0000


	//----- nvinfo : EIATTR_MAXREG_COUNT
	.align		4
        /*010c*/ 	.byte	0x03, 0x1b
        /*010e*/ 	.short	0x00ff


	//----- nvinfo : EIATTR_NUM_BARRIERS
	.align		4
        /*0110*/ 	.byte	0x02, 0x4c
        /*0112*/ 	.byte	0x01
	.zero		1


	//----- nvinfo : EIATTR_EXTERNS
	.align		4
        /*0114*/ 	.byte	0x04, 0x0f
        /*0116*/ 	.short	(.L_70 - .L_69)


	//   ....[0]....
	.align		4
.L_69:
        /*0118*/ 	.word	index@(vprintf)


	//   ....[1]....
	.align		4
        /*011c*/ 	.word	index@(malloc)


	//----- nvinfo : EIATTR_MERCURY_ISA_VERSION
	.align		4
.L_70:
        /*0120*/ 	.byte	0x03, 0x5f
        /*0122*/ 	.short	0x0101


	//----- nvinfo : EIATTR_VRC_CTA_INIT_COUNT
	.align		4
        /*0124*/ 	.byte	0x02, 0x4a
	.zero		1
	.zero		1


	//----- nvinfo : EIATTR_SYSCALL_OFFSETS
	.align		4
        /*0128*/ 	.byte	0x04, 0x46
        /*012a*/ 	.short	(.L_72 - .L_71)


	//   ....[0]....
.L_71:
        /*012c*/ 	.word	0x00000160


	//   ....[1]....
        /*0130*/ 	.word	0x00000410


	//   ....[2]....
        /*0134*/ 	.word	0x000004e0


	//   ....[3]....
        /*0138*/ 	.word	0x000005b0


	//   ....[4]....
        /*013c*/ 	.word	0x00000680


	//   ....[5]....
        /*0140*/ 	.word	0x00000750


	//   ....[6]....
        /*0144*/ 	.word	0x00000820


	//   ....[7]....
        /*0148*/ 	.word	0x000008f0


	//   ....[8]....
        /*014c*/ 	.word	0x000009c0


	//   ....[9]....
        /*0150*/ 	.word	0x00000a90


	//   ....[10]....
        /*0154*/ 	.word	0x00000b60


	//   ....[11]....
        /*0158*/ 	.word	0x00000c30


	//   ....[12]....
        /*015c*/ 	.word	0x00000d00


	//   ....[13]....
        /*0160*/ 	.word	0x00000dd0


	//   ....[14]....
        /*0164*/ 	.word	0x00000ea0


	//   ....[15]....
        /*0168*/ 	.word	0x00000f70


	//   ....[16]....
        /*016c*/ 	.word	0x00001040


	//   ....[17]....
        /*0170*/ 	.word	0x00001210


	//   ....[18]....
        /*0174*/ 	.word	0x000012e0


	//   ....[19]....
        /*0178*/ 	.word	0x000013b0


	//   ....[20]....
        /*017c*/ 	.word	0x00001480


	//   ....[21]....
        /*0180*/ 	.word	0x00001550


	//   ....[22]....
        /*0184*/ 	.word	0x00001620


	//   ....[23]....
        /*0188*/ 	.word	0x000016f0


	//   ....[24]....
        /*018c*/ 	.word	0x000017c0


	//   ....[25]....
        /*0190*/ 	.word	0x00001950


	//   ....[26]....
        /*0194*/ 	.word	0x00001a20


	//   ....[27]....
        /*0198*/ 	.word	0x00001af0


	//   ....[28]....
        /*019c*/ 	.word	0x00001bc0


	//   ....[29]....
        /*01a0*/ 	.word	0x00001d30


	//   ....[30]....
        /*01a4*/ 	.word	0x00001f40


	//   ....[31]....
        /*01a8*/ 	.word	0x000020b0


	//   ....[32]....
        /*01ac*/ 	.word	0x00002190


	//   ....[33]....
        /*01b0*/ 	.word	0x00002270


	//   ....[34]....
        /*01b4*/ 	.word	0x00002350


	//   ....[35]....
        /*01b8*/ 	.word	0x00002430


	//   ....[36]....
        /*01bc*/ 	.word	0x00002510


	//   ....[37]....
        /*01c0*/ 	.word	0x000025f0


	//   ....[38]....
        /*01c4*/ 	.word	0x000026d0


	//   ....[39]....
        /*01c8*/ 	.word	0x000027b0


	//   ....[40]....
        /*01cc*/ 	.word	0x00002890


	//   ....[41]....
        /*01d0*/ 	.word	0x00002970


	//   ....[42]....
        /*01d4*/ 	.word	0x00002a50


	//   ....[43]....
        /*01d8*/ 	.word	0x00002b30


	//   ....[44]....
        /*01dc*/ 	.word	0x00002c10


	//   ....[45]....
        /*01e0*/ 	.word	0x00002cf0


	//   ....[46]....
        /*01e4*/ 	.word	0x00002dd0


	//   ....[47]....
        /*01e8*/ 	.word	0x00002ff0


	//   ....[48]....
        /*01ec*/ 	.word	0x000030d0


	//   ....[49]....
        /*01f0*/ 	.word	0x000031b0


	//   ....[50]....
        /*01f4*/ 	.word	0x00003290


	//   ....[51]....
        /*01f8*/ 	.word	0x00003370


	//   ....[52]....
        /*01fc*/ 	.word	0x00003450


	//   ....[53]....
        /*0200*/ 	.word	0x00003530


	//   ....[54]....
        /*0204*/ 	.word	0x00003610


	//   ....[55]....
        /*0208*/ 	.word	0x000037a0


	//   ....[56]....
        /*020c*/ 	.word	0x00003880


	//   ....[57]....
        /*0210*/ 	.word	0x00003960


	//   ....[58]....
        /*0214*/ 	.word	0x00003a40


	//   ....[59]....
        /*0218*/ 	.word	0x00003b70


	//   ....[60]....
        /*021c*/ 	.word	0x00003c50


	//   ....[61]....
        /*0220*/ 	.word	0x00003d70


	//   ....[62]....
        /*0224*/ 	.word	0x00003fa0


	//   ....[63]....
        /*0228*/ 	.word	0x00004070


	//   ....[64]....
        /*022c*/ 	.word	0x00004140


	//   ....[65]....
        /*0230*/ 	.word	0x00004210


	//   ....[66]....
        /*0234*/ 	.word	0x000042e0


	//   ....[67]....
        /*0238*/ 	.word	0x000043b0


	//   ....[68]....
        /*023c*/ 	.word	0x00004480


	//   ....[69]....
        /*0240*/ 	.word	0x00004550


	//   ....[70]....
        /*0244*/ 	.word	0x00004620


	//   ....[71]....
        /*0248*/ 	.word	0x000046f0


	//   ....[72]....
        /*024c*/ 	.word	0x000047c0


	//   ....[73]....
        /*0250*/ 	.word	0x00004890


	//   ....[74]....
        /*0254*/ 	.word	0x00004960


	//   ....[75]....
        /*0258*/ 	.word	0x00004a30


	//   ....[76]....
        /*025c*/ 	.word	0x00004b00


	//   ....[77]....
        /*0260*/ 	.word	0x00004bd0


	//   ....[78]....
        /*0264*/ 	.word	0x00004d90


	//   ....[79]....
        /*0268*/ 	.word	0x00004e60


	//   ....[80]....
        /*026c*/ 	.word	0x00004f30


	//   ....[81]....
        /*0270*/ 	.word	0x00005000


	//   ....[82]....
        /*0274*/ 	.word	0x000050d0


	//   ....[83]....
        /*0278*/ 	.word	0x000051a0


	//   ....[84]....
        /*027c*/ 	.word	0x00005270


	//   ....[85]....
        /*0280*/ 	.word	0x00005340


	//   ....[86]....
        /*0284*/ 	.word	0x000054d0


	//   ....[87]....
        /*0288*/ 	.word	0x000055a0


	//   ....[88]....
        /*028c*/ 	.word	0x00005670


	//   ....[89]....
        /*0290*/ 	.word	0x00005740


	//   ....[90]....
        /*0294*/ 	.word	0x000058f0


	//   ....[91]....
        /*0298*/ 	.word	0x00005a20


	//   ....[92]....
        /*029c*/ 	.word	0x00005bb0


	//   ....[93]....
        /*02a0*/ 	.word	0x00005c80


	//   ....[94]....
        /*02a4*/ 	.word	0x00005d50


	//   ....[95]....
        /*02a8*/ 	.word	0x00005e20


	//   ....[96]....
        /*02ac*/ 	.word	0x00005ef0


	//   ....[97]....
        /*02b0*/ 	.word	0x00005fc0


	//   ....[98]....
        /*02b4*/ 	.word	0x00006090


	//   ....[99]....
        /*02b8*/ 	.word	0x00006160


	//   ....[100]....
        /*02bc*/ 	.word	0x00006230


	//   ....[101]....
        /*02c0*/ 	.word	0x00006300


	//   ....[102]....
        /*02c4*/ 	.word	0x000063d0


	//   ....[103]....
        /*02c8*/ 	.word	0x000064a0


	//   ....[104]....
        /*02cc*/ 	.word	0x00006570


	//   ....[105]....
        /*02d0*/ 	.word	0x00006640


	//   ....[106]....
        /*02d4*/ 	.word	0x00006710


	//   ....[107]....
        /*02d8*/ 	.word	0x000067e0


	//   ....[108]....
        /*02dc*/ 	.word	0x000069a0


	//   ....[109]....
        /*02e0*/ 	.word	0x00006a70


	//   ....[110]....
        /*02e4*/ 	.word	0x00006b40


	//   ....[111]....
        /*02e8*/ 	.word	0x00006c10


	//   ....[112]....
        /*02ec*/ 	.word	0x00006ce0


	//   ....[113]....
        /*02f0*/ 	.word	0x00006db0


	//   ....[114]....
        /*02f4*/ 	.word	0x00006e80


	//   ....[115]....
        /*02f8*/ 	.word	0x00006f50


	//   ....[116]....
        /*02fc*/ 	.word	0x000070d0


	//   ....[117]....
        /*0300*/ 	.word	0x000071a0


	//   ....[118]....
        /*0304*/ 	.word	0x00007270


	//   ....[119]....
        /*0308*/ 	.word	0x00007340


	//   ....[120]....
        /*030c*/ 	.word	0x000074b0


	//   ....[121]....
        /*0310*/ 	.word	0x00007620


	//   ....[122]....
        /*0314*/ 	.word	0x000076d0


	//   ....[123]....
        /*0318*/ 	.word	0x00007950


	//   ....[124]....
        /*031c*/ 	.word	0x00007a80


	//   ....[125]....
        /*0320*/ 	.word	0x00007bb0


	//   ....[126]....
        /*0324*/ 	.word	0x00007ce0


	//   ....[127]....
        /*0328*/ 	.word	0x00007e10


	//   ....[128]....
        /*032c*/ 	.word	0x00007f40


	//   ....[129]....
        /*0330*/ 	.word	0x00008070


	//   ....[130]....
        /*0334*/ 	.word	0x000081a0


	//   ....[131]....
        /*0338*/ 	.word	0x000082d0


	//   ....[132]....
        /*033c*/ 	.word	0x00008400


	//   ....[133]....
        /*0340*/ 	.word	0x00008530


	//   ....[134]....
        /*0344*/ 	.word	0x00008660


	//   ....[135]....
        /*0348*/ 	.word	0x00008790


	//   ....[136]....
        /*034c*/ 	.word	0x000088c0


	//   ....[137]....
        /*0350*/ 	.word	0x000089f0


	//   ....[138]....
        /*0354*/ 	.word	0x00008b20


	//   ....[139]....
        /*0358*/ 	.word	0x00008d20


	//   ....[140]....
        /*035c*/ 	.word	0x00008e50


	//   ....[141]....
        /*0360*/ 	.word	0x00008f80


	//   ....[142]....
        /*0364*/ 	.word	0x000090b0


	//   ....[143]....
        /*0368*/ 	.word	0x000091e0


	//   ....[144]....
        /*036c*/ 	.word	0x00009310


	//   ....[145]....
        /*0370*/ 	.word	0x00009440


	//   ....[146]....
        /*0374*/ 	.word	0x00009570


	//   ....[147]....
        /*0378*/ 	.word	0x00009720


	//   ....[148]....
        /*037c*/ 	.word	0x00009850


	//   ....[149]....
        /*0380*/ 	.word	0x00009980


	//   ....[150]....
        /*0384*/ 	.word	0x00009ab0


	//   ....[151]....
        /*0388*/ 	.word	0x00009c40


	//   ....[152]....
        /*038c*/ 	.word	0x00009cf0


	//   ....[153]....
        /*0390*/ 	.word	0x00009f00


	//   ....[154]....
        /*0394*/ 	.word	0x00009fd0


	//   ....[155]....
        /*0398*/ 	.word	0x0000a0a0


	//   ....[156]....
        /*039c*/ 	.word	0x0000a170


	//   ....[157]....
        /*03a0*/ 	.word	0x0000a240


	//   ....[158]....
        /*03a4*/ 	.word	0x0000a310


	//   ....[159]....
        /*03a8*/ 	.word	0x0000a3e0


	//   ....[160]....
        /*03ac*/ 	.word	0x0000a4b0


	//   ....[161]....
        /*03b0*/ 	.word	0x0000a580


	//   ....[162]....
        /*03b4*/ 	.word	0x0000a650


	//   ....[163]....
        /*03b8*/ 	.word	0x0000a720


	//   ....[164]....
        /*03bc*/ 	.word	0x0000a7f0


	//   ....[165]....
        /*03c0*/ 	.word	0x0000a8c0


	//   ....[166]....
        /*03c4*/ 	.word	0x0000a990


	//   ....[167]....
        /*03c8*/ 	.word	0x0000aa60


	//   ....[168]....
        /*03cc*/ 	.word	0x0000ab30


	//   ....[169]....
        /*03d0*/ 	.word	0x0000ad10


	//   ....[170]....
        /*03d4*/ 	.word	0x0000ade0


	//   ....[171]....
        /*03d8*/ 	.word	0x0000aeb0


	//   ....[172]....
        /*03dc*/ 	.word	0x0000af80


	//   ....[173]....
        /*03e0*/ 	.word	0x0000b050


	//   ....[174]....
        /*03e4*/ 	.word	0x0000b120


	//   ....[175]....
        /*03e8*/ 	.word	0x0000b1f0


	//   ....[176]....
        /*03ec*/ 	.word	0x0000b2c0


	//   ....[177]....
        /*03f0*/ 	.word	0x0000b470


	//   ....[178]....
        /*03f4*/ 	.word	0x0000b540


	//   ....[179]....
        /*03f8*/ 	.word	0x0000b610


	//   ....[180]....
        /*03fc*/ 	.word	0x0000b6e0


	//   ....[181]....
        /*0400*/ 	.word	0x0000b8a0


	//   ....[182]....
        /*0404*/ 	.word	0x0000b9e0


	//   ....[183]....
        /*0408*/ 	.word	0x0000bbb0


	//   ....[184]....
        /*040c*/ 	.word	0x0000bc80


	//   ....[185]....
        /*0410*/ 	.word	0x0000bd50


	//   ....[186]....
        /*0414*/ 	.word	0x0000be20


	//   ....[187]....
        /*0418*/ 	.word	0x0000bef0


	//   ....[188]....
        /*041c*/ 	.word	0x0000bfc0


	//   ....[189]....
        /*0420*/ 	.word	0x0000c090


	//   ....[190]....
        /*0424*/ 	.word	0x0000c160


	//   ....[191]....
        /*0428*/ 	.word	0x0000c230


	//   ....[192]....
        /*042c*/ 	.word	0x0000c300


	//   ....[193]....
        /*0430*/ 	.word	0x0000c3d0


	//   ....[194]....
        /*0434*/ 	.word	0x0000c4a0


	//   ....[195]....
        /*0438*/ 	.word	0x0000c570


	//   ....[196]....
        /*043c*/ 	.word	0x0000c640


	//   ....[197]....
        /*0440*/ 	.word	0x0000c710


	//   ....[198]....
        /*0444*/ 	.word	0x0000c7e0


	//   ....[199]....
        /*0448*/ 	.word	0x0000c9c0


	//   ....[200]....
        /*044c*/ 	.word	0x0000ca90


	//   ....[201]....
        /*0450*/ 	.word	0x0000cb60


	//   ....[202]....
        /*0454*/ 	.word	0x0000cc30


	//   ....[203]....
        /*0458*/ 	.word	0x0000cd00


	//   ....[204]....
        /*045c*/ 	.word	0x0000cdd0


	//   ....[205]....
        /*0460*/ 	.word	0x0000cea0


	//   ....[206]....
        /*0464*/ 	.word	0x0000cf70


	//   ....[207]....
        /*0468*/ 	.word	0x0000d110


	//   ....[208]....
        /*046c*/ 	.word	0x0000d1e0


	//   ....[209]....
        /*0470*/ 	.word	0x0000d2b0


	//   ....[210]....
        /*0474*/ 	.word	0x0000d380


	//   ....[211]....
        /*0478*/ 	.word	0x0000d500


	//   ....[212]....
        /*047c*/ 	.word	0x0000d670


	//   ....[213]....
        /*0480*/ 	.word	0x0000d720


	//   ....[214]....
        /*0484*/ 	.word	0x0000d7c0


	//   ....[215]....
        /*0488*/ 	.word	0x0000d860


	//   ....[216]....
        /*048c*/ 	.word	0x0000d900


	//   ....[217]....
        /*0490*/ 	.word	0x0000d9a0


	//   ....[218]....
        /*0494*/ 	.word	0x0000da40


	//   ....[219]....
        /*0498*/ 	.word	0x0000dae0


	//   ....[220]....
        /*049c*/ 	.word	0x0000db80


	//   ....[221]....
        /*04a0*/ 	.word	0x0000dc20


	//   ....[222]....
        /*04a4*/ 	.word	0x0000dcd0


	//   ....[223]....
        /*04a8*/ 	.word	0x0000df90


	//   ....[224]....
        /*04ac*/ 	.word	0x00012c70


	//----- nvinfo : EIATTR_EXIT_INSTR_OFFSETS
	.align		4
.L_72:
        /*04b0*/ 	.byte	0x04, 0x1c
        /*04b2*/ 	.short	(.L_74 - .L_73)


	//   ....[0]....
.L_73:
        /*04b4*/ 	.word	0x0000dfd0


	//   ....[1]....
        /*04b8*/ 	.word	0x00014dd0


	//----- nvinfo : EIATTR_CRS_STACK_SIZE
	.align		4
.L_74:
        /*04bc*/ 	.byte	0x04, 0x1e
        /*04be*/ 	.short	(.L_76 - .L_75)
.L_75:
        /*04c0*/ 	.word	0x00000000


	//----- nvinfo : EIATTR_CBANK_PARAM_SIZE
	.align		4
.L_76:
        /*04c4*/ 	.byte	0x03, 0x19
        /*04c6*/ 	.short	0x007c


	//----- nvinfo : EIATTR_PARAM_CBANK
	.align		4
        /*04c8*/ 	.byte	0x04, 0x0a
        /*04ca*/ 	.short	(.L_78 - .L_77)
	.align		4
.L_77:
        /*04cc*/ 	.word	index@(.nv.constant0.__attn_f64)
        /*04d0*/ 	.short	0x0380
        /*04d2*/ 	.short	0x007c


	//----- nvinfo : EIATTR_SW_WAR
	.align		4
.L_78:
        /*04d4*/ 	.byte	0x04, 0x36
        /*04d6*/ 	.short	(.L_80 - .L_79)
.L_79:
        /*04d8*/ 	.word	0x00000008
.L_80:


//--------------------- .nv.callgraph             --------------------------
	.section	.nv.callgraph,"",@"SHT_CUDA_CALLGRAPH"
	.align	4
	.sectionentsize	8
	.align		4
        /*0000*/ 	.word	0x00000000
	.align		4
        /*0004*/ 	.word	0xffffffff
	.align		4
        /*0008*/ 	.word	index@(__attn_f64)
	.align		4
        /*000c*/ 	.word	index@(malloc)
	.align		4
        /*0010*/ 	.word	index@(__attn_f64)
	.align		4
        /*0014*/ 	.word	index@(vprintf)
	.align		4
        /*0018*/ 	.word	0x00000000
	.align		4
        /*001c*/ 	.word	0xfffffffe
	.align		4
        /*0020*/ 	.word	0x00000000
	.align		4
        /*0024*/ 	.word	0xfffffffd
	.align		4
        /*0028*/ 	.word	0x00000000
	.align		4
        /*002c*/ 	.word	0xfffffffc


//--------------------- .nv.constant4             --------------------------
	.section	.nv.constant4,"a",@progbits
	.align	8
	.align		8
.nv.constant4:
        /*0000*/ 	.dword	vprintf
	.align		8
        /*0008*/ 	.dword	malloc
	.align		8
        /*0010*/ 	.dword	$str
	.align		8
        /*0018*/ 	.dword	$str$1
	.align		8
        /*0020*/ 	.dword	$str$2
	.align		8
        /*0028*/ 	.dword	$str$3
	.align		8
        /*0030*/ 	.dword	$str$4
	.align		8
        /*0038*/ 	.dword	$str$5
	.align		8
        /*0040*/ 	.dword	$str$6
	.align		8
        /*0048*/ 	.dword	$str$7
	.align		8
        /*0050*/ 	.dword	$str$8
	.align		8
        /*0058*/ 	.dword	$str$9
	.align		8
        /*0060*/ 	.dword	$str$10
	.align		8
        /*0068*/ 	.dword	$str$11
	.align		8
        /*0070*/ 	.dword	$str$12
	.align		8
        /*0078*/ 	.dword	$str$13
	.align		8
        /*0080*/ 	.dword	$str$14
	.align		8
        /*0088*/ 	.dword	$str$15
	.align		8
        /*0090*/ 	.dword	$str$16
	.align		8
        /*0098*/ 	.dword	$str$17
	.align		8
        /*00a0*/ 	.dword	$str$18
	.align		8
        /*00a8*/ 	.dword	$str$19
	.align		8
        /*00b0*/ 	.dword	$str$20
	.align		8
        /*00b8*/ 	.dword	$str$21
	.align		8
        /*00c0*/ 	.dword	$str$22
	.align		8
        /*00c8*/ 	.dword	$str$23
	.align		8
        /*00d0*/ 	.dword	$str$24


//--------------------- .text.__attn_f64          --------------------------
	.section	.text.__attn_f64,"ax",@progbits
	.align	128
        .global         __attn_f64
        .type           __attn_f64,@function
        .size           __attn_f64,(.L_x_377 - __attn_f64)
        .other          __attn_f64,@"STO_CUDA_ENTRY STV_DEFAULT"
__attn_f64:
.text.__attn_f64:
[----:B------:R-:W0:Y:S01]  /*0000*/  LDC R1, c[0x0][0x37c] ;  /* 0x0000df00ff017b82 */ /* 0x000e220000000800 */
[----:B------:R-:W1:Y:S07]  /*0010*/  S2R R0, SR_TID.X ;  /* 0x0000000000007919 */ /* 0x000e6e0000002100 */
[----:B------:R-:W1:Y:S01]  /*0020*/  S2UR UR6, SR_CTAID.X ;  /* 0x00000000000679c3 */ /* 0x000e620000002500 */
[----:B------:R-:W2:Y:S01]  /*0030*/  LDCU UR4, c[0x0][0x2f8] ;  /* 0x00005f00ff0477ac */ /* 0x000ea20008000800 */
[----:B0-----:R-:W-:Y:S01]  /*0040*/  VIADD R1, R1, 0xffffffe8 ;  /* 0xffffffe801017836 */ /* 0x001fe20000000000 */
[----:B------:R-:W-:Y:S01]  /*0050*/  BSSY.RECONVERGENT B8, `(.L_x_0) ;  /* 0x0000dc9000087945 */ /* 0x000fe20003800200 */
[----:B------:R-:W0:Y:S01]  /*0060*/  LDCU UR5, c[0x0][0x2fc] ;  /* 0x00005f80ff0577ac */ /* 0x000e220008000800 */
[----:B------:R-:W3:Y:S02]  /*0070*/  LDCU.64 UR36, c[0x0][0x358] ;  /* 0x00006b00ff2477ac */ /* 0x000ee40008000a00 */
[----:B--2---:R-:W-:-:S05]  /*0080*/  IADD3 R2, P1, PT, R1, UR4, RZ ;  /* 0x0000000401027c10 */ /* 0x004fca000ff3e0ff */
[----:B0-----:R-:W-:Y:S01]  /*0090*/  IMAD.X R16, RZ, RZ, UR5, P1 ;  /* 0x00000005ff107e24 */ /* 0x001fe200088e06ff */
[----:B-1----:R-:W-:-:S13]  /*00a0*/  LOP3.LUT P0, RZ, R0, UR6, RZ, 0xfc, !PT ;  /* 0x0000000600ff7c12 */ /* 0x002fda000f80fcff */
[----:B---3--:R-:W-:Y:S05]  /*00b0*/  @P0 BRA `(.L_x_1) ;  /* 0x000000dc00080947 */ /* 0x008fea0003800000 */
[----:B------:R-:W0:Y:S01]  /*00c0*/  LDC.64 R10, c[0x0][0x380] ;  /* 0x0000e000ff0a7b82 */ /* 0x000e220000000a00 */
[----:B------:R-:W-:Y:S01]  /*00d0*/  MOV R0, 0x0 ;  /* 0x0000000000007802 */ /* 0x000fe20000000f00 */
[----:B------:R-:W1:Y:S01]  /*00e0*/  LDCU.64 UR4, c[0x4][0x10] ;  /* 0x01000200ff0477ac */ /* 0x000e620008000a00 */
[----:B------:R-:W-:Y:S02]  /*00f0*/  IMAD.MOV.U32 R6, RZ, RZ, R2 ;  /* 0x000000ffff067224 */ /* 0x000fe400078e0002 */
[----:B------:R-:W-:-:S03]  /*0100*/  IMAD.MOV.U32 R7, RZ, RZ, R16 ;  /* 0x000000ffff077224 */ /* 0x000fc600078e0010 */
[----:B------:R2:W3:Y:S01]  /*0110*/  LDC.64 R8, c[0x4][R0] ;  /* 0x0100000000087b82 */ /* 0x0004e20000000a00 */
[----:B-1----:R-:W-:Y:S02]  /*0120*/  IMAD.U32 R4, RZ, RZ, UR4 ;  /* 0x00000004ff047e24 */ /* 0x002fe4000f8e00ff */
[----:B------:R-:W-:Y:S01]  /*0130*/  IMAD.U32 R5, RZ, RZ, UR5 ;  /* 0x00000005ff057e24 */ /* 0x000fe2000f8e00ff */
[----:B0-----:R2:W-:Y:S06]  /*0140*/  STL.64 [R1], R10 ;  /* 0x0000000a01007387 */ /* 0x0015ec0000100a00 */
[----:B------:R-:W-:-:S07]  /*0150*/  LEPC R20, `(.L_x_2) ;  /* 0x000000001014794e */ /* 0x000fce0000000000 */
[----:B--23--:R-:W-:Y:S05]  /*0160*/  CALL.ABS.NOINC R8 ;  /* 0x0000000008007343 */ /* 0x00cfea0003c00000 */
.L_x_2:
[----:B------:R-:W0:Y:S02]  /*0170*/  LDC.64 R6, c[0x0][0x3c0] ;  /* 0x0000f000ff067b82 */ /* 0x000e240000000a00 */
[----:B0-----:R-:W-:-:S04]  /*0180*/  ISETP.NE.U32.AND P0, PT, R6, RZ, PT ;  /* 0x000000ff0600720c */ /* 0x001fc80003f05070 */
[----:B------:R-:W-:-:S13]  /*0190*/  ISETP.NE.AND.EX P0, PT, R7, RZ, PT, P0 ;  /* 0x000000ff0700720c */ /* 0x000fda0003f05300 */
[----:B------:R-:W-:Y:S05]  /*01a0*/  @!P0 BRA `(.L_x_3) ;  /* 0x0000003800c88947 */ /* 0x000fea0003800000 */
[----:B------:R-:W0:Y:S01]  /*01b0*/  LDC.64 R8, c[0x0][0x3c8] ;  /* 0x0000f200ff087b82 */ /* 0x000e220000000a00 */
[----:B------:R-:W0:Y:S01]  /*01c0*/  LDCU.64 UR4, c[0x0][0x3b8] ;  /* 0x00007700ff0477ac */ /* 0x000e220008000a00 */
[----:B------:R-:W-:Y:S01]  /*01d0*/  BSSY.RECONVERGENT B7, `(.L_x_3) ;  /* 0x00003af000077945 */ /* 0x000fe20003800200 */
[C---:B0-----:R-:W-:Y:S02]  /*01e0*/  IMAD R0, R8.reuse, UR5, RZ ;  /* 0x0000000508007c24 */ /* 0x041fe4000f8e02ff */
[----:B------:R-:W-:-:S04]  /*01f0*/  IMAD.WIDE.U32 R4, R8, UR4, RZ ;  /* 0x0000000408047c25 */ /* 0x000fc8000f8e00ff */
[----:B------:R-:W-:Y:S01]  /*0200*/  IMAD R3, R9, UR4, R0 ;  /* 0x0000000409037c24 */ /* 0x000fe2000f8e0200 */
[----:B------:R-:W-:-:S03]  /*0210*/  SHF.L.U32 R27, R4, 0x1, RZ ;  /* 0x00000001041b7819 */ /* 0x000fc600000006ff */
[----:B------:R-:W-:Y:S01]  /*0220*/  IMAD.IADD R3, R5, 0x1, R3 ;  /* 0x0000000105037824 */ /* 0x000fe200078e0203 */
[----:B------:R-:W-:-:S04]  /*0230*/  ISETP.NE.U32.AND P0, PT, R27, RZ, PT ;  /* 0x000000ff1b00720c */ /* 0x000fc80003f05070 */
[----:B------:R-:W-:-:S04]  /*0240*/  SHF.L.U64.HI R26, R4, 0x1, R3 ;  /* 0x00000001041a7819 */ /* 0x000fc80000010203 */
[----:B------:R-:W-:-:S13]  /*0250*/  ISETP.NE.AND.EX P0, PT, R26, RZ, PT, P0 ;  /* 0x000000ff1a00720c */ /* 0x000fda0003f05300 */
[----:B------:R-:W-:Y:S05]  /*0260*/  @P0 BRA `(.L_x_4) ;  /* 0x0000001800e40947 */ /* 0x000fea0003800000 */
[C---:B------:R-:W-:Y:S02]  /*0270*/  ISETP.GE.U32.AND P0, PT, R6.reuse, 0x10, PT ;  /* 0x000000100600780c */ /* 0x040fe40003f06070 */
[----:B------:R-:W-:Y:S02]  /*0280*/  CS2R R22, SRZ ;  /* 0x0000000000167805 */ /* 0x000fe4000001ff00 */
[----:B------:R-:W-:Y:S02]  /*0290*/  LOP3.LUT R26, R6, 0xf, RZ, 0xc0, !PT ;  /* 0x0000000f061a7812 */ /* 0x000fe400078ec0ff */
[----:B------:R-:W-:-:S13]  /*02a0*/  ISETP.GE.U32.AND.EX P0, PT, R7, RZ, PT, P0 ;  /* 0x000000ff0700720c */ /* 0x000fda0003f06100 */
[----:B------:R-:W-:Y:S05]  /*02b0*/  @!P0 BRA `(.L_x_5) ;  /* 0x0000000c007c8947 */ /* 0x000fea0003800000 */
[----:B------:R-:W0:Y:S01]  /*02c0*/  LDCU UR4, c[0x0][0x3c4] ;  /* 0x00007880ff0477ac */ /* 0x000e220008000800 */
[----:B------:R-:W-:Y:S01]  /*02d0*/  BSSY.RECONVERGENT B6, `(.L_x_5) ;  /* 0x00000dd000067945 */ /* 0x000fe20003800200 */
[----:B------:R-:W-:Y:S02]  /*02e0*/  LOP3.LUT R22, R6, 0xfffffff0, RZ, 0xc0, !PT ;  /* 0xfffffff006167812 */ /* 0x000fe400078ec0ff */
[----:B------:R-:W-:Y:S01]  /*02f0*/  CS2R R24, SRZ ;  /* 0x0000000000187805 */ /* 0x000fe2000001ff00 */
[----:B0-----:R-:W-:-:S07]  /*0300*/  IMAD.U32 R23, RZ, RZ, UR4 ;  /* 0x00000004ff177e24 */ /* 0x001fce000f8e00ff */
.L_x_22:
[----:B------:R-:W0:Y:S02]  /*0310*/  LDCU.64 UR4, c[0x0][0x380] ;  /* 0x00007000ff0477ac */ /* 0x000e240008000a00 */
[----:B0-----:R-:W-:-:S04]  /*0320*/  LEA R18, P0, R25, UR4, 0x3 ;  /* 0x0000000419127c11 */ /* 0x001fc8000f8018ff */
[--C-:B------:R-:W-:Y:S01]  /*0330*/  LEA.HI.X R19, R25, UR5, R24.reuse, 0x3, P0 ;  /* 0x0000000519137c11 */ /* 0x100fe200080f1c18 */
[----:B------:R-:W-:Y:S01]  /*0340*/  IMAD.MOV.U32 R10, RZ, RZ, R25 ;  /* 0x000000ffff0a7224 */ /* 0x000fe200078e0019 */
[----:B------:R-:W-:Y:S01]  /*0350*/  MOV R17, 0x0 ;  /* 0x0000000000117802 */ /* 0x000fe20000000f00 */
[----:B------:R-:W-:Y:S01]  /*0360*/  IMAD.MOV.U32 R11, RZ, RZ, R24 ;  /* 0x000000ffff0b7224 */ /* 0x000fe200078e0018 */
[----:B------:R-:W0:Y:S01]  /*0370*/  LDCU.64 UR4, c[0x4][0x18] ;  /* 0x01000300ff0477ac */ /* 0x000e220008000a00 */
[----:B------:R-:W2:Y:S01]  /*0380*/  LDG.E.64 R8, desc[UR36][R18.64] ;  /* 0x0000002412087981 */ /* 0x000ea2000c1e1b00 */
[----:B------:R1:W3:Y:S01]  /*0390*/  LDC.64 R12, c[0x4][R17] ;  /* 0x01000000110c7b82 */ /* 0x0002e20000000a00 */
[----:B------:R-:W-:Y:S01]  /*03a0*/  MOV R6, R2 ;  /* 0x0000000200067202 */ /* 0x000fe20000000f00 */
[----:B------:R-:W-:Y:S01]  /*03b0*/  IMAD.MOV.U32 R7, RZ, RZ, R16 ;  /* 0x000000ffff077224 */ /* 0x000fe200078e0010 */
[----:B------:R1:W-:Y:S01]  /*03c0*/  STL.64 [R1], R10 ;  /* 0x0000000a01007387 */ /* 0x0003e20000100a00 */
[----:B0-----:R-:W-:-:S02]  /*03d0*/  IMAD.U32 R4, RZ, RZ, UR4 ;  /* 0x00000004ff047e24 */ /* 0x001fc4000f8e00ff */
[----:B------:R-:W-:Y:S01]  /*03e0*/  IMAD.U32 R5, RZ, RZ, UR5 ;  /* 0x00000005ff057e24 */ /* 0x000fe2000f8e00ff */
[----:B--23--:R1:W-:Y:S06]  /*03f0*/  STL.64 [R1+0x8], R8 ;  /* 0x0000080801007387 */ /* 0x00c3ec0000100a00 */
[----:B------:R-:W-:-:S07]  /*0400*/  LEPC R20, `(.L_x_6) ;  /* 0x000000001014794e */ /* 0x000fce0000000000 */
[----:B-1----:R-:W-:Y:S05]  /*0410*/  CALL.ABS.NOINC R12 ;  /* 0x000000000c007343 */ /* 0x002fea0003c00000 */
.L_x_6:
[----:B------:R-:W2:Y:S01]  /*0420*/  LDG.E.64 R8, desc[UR36][R18.64+0x8] ;  /* 0x0000082412087981 */ /* 0x000ea2000c1e1b00 */
[----:B------:R-:W-:Y:S01]  /*0430*/  IADD3 R10, P0, PT, R25, 0x1, RZ ;  /* 0x00000001190a7810 */ /* 0x000fe20007f1e0ff */
[----:B------:R0:W1:Y:S01]  /*0440*/  LDC.64 R12, c[0x4][R17] ;  /* 0x01000000110c7b82 */ /* 0x0000620000000a00 */
[----:B------:R-:W3:Y:S01]  /*0450*/  LDCU.64 UR4, c[0x4][0x18] ;  /* 0x01000300ff0477ac */ /* 0x000ee20008000a00 */
[----:B------:R-:W-:Y:S02]  /*0460*/  IMAD.MOV.U32 R6, RZ, RZ, R2 ;  /* 0x000000ffff067224 */ /* 0x000fe400078e0002 */
[----:B------:R-:W-:Y:S02]  /*0470*/  IMAD.X R11, RZ, RZ, R24, P0 ;  /* 0x000000ffff0b7224 */ /* 0x000fe400000e0618 */
[----:B------:R-:W-:-:S03]  /*0480*/  IMAD.MOV.U32 R7, RZ, RZ, R16 ;  /* 0x000000ffff077224 */ /* 0x000fc600078e0010 */
[----:B------:R0:W-:Y:S01]  /*0490*/  STL.64 [R1], R10 ;  /* 0x0000000a01007387 */ /* 0x0001e20000100a00 */
[----:B---3--:R-:W-:Y:S02]  /*04a0*/  IMAD.U32 R4, RZ, RZ, UR4 ;  /* 0x00000004ff047e24 */ /* 0x008fe4000f8e00ff */
[----:B------:R-:W-:Y:S01]  /*04b0*/  IMAD.U32 R5, RZ, RZ, UR5 ;  /* 0x00000005ff057e24 */ /* 0x000fe2000f8e00ff */
[----:B-12---:R0:W-:Y:S06]  /*04c0*/  STL.64 [R1+0x8], R8 ;  /* 0x0000080801007387 */ /* 0x0061ec0000100a00 */
[----:B------:R-:W-:-:S07]  /*04d0*/  LEPC R20, `(.L_x_7) ;  /* 0x000000001014794e */ /* 0x000fce0000000000 */
[----:B0-----:R-:W-:Y:S05]  /*04e0*/  CALL.ABS.NOINC R12 ;  /* 0x000000000c007343 */ /* 0x001fea0003c00000 */
.L_x_7:
[----:B------:R-:W2:Y:S01]  /*04f0*/  LDG.E.64 R8, desc[UR36][R18.64+0x10] ;  /* 0x0000102412087981 */ /* 0x000ea2000c1e1b00 */
[----:B------:R-:W-:Y:S01]  /*0500*/  IADD3 R10, P0, PT, R25, 0x2, RZ ;  /* 0x00000002190a7810 */ /* 0x000fe20007f1e0ff */
[----:B------:R0:W1:Y:S01]  /*0510*/  LDC.64 R12, c[0x4][R17] ;  /* 0x01000000110c7b82 */ /* 0x0000620000000a00 */
[----:B------:R-:W3:Y:S01]  /*0520*/  LDCU.64 UR4, c[0x4][0x18] ;  /* 0x01000300ff0477ac */ /* 0x000ee20008000a00 */
[----:B------:R-:W-:Y:S01]  /*0530*/  IMAD.MOV.U32 R6, RZ, RZ, R2 ;  /* 0x000000ffff067224 */ /* 0x000fe200078e0002 */
[----:B------:R-:W-:Y:S01]  /*0540*/  IADD3.X R11, PT, PT, RZ, R24, RZ, P0, !PT ;  /* 0x00000018ff0b7210 */ /* 0x000fe200007fe4ff */
[----:B------:R-:W-:-:S04]  /*0550*/  IMAD.MOV.U32 R7, RZ, RZ, R16 ;  /* 0x000000ffff077224 */ /* 0x000fc800078e0010 */
[----:B------:R0:W-:Y:S01]  /*0560*/  STL.64 [R1], R10 ;  /* 0x0000000a01007387 */ /* 0x0001e20000100a00 */
[----:B---3--:R-:W-:Y:S02]  /*0570*/  IMAD.U32 R4, RZ, RZ, UR4 ;  /* 0x00000004ff047e24 */ /* 0x008fe4000f8e00ff */
[----:B------:R-:W-:Y:S01]  /*0580*/  IMAD.U32 R5, RZ, RZ, UR5 ;  /* 0x00000005ff057e24 */ /* 0x000fe2000f8e00ff */
[----:B-12---:R0:W-:Y:S06]  /*0590*/  STL.64 [R1+0x8], R8 ;  /* 0x0000080801007387 */ /* 0x0061ec0000100a00 */
[----:B------:R-:W-:-:S07]  /*05a0*/  LEPC R20, `(.L_x_8) ;  /* 0x000000001014794e */ /* 0x000fce0000000000 */
[----:B0-----:R-:W-:Y:S05]  /*05b0*/  CALL.ABS.NOINC R12 ;  /* 0x000000000c007343 */ /* 0x001fea0003c00000 */
.L_x_8:
        /* <DEDUP_REMOVED lines=8> */
[----:B---3--:R-:W-:Y:S01]  /*0640*/  IMAD.U32 R4, RZ, RZ, UR4 ;  /* 0x00000004ff047e24 */ /* 0x008fe2000f8e00ff */
[----:B------:R-:W-:Y:S02]  /*0650*/  MOV R5, UR5 ;  /* 0x0000000500057c02 */ /* 0x000fe40008000f00 */
[----:B-12---:R0:W-:Y:S05]  /*0660*/  STL.64 [R1+0x8], R8 ;  /* 0x0000080801007387 */ /* 0x0061ea0000100a00 */
[----:B------:R-:W-:-:S07]  /*0670*/  LEPC R20, `(.L_x_9) ;  /* 0x000000001014794e */ /* 0x000fce0000000000 */
[----:B0-----:R-:W-:Y:S05]  /*0680*/  CALL.ABS.NOINC R12 ;  /* 0x000000000c007343 */ /* 0x001fea0003c00000 */
.L_x_9:
[----:B------:R-:W2:Y:S01]  /*0690*/  LDG.E.64 R8, desc[UR36][R18.64+0x20] ;  /* 0x0000202412087981 */ /* 0x000ea2000c1e1b00 */
[----:B------:R-:W-:Y:S01]  /*06a0*/  IADD3 R10, P0, PT, R25, 0x4, RZ ;  /* 0x00000004190a7810 */ /* 0x000fe20007f1e0ff */
[----:B------:R0:W1:Y:S01]  /*06b0*/  LDC.64 R12, c[0x4][R17] ;  /* 0x01000000110c7b82 */ /* 0x0000620000000a00 */
[----:B------:R-:W3:Y:S01]  /*06c0*/  LDCU.64 UR4, c[0x4][0x18] ;  /* 0x01000300ff0477ac */ /* 0x000ee20008000a00 */
[----:B------:R-:W-:Y:S01]  /*06d0*/  IMAD.MOV.U32 R6, RZ, RZ, R2 ;  /* 0x000000ffff067224 */ /* 0x000fe200078e0002 */
[----:B------:R-:W-:Y:S01]  /*06e0*/  MOV R7, R16 ;  /* 0x0000001000077202 */ /* 0x000fe20000000f00 */
[----:B------:R-:W-:-:S05]  /*06f0*/  IMAD.X R11, RZ, RZ, R24, P0 ;  /* 0x000000ffff0b7224 */ /* 0x000fca00000e0618 */
[----:B------:R0:W-:Y:S01]  /*0700*/  STL.64 [R1], R10 ;  /* 0x0000000a01007387 */ /* 0x0001e20000100a00 */
[----:B---3--:R-:W-:Y:S02]  /*0710*/  IMAD.U32 R4, RZ, RZ, UR4 ;  /* 0x00000004ff047e24 */ /* 0x008fe4000f8e00ff */
[----:B------:R-:W-:Y:S01]  /*0720*/  IMAD.U32 R5, RZ, RZ, UR5 ;  /* 0x00000005ff057e24 */ /* 0x000fe2000f8e00ff */
[----:B-12---:R0:W-:Y:S06]  /*0730*/  STL.64 [R1+0x8], R8 ;  /* 0x0000080801007387 */ /* 0x0061ec0000100a00 */
[----:B------:R-:W-:-:S07]  /*0740*/  LEPC R20, `(.L_x_10) ;  /* 0x000000001014794e */ /* 0x000fce0000000000 */
[----:B0-----:R-:W-:Y:S05]  /*0750*/  CALL.ABS.NOINC R12 ;  /* 0x000000000c007343 */ /* 0x001fea0003c00000 */
.L_x_10:
        /* <DEDUP_REMOVED lines=13> */
.L_x_11:
        /* <DEDUP_REMOVED lines=8> */
[----:B---3--:R-:W-:Y:S01]  /*08b0*/  MOV R4, UR4 ;  /* 0x0000000400047c02 */ /* 0x008fe20008000f00 */
[----:B------:R-:W-:Y:S02]  /*08c0*/  IMAD.U32 R5, RZ, RZ, UR5 ;  /* 0x00000005ff057e24 */ /* 0x000fe4000f8e00ff */
[----:B-12---:R0:W-:Y:S05]  /*08d0*/  STL.64 [R1+0x8], R8 ;  /* 0x0000080801007387 */ /* 0x0061ea0000100a00 */
[----:B------:R-:W-:-:S07]  /*08e0*/  LEPC R20, `(.L_x_12) ;  /* 0x000000001014794e */ /* 0x000fce0000000000 */
[----:B0-----:R-:W-:Y:S05]  /*08f0*/  CALL.ABS.NOINC R12 ;  /* 0x000000000c007343 */ /* 0x001fea0003c00000 */
.L_x_12:
[----:B------:R-:W2:Y:S01]  /*0900*/  LDG.E.64 R8, desc[UR36][R18.64+0x38] ;  /* 0x0000382412087981 */ /* 0x000ea2000c1e1b00 */
[----:B------:R-:W-:Y:S01]  /*0910*/  IADD3 R10, P0, PT, R25, 0x7, RZ ;  /* 0x00000007190a7810 */ /* 0x000fe20007f1e0ff */
[----:B------:R0:W1:Y:S01]  /*0920*/  LDC.64 R12, c[0x4][R17] ;  /* 0x01000000110c7b82 */ /* 0x0000620000000a00 */
[----:B------:R-:W3:Y:S01]  /*0930*/  LDCU.64 UR4, c[0x4][0x18] ;  /* 0x01000300ff0477ac */ /* 0x000ee20008000a00 */
[----:B------:R-:W-:Y:S01]  /*0940*/  MOV R6, R2 ;  /* 0x0000000200067202 */ /* 0x000fe20000000f00 */
[----:B------:R-:W-:Y:S02]  /*0950*/  IMAD.MOV.U32 R7, RZ, RZ, R16 ;  /* 0x000000ffff077224 */ /* 0x000fe400078e0010 */
[----:B------:R-:W-:-:S05]  /*0960*/  IMAD.X R11, RZ, RZ, R24, P0 ;  /* 0x000000ffff0b7224 */ /* 0x000fca00000e0618 */
[----:B------:R0:W-:Y:S01]  /*0970*/  STL.64 [R1], R10 ;  /* 0x0000000a01007387 */ /* 0x0001e20000100a00 */
[----:B---3--:R-:W-:Y:S02]  /*0980*/  IMAD.U32 R4, RZ, RZ, UR4 ;  /* 0x00000004ff047e24 */ /* 0x008fe4000f8e00ff */
[----:B------:R-:W-:Y:S01]  /*0990*/  IMAD.U32 R5, RZ, RZ, UR5 ;  /* 0x00000005ff057e24 */ /* 0x000fe2000f8e00ff */
[----:B-12---:R0:W-:Y:S06]  /*09a0*/  STL.64 [R1+0x8], R8 ;  /* 0x0000080801007387 */ /* 0x0061ec0000100a00 */
[----:B------:R-:W-:-:S07]  /*09b0*/  LEPC R20, `(.L_x_13) ;  /* 0x000000001014794e */ /* 0x000fce0000000000 */
[----:B0-----:R-:W-:Y:S05]  /*09c0*/  CALL.ABS.NOINC R12 ;  /* 0x000000000c007343 */ /* 0x001fea0003c00000 */
.L_x_13:
        /* <DEDUP_REMOVED lines=13> */
.L_x_14:
        /* <DEDUP_REMOVED lines=13> */
.L_x_15:
        /* <DEDUP_REMOVED lines=13> */
.L_x_16:
        /* <DEDUP_REMOVED lines=13> */
.L_x_17:
        /* <DEDUP_REMOVED lines=13> */
.L_x_18:
        /* <DEDUP_REMOVED lines=13> */
.L_x_19:
        /* <DEDUP_REMOVED lines=13> */
.L_x_20:
        /* <DEDUP_REMOVED lines=13> */
.L_x_21:
[----:B------:R-:W-:-:S04]  /*1050*/  IADD3 R25, P0, PT, R25, 0x10, RZ ;  /* 0x0000001019197810 */ /* 0x000fc80007f1e0ff */
[----:B------:R-:W-:Y:S02]  /*1060*/  IADD3.X R24, PT, PT, RZ, R24, RZ, P0, !PT ;  /* 0x00000018ff187210 */ /* 0x000fe400007fe4ff */
[----:B------:R-:W-:-:S04]  /*1070*/  ISETP.NE.U32.AND P0, PT, R25, R22, PT ;  /* 0x000000161900720c */ /* 0x000fc80003f05070 */
[----:B------:R-:W-:-:S13]  /*1080*/  ISETP.NE.AND.EX P0, PT, R24, R23, PT, P0 ;  /* 0x000000171800720c */ /* 0x000fda0003f05300 */
[----:B------:R-:W-:Y:S05]  /*1090*/  @P0 BRA `(.L_x_22) ;  /* 0xfffffff0009c0947 */ /* 0x000fea000383ffff */
[----:B------:R-:W-:Y:S05]  /*10a0*/  BSYNC.RECONVERGENT B6 ;  /* 0x0000000000067941 */ /* 0x000fea0003800200 */
.L_x_5:
[----:B------:R-:W-:-:S04]  /*10b0*/  ISETP.NE.U32.AND P0, PT, R26, RZ, PT ;  /* 0x000000ff1a00720c */ /* 0x000fc80003f05070 */
[----:B------:R-:W-:-:S13]  /*10c0*/  ISETP.NE.AND.EX P0, PT, RZ, RZ, PT, P0 ;  /* 0x000000ffff00720c */ /* 0x000fda0003f05300 */
[----:B------:R-:W-:Y:S05]  /*10d0*/  @!P0 BRA `(.L_x_23) ;  /* 0x0000002800f88947 */ /* 0x000fea0003800000 */
[----:B------:R-:W0:Y:S01]  /*10e0*/  LDC R24, c[0x0][0x3c0] ;  /* 0x0000f000ff187b82 */ /* 0x000e220000000800 */
[----:B------:R-:W-:-:S04]  /*10f0*/  ISETP.GE.U32.AND P0, PT, R26, 0x8, PT ;  /* 0x000000081a00780c */ /* 0x000fc80003f06070 */
[----:B------:R-:W-:Y:S02]  /*1100*/  ISETP.GE.U32.AND.EX P0, PT, RZ, RZ, PT, P0 ;  /* 0x000000ffff00720c */ /* 0x000fe40003f06100 */
[----:B0-----:R-:W-:-:S11]  /*1110*/  LOP3.LUT R24, R24, 0x7, RZ, 0xc0, !PT ;  /* 0x0000000718187812 */ /* 0x001fd600078ec0ff */
[----:B------:R-:W-:Y:S05]  /*1120*/  @!P0 BRA `(.L_x_24) ;  /* 0x0000000400b08947 */ /* 0x000fea0003800000 */
[----:B------:R-:W0:Y:S02]  /*1130*/  LDCU.64 UR4, c[0x0][0x380] ;  /* 0x00007000ff0477ac */ /* 0x000e240008000a00 */
[----:B0-----:R-:W-:-:S04]  /*1140*/  LEA R18, P0, R22, UR4, 0x3 ;  /* 0x0000000416127c11 */ /* 0x001fc8000f8018ff */
[----:B------:R-:W-:Y:S02]  /*1150*/  LEA.HI.X R19, R22, UR5, R23, 0x3, P0 ;  /* 0x0000000516137c11 */ /* 0x000fe400080f1c17 */
[----:B------:R-:W-:Y:S01]  /*1160*/  MOV R17, 0x0 ;  /* 0x0000000000117802 */ /* 0x000fe20000000f00 */
[----:B------:R0:W-:Y:S01]  /*1170*/  STL.64 [R1], R22 ;  /* 0x0000001601007387 */ /* 0x0001e20000100a00 */
[----:B------:R-:W1:Y:S03]  /*1180*/  LDCU.64 UR4, c[0x4][0x18] ;  /* 0x01000300ff0477ac */ /* 0x000e660008000a00 */
[----:B------:R-:W2:Y:S01]  /*1190*/  LDG.E.64 R8, desc[UR36][R18.64] ;  /* 0x0000002412087981 */ /* 0x000ea2000c1e1b00 */
[----:B------:R0:W3:Y:S01]  /*11a0*/  LDC.64 R10, c[0x4][R17] ;  /* 0x01000000110a7b82 */ /* 0x0000e20000000a00 */
[----:B------:R-:W-:Y:S02]  /*11b0*/  IMAD.MOV.U32 R6, RZ, RZ, R2 ;  /* 0x000000ffff067224 */ /* 0x000fe400078e0002 */
[----:B------:R-:W-:-:S02]  /*11c0*/  IMAD.MOV.U32 R7, RZ, RZ, R16 ;  /* 0x000000ffff077224 */ /* 0x000fc400078e0010 */
[----:B-1----:R-:W-:Y:S02]  /*11d0*/  IMAD.U32 R4, RZ, RZ, UR4 ;  /* 0x00000004ff047e24 */ /* 0x002fe4000f8e00ff */
[----:B------:R-:W-:Y:S01]  /*11e0*/  IMAD.U32 R5, RZ, RZ, UR5 ;  /* 0x00000005ff057e24 */ /* 0x000fe2000f8e00ff */
[----:B--23--:R0:W-:Y:S06]  /*11f0*/  STL.64 [R1+0x8], R8 ;  /* 0x0000080801007387 */ /* 0x00c1ec0000100a00 */
[----:B------:R-:W-:-:S07]  /*1200*/  LEPC R20, `(.L_x_25) ;  /* 0x000000001014794e */ /* 0x000fce0000000000 */
[----:B0-----:R-:W-:Y:S05]  /*1210*/  CALL.ABS.NOINC R10 ;  /* 0x000000000a007343 */ /* 0x001fea0003c00000 */
.L_x_25:
        /* <DEDUP_REMOVED lines=13> */
.L_x_26:
        /* <DEDUP_REMOVED lines=13> */
.L_x_27:
        /* <DEDUP_REMOVED lines=13> */
.L_x_28:
        /* <DEDUP_REMOVED lines=13> */
.L_x_29:
        /* <DEDUP_REMOVED lines=13> */
.L_x_30:
        /* <DEDUP_REMOVED lines=13> */
.L_x_31:
        /* <DEDUP_REMOVED lines=13> */
.L_x_32:
[----:B------:R-:W-:-:S05]  /*17d0*/  IADD3 R22, P0, PT, R22, 0x8, RZ ;  /* 0x0000000816167810 */ /* 0x000fca0007f1e0ff */
[----:B------:R-:W-:-:S08]  /*17e0*/  IMAD.X R23, RZ, RZ, R23, P0 ;  /* 0x000000ffff177224 */ /* 0x000fd000000e0617 */
.L_x_24:
        /* <DEDUP_REMOVED lines=18> */
[----:B-1----:R-:W-:Y:S01]  /*1910*/  IMAD.U32 R4, RZ, RZ, UR4 ;  /* 0x00000004ff047e24 */ /* 0x002fe2000f8e00ff */
[----:B------:R-:W-:Y:S01]  /*1920*/  MOV R5, UR5 ;  /* 0x0000000500057c02 */ /* 0x000fe20008000f00 */
[----:B--23--:R0:W-:Y:S06]  /*1930*/  STL.64 [R1+0x8], R8 ;  /* 0x0000080801007387 */ /* 0x00c1ec0000100a00 */
[----:B------:R-:W-:-:S07]  /*1940*/  LEPC R20, `(.L_x_34) ;  /* 0x000000001014794e */ /* 0x000fce0000000000 */
[----:B0-----:R-:W-:Y:S05]  /*1950*/  CALL.ABS.NOINC R10 ;  /* 0x000000000a007343 */ /* 0x001fea0003c00000 */
.L_x_34:
        /* <DEDUP_REMOVED lines=13> */
.L_x_35:
        /* <DEDUP_REMOVED lines=13> */
.L_x_36:
        /* <DEDUP_REMOVED lines=13> */
.L_x_37:
[----:B------:R-:W-:-:S05]  /*1bd0*/  IADD3 R22, P0, PT, R22, 0x4, RZ ;  /* 0x0000000416167810 */ /* 0x000fca0007f1e0ff */
[----:B------:R-:W-:-:S08]  /*1be0*/  IMAD.X R23, RZ, RZ, R23, P0 ;  /* 0x000000ffff177224 */ /* 0x000fd000000e0617 */
.L_x_33:
[----:B------:R-:W-:-:S04]  /*1bf0*/  ISETP.NE.U32.AND P0, PT, R25, RZ, PT ;  /* 0x000000ff1900720c */ /* 0x000fc80003f05070 */
[----:B------:R-:W-:-:S13]  /*1c00*/  ISETP.NE.AND.EX P0, PT, RZ, RZ, PT, P0 ;  /* 0x000000ffff00720c */ /* 0x000fda0003f05300 */
[----:B------:R-:W-:Y:S05]  /*1c10*/  @!P0 BRA `(.L_x_23) ;  /* 0x0000002000288947 */ /* 0x000fea0003800000 */
[----:B------:R-:W-:Y:S01]  /*1c20*/  BSSY.RECONVERGENT B6, `(.L_x_38) ;  /* 0x000001c000067945 */ /* 0x000fe20003800200 */
[----:B------:R-:W-:Y:S02]  /*1c30*/  IMAD.MOV.U32 R17, RZ, RZ, RZ ;  /* 0x000000ffff117224 */ /* 0x000fe400078e00ff */
[----:B------:R-:W-:-:S07]  /*1c40*/  IMAD.MOV.U32 R18, RZ, RZ, RZ ;  /* 0x000000ffff127224 */ /* 0x000fce00078e00ff */
.L_x_41:
        /* <DEDUP_REMOVED lines=9> */
[----:B------:R-:W-:Y:S01]  /*1ce0*/  IMAD.MOV.U32 R7, RZ, RZ, R16 ;  /* 0x000000ffff077224 */ /* 0x000fe200078e0010 */
[----:B-1----:R-:W-:Y:S01]  /*1cf0*/  MOV R4, UR4 ;  /* 0x0000000400047c02 */ /* 0x002fe20008000f00 */
[----:B------:R-:W-:Y:S01]  /*1d00*/  IMAD.U32 R5, RZ, RZ, UR5 ;  /* 0x00000005ff057e24 */ /* 0x000fe2000f8e00ff */
[----:B--23--:R0:W-:Y:S06]  /*1d10*/  STL.64 [R1+0x8], R8 ;  /* 0x0000080801007387 */ /* 0x00c1ec0000100a00 */
[----:B------:R-:W-:-:S07]  /*1d20*/  LEPC R20, `(.L_x_39) ;  /* 0x000000001014794e */ /* 0x000fce0000000000 */
[----:B0-----:R-:W-:Y:S05]  /*1d30*/  CALL.ABS.NOINC R10 ;  /* 0x000000000a007343 */ /* 0x001fea0003c00000 */
.L_x_39:
[----:B------:R-:W-:Y:S02]  /*1d40*/  IADD3 R0, P0, PT, R17, 0x1, RZ ;  /* 0x0000000111007810 */ /* 0x000fe40007f1e0ff */
[----:B------:R-:W-:-:S03]  /*1d50*/  IADD3 R22, P1, PT, R22, 0x1, RZ ;  /* 0x0000000116167810 */ /* 0x000fc60007f3e0ff */
[----:B------:R-:W-:Y:S01]  /*1d60*/  IMAD.X R3, RZ, RZ, R18, P0 ;  /* 0x000000ffff037224 */ /* 0x000fe200000e0612 */
[----:B------:R-:W-:Y:S01]  /*1d70*/  ISETP.NE.U32.AND P0, PT, R0, R25, PT ;  /* 0x000000190000720c */ /* 0x000fe20003f05070 */
[----:B------:R-:W-:-:S03]  /*1d80*/  IMAD.X R23, RZ, RZ, R23, P1 ;  /* 0x000000ffff177224 */ /* 0x000fc600008e0617 */
[----:B------:R-:W-:-:S13]  /*1d90*/  ISETP.NE.AND.EX P0, PT, R3, RZ, PT, P0 ;  /* 0x000000ff0300720c */ /* 0x000fda0003f05300 */
[----:B------:R-:W-:Y:S05]  /*1da0*/  @!P0 BRA `(.L_x_40) ;  /* 0x00000000000c8947 */ /* 0x000fea0003800000 */
[----:B------:R-:W-:Y:S01]  /*1db0*/  IMAD.MOV.U32 R17, RZ, RZ, R0 ;  /* 0x000000ffff117224 */ /* 0x000fe200078e0000 */
[----:B------:R-:W-:Y:S01]  /*1dc0*/  MOV R18, R3 ;  /* 0x0000000300127202 */ /* 0x000fe20000000f00 */
[----:B------:R-:W-:Y:S06]  /*1dd0*/  BRA `(.L_x_41) ;  /* 0xfffffffc009c7947 */ /* 0x000fec000383ffff */
.L_x_40:
[----:B------:R-:W-:Y:S05]  /*1de0*/  BSYNC.RECONVERGENT B6 ;  /* 0x0000000000067941 */ /* 0x000fea0003800200 */
.L_x_38:
[----:B------:R-:W-:Y:S05]  /*1df0*/  BRA `(.L_x_23) ;  /* 0x0000001c00b07947 */ /* 0x000fea0003800000 */
.L_x_4:
[C---:B------:R-:W-:Y:S02]  /*1e00*/  LOP3.LUT R28, R27.reuse, 0xe, RZ, 0xc0, !PT ;  /* 0x0000000e1b1c7812 */ /* 0x040fe400078ec0ff */
[----:B------:R-:W-:Y:S02]  /*1e10*/  CS2R R18, SRZ ;  /* 0x0000000000127805 */ /* 0x000fe4000001ff00 */
[----:B------:R-:W-:-:S07]  /*1e20*/  LOP3.LUT R29, R27, 0x6, RZ, 0xc0, !PT ;  /* 0x000000061b1d7812 */ /* 0x000fce00078ec0ff */
.L_x_78:
[----:B------:R-:W0:Y:S02]  /*1e30*/  LDCU.64 UR4, c[0x0][0x380] ;  /* 0x00007000ff0477ac */ /* 0x000e240008000a00 */
[----:B0----5:R-:W-:-:S04]  /*1e40*/  LEA R24, P0, R18, UR4, 0x3 ;  /* 0x0000000412187c11 */ /* 0x021fc8000f8018ff */
[----:B------:R-:W-:Y:S02]  /*1e50*/  LEA.HI.X R25, R18, UR5, R19, 0x3, P0 ;  /* 0x0000000512197c11 */ /* 0x000fe400080f1c13 */
[----:B------:R-:W-:Y:S01]  /*1e60*/  MOV R0, 0x0 ;  /* 0x0000000000007802 */ /* 0x000fe20000000f00 */
[----:B------:R0:W-:Y:S01]  /*1e70*/  STL.64 [R1], R18 ;  /* 0x0000001201007387 */ /* 0x0001e20000100a00 */
[----:B------:R-:W1:Y:S03]  /*1e80*/  LDCU.64 UR4, c[0x4][0x18] ;  /* 0x01000300ff0477ac */ /* 0x000e660008000a00 */
[----:B------:R-:W2:Y:S01]  /*1e90*/  LDG.E.64 R8, desc[UR36][R24.64] ;  /* 0x0000002418087981 */ /* 0x000ea2000c1e1b00 */
[----:B------:R0:W3:Y:S01]  /*1ea0*/  LDC.64 R10, c[0x4][R0] ;  /* 0x01000000000a7b82 */ /* 0x0000e20000000a00 */
[----:B------:R-:W-:Y:S01]  /*1eb0*/  ISETP.GE.U32.AND P0, PT, R27, 0x10, PT ;  /* 0x000000101b00780c */ /* 0x000fe20003f06070 */
[----:B------:R-:W-:-:S02]  /*1ec0*/  IMAD.MOV.U32 R6, RZ, RZ, R2 ;  /* 0x000000ffff067224 */ /* 0x000fc400078e0002 */
[----:B------:R-:W-:Y:S01]  /*1ed0*/  IMAD.MOV.U32 R7, RZ, RZ, R16 ;  /* 0x000000ffff077224 */ /* 0x000fe200078e0010 */
[----:B------:R-:W-:-:S04]  /*1ee0*/  ISETP.GE.U32.AND.EX P0, PT, R26, RZ, PT, P0 ;  /* 0x000000ff1a00720c */ /* 0x000fc80003f06100 */
[----:B------:R-:W-:Y:S01]  /*1ef0*/  P2R R17, PR, RZ, 0x1 ;  /* 0x00000001ff117803 */ /* 0x000fe20000000000 */
[----:B-1----:R-:W-:Y:S02]  /*1f00*/  IMAD.U32 R4, RZ, RZ, UR4 ;  /* 0x00000004ff047e24 */ /* 0x002fe4000f8e00ff */
[----:B------:R-:W-:Y:S01]  /*1f10*/  IMAD.U32 R5, RZ, RZ, UR5 ;  /* 0x00000005ff057e24 */ /* 0x000fe2000f8e00ff */
[----:B--23--:R0:W-:Y:S06]  /*1f20*/  STL.64 [R1+0x8], R8 ;  /* 0x0000080801007387 */ /* 0x00c1ec0000100a00 */
[----:B------:R-:W-:-:S07]  /*1f30*/  LEPC R20, `(.L_x_42) ;  /* 0x000000001014794e */ /* 0x000fce0000000000 */
[----:B0-----:R-:W-:Y:S05]  /*1f40*/  CALL.ABS.NOINC R10 ;  /* 0x000000000a007343 */ /* 0x001fea0003c00000 */
.L_x_42:
[----:B------:R-:W5:Y:S01]  /*1f50*/  LDG.E.64 R24, desc[UR36][R24.64] ;  /* 0x0000002418187981 */ /* 0x000f62000c1e1b00 */
[----:B------:R-:W-:Y:S02]  /*1f60*/  ISETP.NE.AND P6, PT, R17, RZ, PT ;  /* 0x000000ff1100720c */ /* 0x000fe40003fc5270 */
[----:B------:R-:W-:-:S11]  /*1f70*/  CS2R R30, SRZ ;  /* 0x00000000001e7805 */ /* 0x000fd6000001ff00 */
[----:B------:R-:W-:Y:S05]  /*1f80*/  @!P6 BRA `(.L_x_43) ;  /* 0x0000000c00b8e947 */ /* 0x000fea0003800000 */
[----:B------:R-:W-:Y:S01]  /*1f90*/  BSSY.RECONVERGENT B6, `(.L_x_44) ;  /* 0x00000eb000067945 */ /* 0x000fe20003800200 */
[----:B------:R-:W-:-:S07]  /*1fa0*/  CS2R R30, SRZ ;  /* 0x00000000001e7805 */ /* 0x000fce000001ff00 */
.L_x_61:
[C---:B-----5:R-:W-:Y:S01]  /*1fb0*/  LEA R22, P0, R30.reuse, R24, 0x3 ;  /* 0x000000181e167211 */ /* 0x060fe200078018ff */
[----:B------:R-:W0:Y:S03]  /*1fc0*/  LDCU.64 UR4, c[0x4][0x20] ;  /* 0x01000400ff0477ac */ /* 0x000e260008000a00 */
[----:B------:R-:W-:-:S05]  /*1fd0*/  LEA.HI.X R23, R30, R25, R31, 0x3, P0 ;  /* 0x000000191e177211 */ /* 0x000fca00000f1c1f */
[----:B------:R-:W2:Y:S01]  /*1fe0*/  LD.E.64 R8, desc[UR36][R22.64] ;  /* 0x0000002416087980 */ /* 0x000ea2000c101b00 */
[----:B------:R-:W-:Y:S01]  /*1ff0*/  MOV R17, 0x0 ;  /* 0x0000000000117802 */ /* 0x000fe20000000f00 */
[----:B------:R-:W-:Y:S02]  /*2000*/  IMAD.MOV.U32 R6, RZ, RZ, R2 ;  /* 0x000000ffff067224 */ /* 0x000fe400078e0002 */
[----:B------:R-:W-:Y:S01]  /*2010*/  STL.64 [R1], R18 ;  /* 0x0000001201007387 */ /* 0x000fe20000100a00 */
[----:B------:R1:W3:Y:S01]  /*2020*/  LDC.64 R10, c[0x4][R17] ;  /* 0x01000000110a7b82 */ /* 0x0002e20000000a00 */
[----:B------:R-:W-:Y:S01]  /*2030*/  IMAD.MOV.U32 R7, RZ, RZ, R16 ;  /* 0x000000ffff077224 */ /* 0x000fe200078e0010 */
[----:B0-----:R-:W-:Y:S01]  /*2040*/  MOV R4, UR4 ;  /* 0x0000000400047c02 */ /* 0x001fe20008000f00 */
[----:B------:R-:W-:Y:S01]  /*2050*/  IMAD.U32 R5, RZ, RZ, UR5 ;  /* 0x00000005ff057e24 */ /* 0x000fe2000f8e00ff */
[----:B--2---:R0:W-:Y:S02]  /*2060*/  STL.64 [R1+0x10], R8 ;  /* 0x0000100801007387 */ /* 0x0041e40000100a00 */
[----:B0-----:R-:W-:-:S02]  /*2070*/  IMAD.MOV.U32 R8, RZ, RZ, R30 ;  /* 0x000000ffff087224 */ /* 0x001fc400078e001e */
[----:B------:R-:W-:-:S05]  /*2080*/  IMAD.MOV.U32 R9, RZ, RZ, R31 ;  /* 0x000000ffff097224 */ /* 0x000fca00078e001f */
[----:B---3--:R1:W-:Y:S02]  /*2090*/  STL.64 [R1+0x8], R8 ;  /* 0x0000080801007387 */ /* 0x0083e40000100a00 */
[----:B------:R-:W-:-:S07]  /*20a0*/  LEPC R20, `(.L_x_45) ;  /* 0x000000001014794e */ /* 0x000fce0000000000 */
[----:B-1----:R-:W-:Y:S05]  /*20b0*/  CALL.ABS.NOINC R10 ;  /* 0x000000000a007343 */ /* 0x002fea0003c00000 */
.L_x_45:
[----:B------:R-:W2:Y:S01]  /*20c0*/  LD.E.64 R8, desc[UR36][R22.64+0x8] ;  /* 0x0000082416087980 */ /* 0x000ea2000c101b00 */
[----:B------:R-:W-:Y:S01]  /*20d0*/  IADD3 R10, P0, PT, R30, 0x1, RZ ;  /* 0x000000011e0a7810 */ /* 0x000fe20007f1e0ff */
[----:B------:R0:W1:Y:S01]  /*20e0*/  LDC.64 R12, c[0x4][R17] ;  /* 0x01000000110c7b82 */ /* 0x0000620000000a00 */
[----:B------:R-:W3:Y:S01]  /*20f0*/  LDCU.64 UR4, c[0x4][0x20] ;  /* 0x01000400ff0477ac */ /* 0x000ee20008000a00 */
[----:B------:R0:W-:Y:S01]  /*2100*/  STL.64 [R1], R18 ;  /* 0x0000001201007387 */ /* 0x0001e20000100a00 */
[----:B------:R-:W-:Y:S01]  /*2110*/  MOV R6, R2 ;  /* 0x0000000200067202 */ /* 0x000fe20000000f00 */
[----:B------:R-:W-:Y:S02]  /*2120*/  IMAD.X R11, RZ, RZ, R31, P0 ;  /* 0x000000ffff0b7224 */ /* 0x000fe400000e061f */
[----:B------:R-:W-:-:S03]  /*2130*/  IMAD.MOV.U32 R7, RZ, RZ, R16 ;  /* 0x000000ffff077224 */ /* 0x000fc600078e0010 */
[----:B------:R0:W-:Y:S01]  /*2140*/  STL.64 [R1+0x8], R10 ;  /* 0x0000080a01007387 */ /* 0x0001e20000100a00 */
[----:B---3--:R-:W-:Y:S02]  /*2150*/  IMAD.U32 R4, RZ, RZ, UR4 ;  /* 0x00000004ff047e24 */ /* 0x008fe4000f8e00ff */
[----:B------:R-:W-:Y:S01]  /*2160*/  IMAD.U32 R5, RZ, RZ, UR5 ;  /* 0x00000005ff057e24 */ /* 0x000fe2000f8e00ff */
[----:B-12---:R0:W-:Y:S06]  /*2170*/  STL.64 [R1+0x10], R8 ;  /* 0x0000100801007387 */ /* 0x0061ec0000100a00 */
[----:B------:R-:W-:-:S07]  /*2180*/  LEPC R20, `(.L_x_46) ;  /* 0x000000001014794e */ /* 0x000fce0000000000 */
[----:B0-----:R-:W-:Y:S05]  /*2190*/  CALL.ABS.NOINC R12 ;  /* 0x000000000c007343 */ /* 0x001fea0003c00000 */
.L_x_46:
[----:B------:R-:W2:Y:S01]  /*21a0*/  LD.E.64 R8, desc[UR36][R22.64+0x10] ;  /* 0x0000102416087980 */ /* 0x000ea2000c101b00 */
[----:B------:R-:W-:Y:S01]  /*21b0*/  IADD3 R10, P0, PT, R30, 0x2, RZ ;  /* 0x000000021e0a7810 */ /* 0x000fe20007f1e0ff */
[----:B------:R0:W1:Y:S01]  /*21c0*/  LDC.64 R12, c[0x4][R17] ;  /* 0x01000000110c7b82 */ /* 0x0000620000000a00 */
[----:B------:R-:W3:Y:S01]  /*21d0*/  LDCU.64 UR4, c[0x4][0x20] ;  /* 0x01000400ff0477ac */ /* 0x000ee20008000a00 */
[----:B------:R0:W-:Y:S01]  /*21e0*/  STL.64 [R1], R18 ;  /* 0x0000001201007387 */ /* 0x0001e20000100a00 */
[----:B------:R-:W-:Y:S02]  /*21f0*/  IMAD.MOV.U32 R6, RZ, RZ, R2 ;  /* 0x000000ffff067224 */ /* 0x000fe400078e0002 */
        /* <DEDUP_REMOVED lines=8> */
.L_x_47:
[----:B------:R-:W2:Y:S01]  /*2280*/  LD.E.64 R8, desc[UR36][R22.64+0x18] ;  /* 0x0000182416087980 */ /* 0x000ea2000c101b00 */
[----:B------:R-:W-:Y:S01]  /*2290*/  IADD3 R10, P0, PT, R30, 0x3, RZ ;  /* 0x000000031e0a7810 */ /* 0x000fe20007f1e0ff */
[----:B------:R0:W1:Y:S01]  /*22a0*/  LDC.64 R12, c[0x4][R17] ;  /* 0x01000000110c7b82 */ /* 0x0000620000000a00 */
[----:B------:R-:W3:Y:S01]  /*22b0*/  LDCU.64 UR4, c[0x4][0x20] ;  /* 0x01000400ff0477ac */ /* 0x000ee20008000a00 */
[----:B------:R0:W-:Y:S01]  /*22c0*/  STL.64 [R1], R18 ;  /* 0x0000001201007387 */ /* 0x0001e20000100a00 */
[----:B------:R-:W-:Y:S01]  /*22d0*/  IADD3.X R11, PT, PT, RZ, R31, RZ, P0, !PT ;  /* 0x0000001fff0b7210 */ /* 0x000fe200007fe4ff */
[----:B------:R-:W-:Y:S02]  /*22e0*/  IMAD.MOV.U32 R6, RZ, RZ, R2 ;  /* 0x000000ffff067224 */ /* 0x000fe400078e0002 */
[----:B------:R-:W-:Y:S02]  /*22f0*/  IMAD.MOV.U32 R7, RZ, RZ, R16 ;  /* 0x000000ffff077224 */ /* 0x000fe400078e0010 */
[----:B------:R0:W-:Y:S01]  /*2300*/  STL.64 [R1+0x8], R10 ;  /* 0x0000080a01007387 */ /* 0x0001e20000100a00 */
[----:B---3--:R-:W-:-:S02]  /*2310*/  IMAD.U32 R4, RZ, RZ, UR4 ;  /* 0x00000004ff047e24 */ /* 0x008fc4000f8e00ff */
[----:B------:R-:W-:Y:S01]  /*2320*/  IMAD.U32 R5, RZ, RZ, UR5 ;  /* 0x00000005ff057e24 */ /* 0x000fe2000f8e00ff */
[----:B-12---:R0:W-:Y:S06]  /*2330*/  STL.64 [R1+0x10], R8 ;  /* 0x0000100801007387 */ /* 0x0061ec0000100a00 */
[----:B------:R-:W-:-:S07]  /*2340*/  LEPC R20, `(.L_x_48) ;  /* 0x000000001014794e */ /* 0x000fce0000000000 */
[----:B0-----:R-:W-:Y:S05]  /*2350*/  CALL.ABS.NOINC R12 ;  /* 0x000000000c007343 */ /* 0x001fea0003c00000 */
.L_x_48:
        /* <DEDUP_REMOVED lines=9> */
[----:B---3--:R-:W-:Y:S01]  /*23f0*/  IMAD.U32 R4, RZ, RZ, UR4 ;  /* 0x00000004ff047e24 */ /* 0x008fe2000f8e00ff */
[----:B------:R-:W-:Y:S02]  /*2400*/  MOV R5, UR5 ;  /* 0x0000000500057c02 */ /* 0x000fe40008000f00 */
[----:B-12---:R0:W-:Y:S05]  /*2410*/  STL.64 [R1+0x10], R8 ;  /* 0x0000100801007387 */ /* 0x0061ea0000100a00 */
[----:B------:R-:W-:-:S07]  /*2420*/  LEPC R20, `(.L_x_49) ;  /* 0x000000001014794e */ /* 0x000fce0000000000 */
[----:B0-----:R-:W-:Y:S05]  /*2430*/  CALL.ABS.NOINC R12 ;  /* 0x000000000c007343 */ /* 0x001fea0003c00000 */
.L_x_49:
[----:B------:R-:W2:Y:S01]  /*2440*/  LD.E.64 R8, desc[UR36][R22.64+0x28] ;  /* 0x0000282416087980 */ /* 0x000ea2000c101b00 */
[----:B------:R-:W-:Y:S01]  /*2450*/  IADD3 R10, P0, PT, R30, 0x5, RZ ;  /* 0x000000051e0a7810 */ /* 0x000fe20007f1e0ff */
[----:B------:R0:W1:Y:S01]  /*2460*/  LDC.64 R12, c[0x4][R17] ;  /* 0x01000000110c7b82 */ /* 0x0000620000000a00 */
[----:B------:R-:W3:Y:S01]  /*2470*/  LDCU.64 UR4, c[0x4][0x20] ;  /* 0x01000400ff0477ac */ /* 0x000ee20008000a00 */
[----:B------:R0:W-:Y:S01]  /*2480*/  STL.64 [R1], R18 ;  /* 0x0000001201007387 */ /* 0x0001e20000100a00 */
[----:B------:R-:W-:Y:S01]  /*2490*/  IMAD.MOV.U32 R6, RZ, RZ, R2 ;  /* 0x000000ffff067224 */ /* 0x000fe200078e0002 */
[----:B------:R-:W-:Y:S01]  /*24a0*/  MOV R7, R16 ;  /* 0x0000001000077202 */ /* 0x000fe20000000f00 */
[----:B------:R-:W-:-:S05]  /*24b0*/  IMAD.X R11, RZ, RZ, R31, P0 ;  /* 0x000000ffff0b7224 */ /* 0x000fca00000e061f */
[----:B------:R0:W-:Y:S01]  /*24c0*/  STL.64 [R1+0x8], R10 ;  /* 0x0000080a01007387 */ /* 0x0001e20000100a00 */
[----:B---3--:R-:W-:Y:S02]  /*24d0*/  IMAD.U32 R4, RZ, RZ, UR4 ;  /* 0x00000004ff047e24 */ /* 0x008fe4000f8e00ff */
[----:B------:R-:W-:Y:S01]  /*24e0*/  IMAD.U32 R5, RZ, RZ, UR5 ;  /* 0x00000005ff057e24 */ /* 0x000fe2000f8e00ff */
[----:B-12---:R0:W-:Y:S06]  /*24f0*/  STL.64 [R1+0x10], R8 ;  /* 0x0000100801007387 */ /* 0x0061ec0000100a00 */
[----:B------:R-:W-:-:S07]  /*2500*/  LEPC R20, `(.L_x_50) ;  /* 0x000000001014794e */ /* 0x000fce0000000000 */
[----:B0-----:R-:W-:Y:S05]  /*2510*/  CALL.ABS.NOINC R12 ;  /* 0x000000000c007343 */ /* 0x001fea0003c00000 */
.L_x_50:
        /* <DEDUP_REMOVED lines=14> */
.L_x_51:
        /* <DEDUP_REMOVED lines=9> */
[----:B---3--:R-:W-:Y:S01]  /*2690*/  MOV R4, UR4 ;  /* 0x0000000400047c02 */ /* 0x008fe20008000f00 */
[----:B------:R-:W-:Y:S02]  /*26a0*/  IMAD.U32 R5, RZ, RZ, UR5 ;  /* 0x00000005ff057e24 */ /* 0x000fe4000f8e00ff */
[----:B-12---:R0:W-:Y:S05]  /*26b0*/  STL.64 [R1+0x10], R8 ;  /* 0x0000100801007387 */ /* 0x0061ea0000100a00 */
[----:B------:R-:W-:-:S07]  /*26c0*/  LEPC R20, `(.L_x_52) ;  /* 0x000000001014794e */ /* 0x000fce0000000000 */
[----:B0-----:R-:W-:Y:S05]  /*26d0*/  CALL.ABS.NOINC R12 ;  /* 0x000000000c007343 */ /* 0x001fea0003c00000 */
.L_x_52:
        /* <DEDUP_REMOVED lines=14> */
.L_x_53:
        /* <DEDUP_REMOVED lines=14> */
.L_x_54:
        /* <DEDUP_REMOVED lines=14> */
.L_x_55:
        /* <DEDUP_REMOVED lines=14> */
.L_x_56:
        /* <DEDUP_REMOVED lines=14> */
.L_x_57:
        /* <DEDUP_REMOVED lines=14> */
.L_x_58:
        /* <DEDUP_REMOVED lines=14> */
.L_x_59:
        /* <DEDUP_REMOVED lines=14> */
.L_x_60:
[----:B------:R-:W-:Y:S02]  /*2de0*/  IADD3 R30, P0, PT, R30, 0x10, RZ ;  /* 0x000000101e1e7810 */ /* 0x000fe40007f1e0ff */
[----:B------:R-:W-:-:S03]  /*2df0*/  LOP3.LUT R3, R27, 0xfffffff0, RZ, 0xc0, !PT ;  /* 0xfffffff01b037812 */ /* 0x000fc600078ec0ff */
[----:B------:R-:W-:Y:S01]  /*2e00*/  IMAD.X R31, RZ, RZ, R31, P0 ;  /* 0x000000ffff1f7224 */ /* 0x000fe200000e061f */
[----:B------:R-:W-:-:S04]  /*2e10*/  ISETP.NE.U32.AND P0, PT, R30, R3, PT ;  /* 0x000000031e00720c */ /* 0x000fc80003f05070 */
[----:B------:R-:W-:-:S13]  /*2e20*/  ISETP.NE.AND.EX P0, PT, R31, R26, PT, P0 ;  /* 0x0000001a1f00720c */ /* 0x000fda0003f05300 */
[----:B------:R-:W-:Y:S05]  /*2e30*/  @P0 BRA `(.L_x_61) ;  /* 0xfffffff0005c0947 */ /* 0x000fea000383ffff */
[----:B------:R-:W-:Y:S05]  /*2e40*/  BSYNC.RECONVERGENT B6 ;  /* 0x0000000000067941 */ /* 0x000fea0003800200 */
.L_x_44:
[----:B------:R-:W-:Y:S02]  /*2e50*/  IMAD.MOV.U32 R30, RZ, RZ, R3 ;  /* 0x000000ffff1e7224 */ /* 0x000fe400078e0003 */
[----:B------:R-:W-:-:S07]  /*2e60*/  IMAD.MOV.U32 R31, RZ, RZ, R26 ;  /* 0x000000ffff1f7224 */ /* 0x000fce00078e001a */
.L_x_43:
[----:B------:R-:W-:-:S04]  /*2e70*/  ISETP.NE.U32.AND P0, PT, R28, RZ, PT ;  /* 0x000000ff1c00720c */ /* 0x000fc80003f05070 */
[----:B------:R-:W-:-:S13]  /*2e80*/  ISETP.NE.AND.EX P0, PT, RZ, RZ, PT, P0 ;  /* 0x000000ffff00720c */ /* 0x000fda0003f05300 */
[----:B------:R-:W-:Y:S05]  /*2e90*/  @!P0 BRA `(.L_x_62) ;  /* 0x0000000c00708947 */ /* 0x000fea0003800000 */
[----:B------:R-:W-:-:S04]  /*2ea0*/  IADD3 R0, P1, PT, R28, -0x1, RZ ;  /* 0xffffffff1c007810 */ /* 0x000fc80007f3e0ff */
[----:B------:R-:W-:Y:S01]  /*2eb0*/  ISETP.GE.U32.AND P0, PT, R0, 0x7, PT ;  /* 0x000000070000780c */ /* 0x000fe20003f06070 */
[----:B------:R-:W-:-:S05]  /*2ec0*/  IMAD.X R0, RZ, RZ, -0x1, P1 ;  /* 0xffffffffff007424 */ /* 0x000fca00008e06ff */
[----:B------:R-:W-:-:S13]  /*2ed0*/  ISETP.GE.U32.AND.EX P0, PT, R0, RZ, PT, P0 ;  /* 0x000000ff0000720c */ /* 0x000fda0003f06100 */
[----:B------:R-:W-:Y:S05]  /*2ee0*/  @!P0 BRA `(.L_x_63) ;  /* 0x0000000400d48947 */ /* 0x000fea0003800000 */
        /* <DEDUP_REMOVED lines=8> */
[----:B------:R-:W-:Y:S02]  /*2f70*/  IMAD.MOV.U32 R7, RZ, RZ, R16 ;  /* 0x000000ffff077224 */ /* 0x000fe400078e0010 */
[----:B0-----:R-:W-:Y:S02]  /*2f80*/  IMAD.U32 R4, RZ, RZ, UR4 ;  /* 0x00000004ff047e24 */ /* 0x001fe4000f8e00ff */
[----:B------:R-:W-:Y:S01]  /*2f90*/  IMAD.U32 R5, RZ, RZ, UR5 ;  /* 0x00000005ff057e24 */ /* 0x000fe2000f8e00ff */
[----:B--2---:R0:W-:Y:S02]  /*2fa0*/  STL.64 [R1+0x10], R8 ;  /* 0x0000100801007387 */ /* 0x0041e40000100a00 */
[----:B0-----:R-:W-:Y:S01]  /*2fb0*/  IMAD.MOV.U32 R8, RZ, RZ, R30 ;  /* 0x000000ffff087224 */ /* 0x001fe200078e001e */
[----:B------:R-:W-:-:S05]  /*2fc0*/  MOV R9, R31 ;  /* 0x0000001f00097202 */ /* 0x000fca0000000f00 */
[----:B---3--:R1:W-:Y:S02]  /*2fd0*/  STL.64 [R1+0x8], R8 ;  /* 0x0000080801007387 */ /* 0x0083e40000100a00 */
[----:B------:R-:W-:-:S07]  /*2fe0*/  LEPC R20, `(.L_x_64) ;  /* 0x000000001014794e */ /* 0x000fce0000000000 */
[----:B-1----:R-:W-:Y:S05]  /*2ff0*/  CALL.ABS.NOINC R10 ;  /* 0x000000000a007343 */ /* 0x002fea0003c00000 */
.L_x_64:
        /* <DEDUP_REMOVED lines=14> */
.L_x_65:
        /* <DEDUP_REMOVED lines=14> */
.L_x_66:
        /* <DEDUP_REMOVED lines=14> */
.L_x_67:
        /* <DEDUP_REMOVED lines=14> */
.L_x_68:
        /* <DEDUP_REMOVED lines=14> */
.L_x_69:
        /* <DEDUP_REMOVED lines=14> */
.L_x_70:
        /* <DEDUP_REMOVED lines=14> */
.L_x_71:
[----:B------:R-:W-:-:S05]  /*3620*/  IADD3 R30, P0, PT, R30, 0x8, RZ ;  /* 0x000000081e1e7810 */ /* 0x000fca0007f1e0ff */
[----:B------:R-:W-:-:S08]  /*3630*/  IMAD.X R31, RZ, RZ, R31, P0 ;  /* 0x000000ffff1f7224 */ /* 0x000fd000000e061f */
.L_x_63:
        /* <DEDUP_REMOVED lines=14> */
[----:B------:R1:W-:Y:S01]  /*3720*/  STL.64 [R1+0x8], R30 ;  /* 0x0000081e01007387 */ /* 0x0003e20000100a00 */
[----:B------:R1:W3:Y:S01]  /*3730*/  LDC.64 R10, c[0x4][R17] ;  /* 0x01000000110a7b82 */ /* 0x0002e20000000a00 */
[----:B------:R-:W-:Y:S02]  /*3740*/  IMAD.MOV.U32 R7, RZ, RZ, R16 ;  /* 0x000000ffff077224 */ /* 0x000fe400078e0010 */
[----:B------:R1:W-:Y:S01]  /*3750*/  STL.64 [R1], R18 ;  /* 0x0000001201007387 */ /* 0x0003e20000100a00 */
[----:B0-----:R-:W-:Y:S01]  /*3760*/  MOV R4, UR4 ;  /* 0x0000000400047c02 */ /* 0x001fe20008000f00 */
[----:B------:R-:W-:-:S02]  /*3770*/  IMAD.U32 R5, RZ, RZ, UR5 ;  /* 0x00000005ff057e24 */ /* 0x000fc4000f8e00ff */
[----:B--23--:R1:W-:Y:S05]  /*3780*/  STL.64 [R1+0x10], R8 ;  /* 0x0000100801007387 */ /* 0x00c3ea0000100a00 */
[----:B------:R-:W-:-:S07]  /*3790*/  LEPC R20, `(.L_x_73) ;  /* 0x000000001014794e */ /* 0x000fce0000000000 */
[----:B-1----:R-:W-:Y:S05]  /*37a0*/  CALL.ABS.NOINC R10 ;  /* 0x000000000a007343 */ /* 0x002fea0003c00000 */
.L_x_73:
        /* <DEDUP_REMOVED lines=14> */
.L_x_74:
        /* <DEDUP_REMOVED lines=14> */
.L_x_75:
        /* <DEDUP_REMOVED lines=14> */
.L_x_76:
[----:B------:R-:W-:-:S05]  /*3a50*/  IADD3 R30, P0, PT, R30, 0x4, RZ ;  /* 0x000000041e1e7810 */ /* 0x000fca0007f1e0ff */
[----:B------:R-:W-:-:S08]  /*3a60*/  IMAD.X R31, RZ, RZ, R31, P0 ;  /* 0x000000ffff1f7224 */ /* 0x000fd000000e061f */
.L_x_72:
[----:B------:R-:W-:-:S13]  /*3a70*/  LOP3.LUT P0, RZ, R27, 0x2, RZ, 0xc0, !PT ;  /* 0x000000021bff7812 */ /* 0x000fda000780c0ff */
        /* <DEDUP_REMOVED lines=11> */
[----:B0-----:R-:W-:Y:S01]  /*3b30*/  IMAD.U32 R4, RZ, RZ, UR4 ;  /* 0x00000004ff047e24 */ /* 0x001fe2000f8e00ff */
[----:B------:R-:W-:-:S02]  /*3b40*/  MOV R5, UR5 ;  /* 0x0000000500057c02 */ /* 0x000fc40008000f00 */
[----:B--23--:R1:W-:Y:S05]  /*3b50*/  STL.64 [R1+0x10], R8 ;  /* 0x0000100801007387 */ /* 0x00c3ea0000100a00 */
[----:B------:R-:W-:-:S07]  /*3b60*/  LEPC R20, `(.L_x_77) ;  /* 0x000000001014794e */ /* 0x000fce0000000000 */
[----:B-1----:R-:W-:Y:S05]  /*3b70*/  CALL.ABS.NOINC R10 ;  /* 0x000000000a007343 */ /* 0x002fea0003c00000 */
.L_x_77:
        /* <DEDUP_REMOVED lines=14> */
.L_x_62:
[----:B------:R-:W0:Y:S01]  /*3c60*/  LDCU.64 UR4, c[0x0][0x3c0] ;  /* 0x00007800ff0477ac */ /* 0x000e220008000a00 */
[----:B------:R-:W-:-:S05]  /*3c70*/  IADD3 R18, P0, PT, R18, 0x1, RZ ;  /* 0x0000000112127810 */ /* 0x000fca0007f1e0ff */
[----:B------:R-:W-:Y:S01]  /*3c80*/  IMAD.X R19, RZ, RZ, R19, P0 ;  /* 0x000000ffff137224 */ /* 0x000fe200000e0613 */
[----:B0-----:R-:W-:-:S04]  /*3c90*/  ISETP.NE.U32.AND P0, PT, R18, UR4, PT ;  /* 0x0000000412007c0c */ /* 0x001fc8000bf05070 */
[----:B------:R-:W-:-:S13]  /*3ca0*/  ISETP.NE.AND.EX P0, PT, R19, UR5, PT, P0 ;  /* 0x0000000513007c0c */ /* 0x000fda000bf05300 */
[----:B------:R-:W-:Y:S05]  /*3cb0*/  @P0 BRA `(.L_x_78) ;  /* 0xffffffe0005c0947 */ /* 0x000fea000383ffff */
.L_x_23:
[----:B------:R-:W-:Y:S05]  /*3cc0*/  BSYNC.RECONVERGENT B7 ;  /* 0x0000000000077941 */ /* 0x000fea0003800200 */
.L_x_3:
        /* <DEDUP_REMOVED lines=10> */
[----:B--23-5:R-:W-:Y:S05]  /*3d70*/  CALL.ABS.NOINC R10 ;  /* 0x000000000a007343 */ /* 0x02cfea0003c00000 */
.L_x_79:
[----:B------:R-:W0:Y:S08]  /*3d80*/  LDC.64 R24, c[0x0][0x3b0] ;  /* 0x0000ec00ff187b82 */ /* 0x000e300000000a00 */
[----:B------:R-:W0:Y:S02]  /*3d90*/  LDC.64 R4, c[0x0][0x3b8] ;  /* 0x0000ee00ff047b82 */ /* 0x000e240000000a00 */
[----:B0-----:R-:W-:-:S02]  /*3da0*/  IMAD R0, R5, R24, RZ ;  /* 0x0000001805007224 */ /* 0x001fc400078e02ff */
[----:B------:R-:W-:-:S04]  /*3db0*/  IMAD.WIDE.U32 R22, R4, R24, RZ ;  /* 0x0000001804167225 */ /* 0x000fc800078e00ff */
[----:B------:R-:W-:Y:S01]  /*3dc0*/  IMAD R25, R4, R25, R0 ;  /* 0x0000001904197224 */ /* 0x000fe200078e0200 */
[----:B------:R-:W-:-:S03]  /*3dd0*/  ISETP.NE.U32.AND P0, PT, R22, RZ, PT ;  /* 0x000000ff1600720c */ /* 0x000fc60003f05070 */
[----:B------:R-:W-:-:S05]  /*3de0*/  IMAD.IADD R25, R23, 0x1, R25 ;  /* 0x0000000117197824 */ /* 0x000fca00078e0219 */
[----:B------:R-:W-:-:S13]  /*3df0*/  ISETP.NE.AND.EX P0, PT, R25, RZ, PT, P0 ;  /* 0x000000ff1900720c */ /* 0x000fda0003f05300 */
[----:B------:R-:W-:Y:S05]  /*3e00*/  @!P0 BRA `(.L_x_80) ;  /* 0x0000003400dc8947 */ /* 0x000fea0003800000 */
[C---:B------:R-:W-:Y:S02]  /*3e10*/  ISETP.GE.U32.AND P0, PT, R22.reuse, 0x10, PT ;  /* 0x000000101600780c */ /* 0x040fe40003f06070 */
[----:B------:R-:W-:Y:S02]  /*3e20*/  CS2R R26, SRZ ;  /* 0x00000000001a7805 */ /* 0x000fe4000001ff00 */
[----:B------:R-:W-:Y:S02]  /*3e30*/  LOP3.LUT R24, R22, 0xf, RZ, 0xc0, !PT ;  /* 0x0000000f16187812 */ /* 0x000fe400078ec0ff */
[----:B------:R-:W-:-:S13]  /*3e40*/  ISETP.GE.U32.AND.EX P0, PT, R25, RZ, PT, P0 ;  /* 0x000000ff1900720c */ /* 0x000fda0003f06100 */
[----:B------:R-:W-:Y:S05]  /*3e50*/  @!P0 BRA `(.L_x_81) ;  /* 0x0000000c00788947 */ /* 0x000fea0003800000 */
[----:B------:R-:W-:Y:S01]  /*3e60*/  BSSY.RECONVERGENT B6, `(.L_x_81) ;  /* 0x00000dd000067945 */ /* 0x000fe20003800200 */
[----:B------:R-:W-:Y:S02]  /*3e70*/  LOP3.LUT R26, R22, 0xfffffff0, RZ, 0xc0, !PT ;  /* 0xfffffff0161a7812 */ /* 0x000fe400078ec0ff */
[----:B------:R-:W-:Y:S02]  /*3e80*/  CS2R R28, SRZ ;  /* 0x00000000001c7805 */ /* 0x000fe4000001ff00 */
[----:B------:R-:W-:-:S07]  /*3e90*/  MOV R27, R25 ;  /* 0x00000019001b7202 */ /* 0x000fce0000000f00 */
.L_x_98:
        /* <DEDUP_REMOVED lines=9> */
[----:B------:R-:W-:Y:S02]  /*3f30*/  IMAD.MOV.U32 R6, RZ, RZ, R2 ;  /* 0x000000ffff067224 */ /* 0x000fe400078e0002 */
[----:B------:R1:W-:Y:S01]  /*3f40*/  STL.64 [R1], R10 ;  /* 0x0000000a01007387 */ /* 0x0003e20000100a00 */
[----:B------:R-:W-:-:S02]  /*3f50*/  IMAD.MOV.U32 R7, RZ, RZ, R16 ;  /* 0x000000ffff077224 */ /* 0x000fc400078e0010 */
[----:B0-----:R-:W-:Y:S02]  /*3f60*/  IMAD.U32 R4, RZ, RZ, UR4 ;  /* 0x00000004ff047e24 */ /* 0x001fe4000f8e00ff */
[----:B------:R-:W-:Y:S01]  /*3f70*/  IMAD.U32 R5, RZ, RZ, UR5 ;  /* 0x00000005ff057e24 */ /* 0x000fe2000f8e00ff */
[----:B--23--:R1:W-:Y:S06]  /*3f80*/  STL.64 [R1+0x8], R8 ;  /* 0x0000080801007387 */ /* 0x00c3ec0000100a00 */
[----:B------:R-:W-:-:S07]  /*3f90*/  LEPC R20, `(.L_x_82) ;  /* 0x000000001014794e */ /* 0x000fce0000000000 */
[----:B-1----:R-:W-:Y:S05]  /*3fa0*/  CALL.ABS.NOINC R12 ;  /* 0x000000000c007343 */ /* 0x002fea0003c00000 */
.L_x_82:
        /* <DEDUP_REMOVED lines=13> */
.L_x_83:
        /* <DEDUP_REMOVED lines=13> */
.L_x_84:
        /* <DEDUP_REMOVED lines=13> */
.L_x_85:
        /* <DEDUP_REMOVED lines=13> */
.L_x_86:
        /* <DEDUP_REMOVED lines=13> */
.L_x_87:
        /* <DEDUP_REMOVED lines=13> */
.L_x_88:
        /* <DEDUP_REMOVED lines=13> */
.L_x_89:
        /* <DEDUP_REMOVED lines=13> */
.L_x_90:
        /* <DEDUP_REMOVED lines=13> */
.L_x_91:
        /* <DEDUP_REMOVED lines=13> */
.L_x_92:
        /* <DEDUP_REMOVED lines=13> */
.L_x_93:
        /* <DEDUP_REMOVED lines=13> */
.L_x_94:
        /* <DEDUP_REMOVED lines=13> */
.L_x_95:
        /* <DEDUP_REMOVED lines=13> */
.L_x_96:
        /* <DEDUP_REMOVED lines=13> */
.L_x_97:
[----:B------:R-:W-:-:S05]  /*4be0*/  IADD3 R29, P0, PT, R29, 0x10, RZ ;  /* 0x000000101d1d7810 */ /* 0x000fca0007f1e0ff */
[----:B------:R-:W-:Y:S01]  /*4bf0*/  IMAD.X R28, RZ, RZ, R28, P0 ;  /* 0x000000ffff1c7224 */ /* 0x000fe200000e061c */
[----:B------:R-:W-:-:S04]  /*4c00*/  ISETP.NE.U32.AND P0, PT, R29, R26, PT ;  /* 0x0000001a1d00720c */ /* 0x000fc80003f05070 */
[----:B------:R-:W-:-:S13]  /*4c10*/  ISETP.NE.AND.EX P0, PT, R28, R27, PT, P0 ;  /* 0x0000001b1c00720c */ /* 0x000fda0003f05300 */
[----:B------:R-:W-:Y:S05]  /*4c20*/  @P0 BRA `(.L_x_98) ;  /* 0xfffffff0009c0947 */ /* 0x000fea000383ffff */
[----:B------:R-:W-:Y:S05]  /*4c30*/  BSYNC.RECONVERGENT B6 ;  /* 0x0000000000067941 */ /* 0x000fea0003800200 */
.L_x_81:
[----:B------:R-:W-:-:S04]  /*4c40*/  ISETP.NE.U32.AND P0, PT, R24, RZ, PT ;  /* 0x000000ff1800720c */ /* 0x000fc80003f05070 */
[----:B------:R-:W-:-:S13]  /*4c50*/  ISETP.NE.AND.EX P0, PT, RZ, RZ, PT, P0 ;  /* 0x000000ffff00720c */ /* 0x000fda0003f05300 */
[----:B------:R-:W-:Y:S05]  /*4c60*/  @!P0 BRA `(.L_x_99) ;  /* 0x0000000c00388947 */ /* 0x000fea0003800000 */
[----:B------:R-:W-:Y:S02]  /*4c70*/  ISETP.GE.U32.AND P0, PT, R24, 0x8, PT ;  /* 0x000000081800780c */ /* 0x000fe40003f06070 */
[----:B------:R-:W-:Y:S02]  /*4c80*/  LOP3.LUT R28, R22, 0x7, RZ, 0xc0, !PT ;  /* 0x00000007161c7812 */ /* 0x000fe400078ec0ff */
[----:B------:R-:W-:-:S13]  /*4c90*/  ISETP.GE.U32.AND.EX P0, PT, RZ, RZ, PT, P0 ;  /* 0x000000ffff00720c */ /* 0x000fda0003f06100 */
        /* <DEDUP_REMOVED lines=16> */
.L_x_101:
        /* <DEDUP_REMOVED lines=13> */
.L_x_102:
        /* <DEDUP_REMOVED lines=13> */
.L_x_103:
        /* <DEDUP_REMOVED lines=13> */
.L_x_104:
        /* <DEDUP_REMOVED lines=13> */
.L_x_105:
        /* <DEDUP_REMOVED lines=13> */
.L_x_106:
        /* <DEDUP_REMOVED lines=13> */
.L_x_107:
        /* <DEDUP_REMOVED lines=13> */
.L_x_108:
[----:B------:R-:W-:-:S05]  /*5350*/  IADD3 R26, P0, PT, R26, 0x8, RZ ;  /* 0x000000081a1a7810 */ /* 0x000fca0007f1e0ff */
[----:B------:R-:W-:-:S08]  /*5360*/  IMAD.X R27, RZ, RZ, R27, P0 ;  /* 0x000000ffff1b7224 */ /* 0x000fd000000e061b */
.L_x_100:
[----:B------:R-:W-:Y:S01]  /*5370*/  ISETP.NE.U32.AND P0, PT, R28, RZ, PT ;  /* 0x000000ff1c00720c */ /* 0x000fe20003f05070 */
[----:B------:R-:W-:Y:S03]  /*5380*/  BSSY.RECONVERGENT B6, `(.L_x_99) ;  /* 0x000005c000067945 */ /* 0x000fe60003800200 */
        /* <DEDUP_REMOVED lines=14> */
[----:B------:R-:W-:Y:S01]  /*5470*/  IMAD.MOV.U32 R6, RZ, RZ, R2 ;  /* 0x000000ffff067224 */ /* 0x000fe200078e0002 */
[----:B------:R-:W-:Y:S01]  /*5480*/  MOV R7, R16 ;  /* 0x0000001000077202 */ /* 0x000fe20000000f00 */
[----:B-1----:R-:W-:-:S02]  /*5490*/  IMAD.U32 R4, RZ, RZ, UR4 ;  /* 0x00000004ff047e24 */ /* 0x002fc4000f8e00ff */
[----:B------:R-:W-:Y:S01]  /*54a0*/  IMAD.U32 R5, RZ, RZ, UR5 ;  /* 0x00000005ff057e24 */ /* 0x000fe2000f8e00ff */
[----:B--23--:R0:W-:Y:S06]  /*54b0*/  STL.64 [R1+0x8], R8 ;  /* 0x0000080801007387 */ /* 0x00c1ec0000100a00 */
[----:B------:R-:W-:-:S07]  /*54c0*/  LEPC R20, `(.L_x_111) ;  /* 0x000000001014794e */ /* 0x000fce0000000000 */
[----:B0-----:R-:W-:Y:S05]  /*54d0*/  CALL.ABS.NOINC R10 ;  /* 0x000000000a007343 */ /* 0x001fea0003c00000 */
.L_x_111:
        /* <DEDUP_REMOVED lines=13> */
.L_x_112:
        /* <DEDUP_REMOVED lines=13> */
.L_x_113:
        /* <DEDUP_REMOVED lines=13> */
.L_x_114:
[----:B------:R-:W-:-:S05]  /*5750*/  IADD3 R26, P0, PT, R26, 0x4, RZ ;  /* 0x000000041a1a7810 */ /* 0x000fca0007f1e0ff */
[----:B------:R-:W-:-:S08]  /*5760*/  IMAD.X R27, RZ, RZ, R27, P0 ;  /* 0x000000ffff1b7224 */ /* 0x000fd000000e061b */
.L_x_110:
[----:B------:R-:W-:-:S04]  /*5770*/  ISETP.NE.U32.AND P0, PT, R28, RZ, PT ;  /* 0x000000ff1c00720c */ /* 0x000fc80003f05070 */
[----:B------:R-:W-:-:S13]  /*5780*/  ISETP.NE.AND.EX P0, PT, RZ, RZ, PT, P0 ;  /* 0x000000ffff00720c */ /* 0x000fda0003f05300 */
[----:B------:R-:W-:Y:S05]  /*5790*/  @!P0 BRA `(.L_x_109) ;  /* 0x0000000000688947 */ /* 0x000fea0003800000 */
[----:B------:R-:W-:Y:S02]  /*57a0*/  IMAD.MOV.U32 R17, RZ, RZ, RZ ;  /* 0x000000ffff117224 */ /* 0x000fe400078e00ff */
[----:B------:R-:W-:-:S07]  /*57b0*/  IMAD.MOV.U32 R18, RZ, RZ, RZ ;  /* 0x000000ffff127224 */ /* 0x000fce00078e00ff */
.L_x_116:
        /* <DEDUP_REMOVED lines=8> */
[----:B------:R-:W-:Y:S01]  /*5840*/  IADD3 R17, P0, PT, R17, 0x1, RZ ;  /* 0x0000000111117810 */ /* 0x000fe20007f1e0ff */
[----:B------:R-:W-:-:S02]  /*5850*/  IMAD.MOV.U32 R6, RZ, RZ, R2 ;  /* 0x000000ffff067224 */ /* 0x000fc400078e0002 */
[----:B------:R-:W-:Y:S02]  /*5860*/  IMAD.MOV.U32 R7, RZ, RZ, R16 ;  /* 0x000000ffff077224 */ /* 0x000fe400078e0010 */
[----:B------:R-:W-:Y:S01]  /*5870*/  IMAD.X R18, RZ, RZ, R18, P0 ;  /* 0x000000ffff127224 */ /* 0x000fe200000e0612 */
[----:B------:R-:W-:-:S04]  /*5880*/  ISETP.NE.U32.AND P0, PT, R17, R28, PT ;  /* 0x0000001c1100720c */ /* 0x000fc80003f05070 */
[----:B------:R-:W-:Y:S01]  /*5890*/  ISETP.NE.AND.EX P0, PT, R18, RZ, PT, P0 ;  /* 0x000000ff1200720c */ /* 0x000fe20003f05300 */
[----:B-1----:R-:W-:Y:S01]  /*58a0*/  IMAD.U32 R4, RZ, RZ, UR4 ;  /* 0x00000004ff047e24 */ /* 0x002fe2000f8e00ff */
[----:B------:R-:W-:Y:S02]  /*58b0*/  MOV R5, UR5 ;  /* 0x0000000500057c02 */ /* 0x000fe40008000f00 */
[----:B------:R-:W-:Y:S01]  /*58c0*/  P2R R19, PR, RZ, 0x1 ;  /* 0x00000001ff137803 */ /* 0x000fe20000000000 */
[----:B--23--:R0:W-:Y:S08]  /*58d0*/  STL.64 [R1+0x8], R8 ;  /* 0x0000080801007387 */ /* 0x00c1f00000100a00 */
[----:B------:R-:W-:-:S07]  /*58e0*/  LEPC R20, `(.L_x_115) ;  /* 0x000000001014794e */ /* 0x000fce0000000000 */
[----:B0-----:R-:W-:Y:S05]  /*58f0*/  CALL.ABS.NOINC R10 ;  /* 0x000000000a007343 */ /* 0x001fea0003c00000 */
.L_x_115:
[----:B------:R-:W-:Y:S02]  /*5900*/  ISETP.NE.AND P6, PT, R19, RZ, PT ;  /* 0x000000ff1300720c */ /* 0x000fe40003fc5270 */
[----:B------:R-:W-:-:S05]  /*5910*/  IADD3 R26, P0, PT, R26, 0x1, RZ ;  /* 0x000000011a1a7810 */ /* 0x000fca0007f1e0ff */
[----:B------:R-:W-:-:S06]  /*5920*/  IMAD.X R27, RZ, RZ, R27, P0 ;  /* 0x000000ffff1b7224 */ /* 0x000fcc00000e061b */
[----:B------:R-:W-:Y:S05]  /*5930*/  @P6 BRA `(.L_x_116) ;  /* 0xfffffffc00a06947 */ /* 0x000fea000383ffff */
.L_x_109:
[----:B------:R-:W-:Y:S05]  /*5940*/  BSYNC.RECONVERGENT B6 ;  /* 0x0000000000067941 */ /* 0x000fea0003800200 */
.L_x_99:
[----:B------:R-:W0:Y:S01]  /*5950*/  LDC.64 R8, c[0x0][0x390] ;  /* 0x0000e400ff087b82 */ /* 0x000e220000000a00 */
[----:B------:R-:W-:Y:S01]  /*5960*/  MOV R0, 0x0 ;  /* 0x0000000000007802 */ /* 0x000fe20000000f00 */
[----:B------:R-:W1:Y:S01]  /*5970*/  LDCU.64 UR4, c[0x4][0x38] ;  /* 0x01000700ff0477ac */ /* 0x000e620008000a00 */
[----:B------:R-:W-:Y:S01]  /*5980*/  ISETP.GE.U32.AND P0, PT, R22, 0x10, PT ;  /* 0x000000101600780c */ /* 0x000fe20003f06070 */
[----:B------:R-:W-:Y:S01]  /*5990*/  IMAD.MOV.U32 R6, RZ, RZ, R2 ;  /* 0x000000ffff067224 */ /* 0x000fe200078e0002 */
[----:B------:R-:W-:Y:S02]  /*59a0*/  MOV R7, R16 ;  /* 0x0000001000077202 */ /* 0x000fe40000000f00 */
[----:B------:R-:W-:Y:S01]  /*59b0*/  ISETP.GE.U32.AND.EX P0, PT, R25, RZ, PT, P0 ;  /* 0x000000ff1900720c */ /* 0x000fe20003f06100 */
[----:B------:R2:W3:Y:S03]  /*59c0*/  LDC.64 R10, c[0x4][R0] ;  /* 0x01000000000a7b82 */ /* 0x0004e60000000a00 */
[----:B------:R-:W-:Y:S01]  /*59d0*/  P2R R17, PR, RZ, 0x1 ;  /* 0x00000001ff117803 */ /* 0x000fe20000000000 */
[----:B-1----:R-:W-:-:S02]  /*59e0*/  IMAD.U32 R4, RZ, RZ, UR4 ;  /* 0x00000004ff047e24 */ /* 0x002fc4000f8e00ff */
[----:B------:R-:W-:Y:S01]  /*59f0*/  IMAD.U32 R5, RZ, RZ, UR5 ;  /* 0x00000005ff057e24 */ /* 0x000fe2000f8e00ff */
[----:B0-----:R2:W-:Y:S06]  /*5a00*/  STL.64 [R1], R8 ;  /* 0x0000000801007387 */ /* 0x0015ec0000100a00 */
[----:B------:R-:W-:-:S07]  /*5a10*/  LEPC R20, `(.L_x_117) ;  /* 0x000000001014794e */ /* 0x000fce0000000000 */
[----:B--23--:R-:W-:Y:S05]  /*5a20*/  CALL.ABS.NOINC R10 ;  /* 0x000000000a007343 */ /* 0x00cfea0003c00000 */
.L_x_117:
[----:B------:R-:W-:Y:S02]  /*5a30*/  ISETP.NE.AND P6, PT, R17, RZ, PT ;  /* 0x000000ff1100720c */ /* 0x000fe40003fc5270 */
[----:B------:R-:W-:-:S11]  /*5a40*/  CS2R R26, SRZ ;  /* 0x00000000001a7805 */ /* 0x000fd6000001ff00 */
[----:B------:R-:W-:Y:S05]  /*5a50*/  @!P6 BRA `(.L_x_118) ;  /* 0x0000000c007ce947 */ /* 0x000fea0003800000 */
[----:B------:R-:W-:Y:S01]  /*5a60*/  BSSY.RECONVERGENT B6, `(.L_x_118) ;  /* 0x00000de000067945 */ /* 0x000fe20003800200 */
[----:B------:R-:W-:Y:S01]  /*5a70*/  IMAD.MOV.U32 R27, RZ, RZ, R25 ;  /* 0x000000ffff1b7224 */ /* 0x000fe200078e0019 */
[----:B------:R-:W-:Y:S01]  /*5a80*/  LOP3.LUT R26, R22, 0xfffffff0, RZ, 0xc0, !PT ;  /* 0xfffffff0161a7812 */ /* 0x000fe200078ec0ff */
[----:B------:R-:W-:Y:S02]  /*5a90*/  IMAD.MOV.U32 R25, RZ, RZ, RZ ;  /* 0x000000ffff197224 */ /* 0x000fe400078e00ff */
[----:B------:R-:W-:-:S07]  /*5aa0*/  IMAD.MOV.U32 R28, RZ, RZ, RZ ;  /* 0x000000ffff1c7224 */ /* 0x000fce00078e00ff */
.L_x_135:
        /* <DEDUP_REMOVED lines=12> */
[----:B0-----:R-:W-:Y:S01]  /*5b70*/  IMAD.U32 R4, RZ, RZ, UR4 ;  /* 0x00000004ff047e24 */ /* 0x001fe2000f8e00ff */
[----:B------:R-:W-:Y:S01]  /*5b80*/  MOV R5, UR5 ;  /* 0x0000000500057c02 */ /* 0x000fe20008000f00 */
[----:B--23--:R1:W-:Y:S06]  /*5b90*/  STL.64 [R1+0x8], R8 ;  /* 0x0000080801007387 */ /* 0x00c3ec0000100a00 */
[----:B------:R-:W-:-:S07]  /*5ba0*/  LEPC R20, `(.L_x_119) ;  /* 0x000000001014794e */ /* 0x000fce0000000000 */
[----:B-1----:R-:W-:Y:S05]  /*5bb0*/  CALL.ABS.NOINC R12 ;  /* 0x000000000c007343 */ /* 0x002fea0003c00000 */
.L_x_119:
        /* <DEDUP_REMOVED lines=13> */
.L_x_120:
        /* <DEDUP_REMOVED lines=13> */
.L_x_121:
        /* <DEDUP_REMOVED lines=13> */
.L_x_122:
        /* <DEDUP_REMOVED lines=13> */
.L_x_123:
        /* <DEDUP_REMOVED lines=13> */
.L_x_124:
        /* <DEDUP_REMOVED lines=13> */
.L_x_125:
        /* <DEDUP_REMOVED lines=13> */
.L_x_126:
        /* <DEDUP_REMOVED lines=13> */
.L_x_127:
        /* <DEDUP_REMOVED lines=13> */
.L_x_128:
        /* <DEDUP_REMOVED lines=13> */
.L_x_129:
        /* <DEDUP_REMOVED lines=13> */
.L_x_130:
        /* <DEDUP_REMOVED lines=13> */
.L_x_131:
        /* <DEDUP_REMOVED lines=13> */
.L_x_132:
        /* <DEDUP_REMOVED lines=13> */
.L_x_133:
        /* <DEDUP_REMOVED lines=13> */
.L_x_134:
[----:B------:R-:W-:-:S05]  /*67f0*/  IADD3 R25, P0, PT, R25, 0x10, RZ ;  /* 0x0000001019197810 */ /* 0x000fca0007f1e0ff */
[----:B------:R-:W-:Y:S01]  /*6800*/  IMAD.X R28, RZ, RZ, R28, P0 ;  /* 0x000000ffff1c7224 */ /* 0x000fe200000e061c */
[----:B------:R-:W-:-:S04]  /*6810*/  ISETP.NE.U32.AND P0, PT, R25, R26, PT ;  /* 0x0000001a1900720c */ /* 0x000fc80003f05070 */
[----:B------:R-:W-:-:S13]  /*6820*/  ISETP.NE.AND.EX P0, PT, R28, R27, PT, P0 ;  /* 0x0000001b1c00720c */ /* 0x000fda0003f05300 */
[----:B------:R-:W-:Y:S05]  /*6830*/  @P0 BRA `(.L_x_135) ;  /* 0xfffffff0009c0947 */ /* 0x000fea000383ffff */
[----:B------:R-:W-:Y:S05]  /*6840*/  BSYNC.RECONVERGENT B6 ;  /* 0x0000000000067941 */ /* 0x000fea0003800200 */
.L_x_118:
        /* <DEDUP_REMOVED lines=22> */
.L_x_138:
        /* <DEDUP_REMOVED lines=13> */
.L_x_139:
        /* <DEDUP_REMOVED lines=13> */
.L_x_140:
        /* <DEDUP_REMOVED lines=13> */
.L_x_141:
        /* <DEDUP_REMOVED lines=13> */
.L_x_142:
        /* <DEDUP_REMOVED lines=13> */
.L_x_143:
        /* <DEDUP_REMOVED lines=13> */
.L_x_144:
        /* <DEDUP_REMOVED lines=13> */
.L_x_145:
[----:B------:R-:W-:-:S05]  /*6f60*/  IADD3 R26, P0, PT, R26, 0x8, RZ ;  /* 0x000000081a1a7810 */ /* 0x000fca0007f1e0ff */
[----:B------:R-:W-:-:S08]  /*6f70*/  IMAD.X R27, RZ, RZ, R27, P0 ;  /* 0x000000ffff1b7224 */ /* 0x000fd000000e061b */
.L_x_137:
        /* <DEDUP_REMOVED lines=22> */
.L_x_147:
        /* <DEDUP_REMOVED lines=13> */
.L_x_148:
        /* <DEDUP_REMOVED lines=13> */
.L_x_149:
        /* <DEDUP_REMOVED lines=13> */
.L_x_150:
[----:B------:R-:W-:-:S05]  /*7350*/  IADD3 R26, P0, PT, R26, 0x4, RZ ;  /* 0x000000041a1a7810 */ /* 0x000fca0007f1e0ff */
[----:B------:R-:W-:-:S08]  /*7360*/  IMAD.X R27, RZ, RZ, R27, P0 ;  /* 0x000000ffff1b7224 */ /* 0x000fd000000e061b */
.L_x_146:
[----:B------:R-:W-:-:S04]  /*7370*/  ISETP.NE.U32.AND P0, PT, R23, RZ, PT ;  /* 0x000000ff1700720c */ /* 0x000fc80003f05070 */
[----:B------:R-:W-:-:S13]  /*7380*/  ISETP.NE.AND.EX P0, PT, RZ, RZ, PT, P0 ;  /* 0x000000ffff00720c */ /* 0x000fda0003f05300 */
[----:B------:R-:W-:Y:S05]  /*7390*/  @!P0 BRA `(.L_x_136) ;  /* 0x0000000000a48947 */ /* 0x000fea0003800000 */
[----:B------:R-:W-:Y:S01]  /*73a0*/  HFMA2 R18, -RZ, RZ, 0, 0 ;  /* 0x00000000ff127431 */ /* 0x000fe200000001ff */
[----:B------:R-:W-:Y:S01]  /*73b0*/  BSSY.RECONVERGENT B6, `(.L_x_151) ;  /* 0x000001b000067945 */ /* 0x000fe20003800200 */
[----:B------:R-:W-:-:S07]  /*73c0*/  IMAD.MOV.U32 R17, RZ, RZ, RZ ;  /* 0x000000ffff117224 */ /* 0x000fce00078e00ff */
.L_x_154:
        /* <DEDUP_REMOVED lines=15> */
.L_x_152:
[----:B------:R-:W-:Y:S02]  /*74c0*/  IADD3 R0, P0, PT, R17, 0x1, RZ ;  /* 0x0000000111007810 */ /* 0x000fe40007f1e0ff */
[----:B------:R-:W-:-:S03]  /*74d0*/  IADD3 R26, P1, PT, R26, 0x1, RZ ;  /* 0x000000011a1a7810 */ /* 0x000fc60007f3e0ff */
[----:B------:R-:W-:Y:S01]  /*74e0*/  IMAD.X R3, RZ, RZ, R18, P0 ;  /* 0x000000ffff037224 */ /* 0x000fe200000e0612 */
[----:B------:R-:W-:Y:S01]  /*74f0*/  ISETP.NE.U32.AND P0, PT, R0, R23, PT ;  /* 0x000000170000720c */ /* 0x000fe20003f05070 */
[----:B------:R-:W-:-:S03]  /*7500*/  IMAD.X R27, RZ, RZ, R27, P1 ;  /* 0x000000ffff1b7224 */ /* 0x000fc600008e061b */
[----:B------:R-:W-:-:S13]  /*7510*/  ISETP.NE.AND.EX P0, PT, R3, RZ, PT, P0 ;  /* 0x000000ff0300720c */ /* 0x000fda0003f05300 */
[----:B------:R-:W-:Y:S05]  /*7520*/  @!P0 BRA `(.L_x_153) ;  /* 0x00000000000c8947 */ /* 0x000fea0003800000 */
[----:B------:R-:W-:Y:S01]  /*7530*/  MOV R17, R0 ;  /* 0x0000000000117202 */ /* 0x000fe20000000f00 */
[----:B------:R-:W-:Y:S01]  /*7540*/  IMAD.MOV.U32 R18, RZ, RZ, R3 ;  /* 0x000000ffff127224 */ /* 0x000fe200078e0003 */
[----:B------:R-:W-:Y:S06]  /*7550*/  BRA `(.L_x_154) ;  /* 0xfffffffc009c7947 */ /* 0x000fec000383ffff */
.L_x_153:
[----:B------:R-:W-:Y:S05]  /*7560*/  BSYNC.RECONVERGENT B6 ;  /* 0x0000000000067941 */ /* 0x000fea0003800200 */
.L_x_151:
[----:B------:R-:W-:Y:S05]  /*7570*/  BRA `(.L_x_136) ;  /* 0x00000000002c7947 */ /* 0x000fea0003800000 */
.L_x_80:
        /* <DEDUP_REMOVED lines=11> */
.L_x_136:
[----:B------:R-:W0:Y:S01]  /*7630*/  LDC.64 R8, c[0x0][0x398] ;  /* 0x0000e600ff087b82 */ /* 0x000e220000000a00 */
[----:B------:R-:W-:Y:S01]  /*7640*/  MOV R0, 0x0 ;  /* 0x0000000000007802 */ /* 0x000fe20000000f00 */
[----:B------:R-:W1:Y:S01]  /*7650*/  LDCU.64 UR4, c[0x4][0x48] ;  /* 0x01000900ff0477ac */ /* 0x000e620008000a00 */
[----:B------:R-:W-:Y:S02]  /*7660*/  IMAD.MOV.U32 R6, RZ, RZ, R2 ;  /* 0x000000ffff067224 */ /* 0x000fe400078e0002 */
[----:B------:R-:W-:-:S03]  /*7670*/  IMAD.MOV.U32 R7, RZ, RZ, R16 ;  /* 0x000000ffff077224 */ /* 0x000fc600078e0010 */
[----:B------:R2:W3:Y:S01]  /*7680*/  LDC.64 R10, c[0x4][R0] ;  /* 0x01000000000a7b82 */ /* 0x0004e20000000a00 */
[----:B-1----:R-:W-:Y:S01]  /*7690*/  IMAD.U32 R4, RZ, RZ, UR4 ;  /* 0x00000004ff047e24 */ /* 0x002fe2000f8e00ff */
[----:B------:R-:W-:Y:S01]  /*76a0*/  MOV R5, UR5 ;  /* 0x0000000500057c02 */ /* 0x000fe20008000f00 */
[----:B0-----:R2:W-:Y:S06]  /*76b0*/  STL.64 [R1], R8 ;  /* 0x0000000801007387 */ /* 0x0015ec0000100a00 */
[----:B------:R-:W-:-:S07]  /*76c0*/  LEPC R20, `(.L_x_155) ;  /* 0x000000001014794e */ /* 0x000fce0000000000 */
[----:B--23--:R-:W-:Y:S05]  /*76d0*/  CALL.ABS.NOINC R10 ;  /* 0x000000000a007343 */ /* 0x00cfea0003c00000 */
.L_x_155:
[----:B------:R-:W0:Y:S02]  /*76e0*/  LDC.64 R4, c[0x0][0x3b0] ;  /* 0x0000ec00ff047b82 */ /* 0x000e240000000a00 */
[-C--:B0-----:R-:W-:Y:S02]  /*76f0*/  IMAD R0, R5, R4.reuse, RZ ;  /* 0x0000000405007224 */ /* 0x081fe400078e02ff */
        /* <DEDUP_REMOVED lines=12> */
[----:B------:R-:W-:Y:S01]  /*77c0*/  IMAD.MOV.U32 R27, RZ, RZ, R0 ;  /* 0x000000ffff1b7224 */ /* 0x000fe200078e0000 */
[----:B------:R-:W-:Y:S02]  /*77d0*/  LOP3.LUT R26, R18, 0xfffffff0, RZ, 0xc0, !PT ;  /* 0xfffffff0121a7812 */ /* 0x000fe400078ec0ff */
[----:B------:R-:W-:-:S07]  /*77e0*/  CS2R R24, SRZ ;  /* 0x0000000000187805 */ /* 0x000fce000001ff00 */
.L_x_174:
[----:B------:R-:W0:Y:S01]  /*77f0*/  LDCU.64 UR4, c[0x0][0x398] ;  /* 0x00007300ff0477ac */ /* 0x000e220008000a00 */
[----:B------:R-:W1:Y:S01]  /*7800*/  LDC.64 R4, c[0x4][0x58] ;  /* 0x01001600ff047b82 */ /* 0x000e620000000a00 */
[----:B0-----:R-:W-:-:S04]  /*7810*/  IADD3 R22, P0, PT, R25, UR4, RZ ;  /* 0x0000000419167c10 */ /* 0x001fc8000ff1e0ff */
[----:B------:R-:W-:Y:S01]  /*7820*/  IADD3.X R23, PT, PT, R24, UR5, RZ, P0, !PT ;  /* 0x0000000518177c10 */ /* 0x000fe200087fe4ff */
[----:B------:R-:W-:Y:S01]  /*7830*/  IMAD.MOV.U32 R8, RZ, RZ, R25 ;  /* 0x000000ffff087224 */ /* 0x000fe200078e0019 */
[----:B------:R-:W-:Y:S01]  /*7840*/  MOV R17, 0x0 ;  /* 0x0000000000117802 */ /* 0x000fe20000000f00 */
[----:B------:R-:W-:Y:S01]  /*7850*/  IMAD.MOV.U32 R9, RZ, RZ, R24 ;  /* 0x000000ffff097224 */ /* 0x000fe200078e0018 */
[----:B------:R-:W0:Y:S01]  /*7860*/  LDCU.64 UR4, c[0x4][0x60] ;  /* 0x01000c00ff0477ac */ /* 0x000e220008000a00 */
[----:B------:R-:W2:Y:S01]  /*7870*/  LDG.E.U8 R0, desc[UR36][R22.64] ;  /* 0x0000002416007981 */ /* 0x000ea2000c1e1100 */
[----:B------:R3:W4:Y:S01]  /*7880*/  LDC.64 R10, c[0x4][R17] ;  /* 0x01000000110a7b82 */ /* 0x0007220000000a00 */
[----:B------:R-:W-:Y:S02]  /*7890*/  IMAD.MOV.U32 R6, RZ, RZ, R2 ;  /* 0x000000ffff067224 */ /* 0x000fe400078e0002 */
[----:B------:R5:W-:Y:S01]  /*78a0*/  STL.64 [R1], R8 ;  /* 0x0000000801007387 */ /* 0x000be20000100a00 */
[----:B------:R-:W-:Y:S01]  /*78b0*/  IMAD.MOV.U32 R7, RZ, RZ, R16 ;  /* 0x000000ffff077224 */ /* 0x000fe200078e0010 */
[----:B--2---:R-:W-:-:S13]  /*78c0*/  ISETP.NE.AND P0, PT, R0, RZ, PT ;  /* 0x000000ff0000720c */ /* 0x004fda0003f05270 */
[----:B-1----:R-:W5:Y:S08]  /*78d0*/  @P0 LDC R4, c[0x4][0x50] ;  /* 0x01001400ff040b82 */ /* 0x002f700000000800 */
[----:B------:R-:W1:Y:S01]  /*78e0*/  @P0 LDC R5, c[0x4][0x54] ;  /* 0x01001500ff050b82 */ /* 0x000e620000000800 */
[----:B-----5:R-:W-:Y:S01]  /*78f0*/  MOV R8, R4 ;  /* 0x0000000400087202 */ /* 0x020fe20000000f00 */
[----:B0-----:R-:W-:-:S02]  /*7900*/  IMAD.U32 R4, RZ, RZ, UR4 ;  /* 0x00000004ff047e24 */ /* 0x001fc4000f8e00ff */
[----:B-1----:R-:W-:Y:S02]  /*7910*/  IMAD.MOV.U32 R9, RZ, RZ, R5 ;  /* 0x000000ffff097224 */ /* 0x002fe400078e0005 */
[----:B------:R-:W-:-:S03]  /*7920*/  IMAD.U32 R5, RZ, RZ, UR5 ;  /* 0x00000005ff057e24 */ /* 0x000fc6000f8e00ff */
[----:B----4-:R3:W-:Y:S04]  /*7930*/  STL.64 [R1+0x8], R8 ;  /* 0x0000080801007387 */ /* 0x0107e80000100a00 */
[----:B------:R-:W-:-:S07]  /*7940*/  LEPC R20, `(.L_x_158) ;  /* 0x000000001014794e */ /* 0x000fce0000000000 */
[----:B---3--:R-:W-:Y:S05]  /*7950*/  CALL.ABS.NOINC R10 ;  /* 0x000000000a007343 */ /* 0x008fea0003c00000 */
.L_x_158:
[----:B------:R-:W2:Y:S01]  /*7960*/  LDG.E.U8 R0, desc[UR36][R22.64+0x1] ;  /* 0x0000012416007981 */ /* 0x000ea2000c1e1100 */
[----:B------:R-:W0:Y:S01]  /*7970*/  LDC.64 R4, c[0x4][0x58] ;  /* 0x01001600ff047b82 */ /* 0x000e220000000a00 */
[----:B------:R-:W1:Y:S01]  /*7980*/  LDCU.64 UR4, c[0x4][0x60] ;  /* 0x01000c00ff0477ac */ /* 0x000e620008000a00 */
[----:B------:R-:W-:Y:S02]  /*7990*/  IMAD.MOV.U32 R6, RZ, RZ, R2 ;  /* 0x000000ffff067224 */ /* 0x000fe400078e0002 */
[----:B------:R-:W-:-:S04]  /*79a0*/  IMAD.MOV.U32 R7, RZ, RZ, R16 ;  /* 0x000000ffff077224 */ /* 0x000fc800078e0010 */
[----:B------:R3:W4:Y:S01]  /*79b0*/  LDC.64 R10, c[0x4][R17] ;  /* 0x01000000110a7b82 */ /* 0x0007220000000a00 */
[----:B--2---:R-:W-:-:S13]  /*79c0*/  ISETP.NE.AND P0, PT, R0, RZ, PT ;  /* 0x000000ff0000720c */ /* 0x004fda0003f05270 */
[----:B0-----:R-:W0:Y:S08]  /*79d0*/  @P0 LDC R4, c[0x4][0x50] ;  /* 0x01001400ff040b82 */ /* 0x001e300000000800 */
[----:B------:R-:W2:Y:S01]  /*79e0*/  @P0 LDC R5, c[0x4][0x54] ;  /* 0x01001500ff050b82 */ /* 0x000ea20000000800 */
[----:B------:R-:W-:-:S05]  /*79f0*/  IADD3 R8, P0, PT, R25, 0x1, RZ ;  /* 0x0000000119087810 */ /* 0x000fca0007f1e0ff */
[----:B------:R-:W-:-:S05]  /*7a00*/  IMAD.X R9, RZ, RZ, R24, P0 ;  /* 0x000000ffff097224 */ /* 0x000fca00000e0618 */
[----:B------:R0:W-:Y:S02]  /*7a10*/  STL.64 [R1], R8 ;  /* 0x0000000801007387 */ /* 0x0001e40000100a00 */
[----:B0-----:R-:W-:Y:S01]  /*7a20*/  MOV R8, R4 ;  /* 0x0000000400087202 */ /* 0x001fe20000000f00 */
[----:B--2---:R-:W-:Y:S02]  /*7a30*/  IMAD.MOV.U32 R9, RZ, RZ, R5 ;  /* 0x000000ffff097224 */ /* 0x004fe400078e0005 */
[----:B-1----:R-:W-:Y:S02]  /*7a40*/  IMAD.U32 R4, RZ, RZ, UR4 ;  /* 0x00000004ff047e24 */ /* 0x002fe4000f8e00ff */
[----:B------:R-:W-:Y:S01]  /*7a50*/  IMAD.U32 R5, RZ, RZ, UR5 ;  /* 0x00000005ff057e24 */ /* 0x000fe2000f8e00ff */
[----:B----4-:R3:W-:Y:S06]  /*7a60*/  STL.64 [R1+0x8], R8 ;  /* 0x0000080801007387 */ /* 0x0107ec0000100a00 */
[----:B------:R-:W-:-:S07]  /*7a70*/  LEPC R20, `(.L_x_159) ;  /* 0x000000001014794e */ /* 0x000fce0000000000 */
[----:B---3--:R-:W-:Y:S05]  /*7a80*/  CALL.ABS.NOINC R10 ;  /* 0x000000000a007343 */ /* 0x008fea0003c00000 */
.L_x_159:
        /* <DEDUP_REMOVED lines=19> */
.L_x_160:
        /* <DEDUP_REMOVED lines=19> */
.L_x_161:
        /* <DEDUP_REMOVED lines=19> */
.L_x_162:
        /* <DEDUP_REMOVED lines=19> */
.L_x_163:
        /* <DEDUP_REMOVED lines=19> */
.L_x_164:
        /* <DEDUP_REMOVED lines=19> */
.L_x_165:
        /* <DEDUP_REMOVED lines=19> */
.L_x_166:
        /* <DEDUP_REMOVED lines=19> */
.L_x_167:
        /* <DEDUP_REMOVED lines=19> */
.L_x_168:
        /* <DEDUP_REMOVED lines=19> */
.L_x_169:
        /* <DEDUP_REMOVED lines=19> */
.L_x_170:
        /* <DEDUP_REMOVED lines=19> */
.L_x_171:
        /* <DEDUP_REMOVED lines=19> */
.L_x_172:
        /* <DEDUP_REMOVED lines=19> */
.L_x_173:
[----:B------:R-:W-:-:S05]  /*8b30*/  IADD3 R25, P0, PT, R25, 0x10, RZ ;  /* 0x0000001019197810 */ /* 0x000fca0007f1e0ff */
[----:B------:R-:W-:Y:S01]  /*8b40*/  IMAD.X R24, RZ, RZ, R24, P0 ;  /* 0x000000ffff187224 */ /* 0x000fe200000e0618 */
[----:B------:R-:W-:-:S04]  /*8b50*/  ISETP.NE.U32.AND P0, PT, R25, R26, PT ;  /* 0x0000001a1900720c */ /* 0x000fc80003f05070 */
[----:B------:R-:W-:-:S13]  /*8b60*/  ISETP.NE.AND.EX P0, PT, R24, R27, PT, P0 ;  /* 0x0000001b1800720c */ /* 0x000fda0003f05300 */
[----:B------:R-:W-:Y:S05]  /*8b70*/  @P0 BRA `(.L_x_174) ;  /* 0xffffffec001c0947 */ /* 0x000fea000383ffff */
[----:B------:R-:W-:Y:S05]  /*8b80*/  BSYNC.RECONVERGENT B6 ;  /* 0x0000000000067941 */ /* 0x000fea0003800200 */
.L_x_157:
[----:B------:R-:W-:-:S04]  /*8b90*/  ISETP.NE.U32.AND P0, PT, R28, RZ, PT ;  /* 0x000000ff1c00720c */ /* 0x000fc80003f05070 */
[----:B------:R-:W-:-:S13]  /*8ba0*/  ISETP.NE.AND.EX P0, PT, RZ, RZ, PT, P0 ;  /* 0x000000ffff00720c */ /* 0x000fda0003f05300 */
[----:B------:R-:W-:Y:S05]  /*8bb0*/  @!P0 BRA `(.L_x_156) ;  /* 0x0000001000248947 */ /* 0x000fea0003800000 */
[----:B------:R-:W-:Y:S02]  /*8bc0*/  ISETP.GE.U32.AND P0, PT, R28, 0x8, PT ;  /* 0x000000081c00780c */ /* 0x000fe40003f06070 */
[----:B------:R-:W-:Y:S02]  /*8bd0*/  LOP3.LUT R24, R18, 0x5, RZ, 0xc0, !PT ;  /* 0x0000000512187812 */ /* 0x000fe400078ec0ff */
[----:B------:R-:W-:-:S13]  /*8be0*/  ISETP.GE.U32.AND.EX P0, PT, RZ, RZ, PT, P0 ;  /* 0x000000ffff00720c */ /* 0x000fda0003f06100 */
[----:B------:R-:W-:Y:S05]  /*8bf0*/  @!P0 BRA `(.L_x_175) ;  /* 0x0000000800688947 */ /* 0x000fea0003800000 */
[----:B------:R-:W0:Y:S01]  /*8c00*/  LDCU.64 UR4, c[0x0][0x398] ;  /* 0x00007300ff0477ac */ /* 0x000e220008000a00 */
[----:B------:R-:W1:Y:S01]  /*8c10*/  LDC.64 R8, c[0x4][0x58] ;  /* 0x01001600ff087b82 */ /* 0x000e620000000a00 */
[----:B0-----:R-:W-:-:S04]  /*8c20*/  IADD3 R22, P0, PT, R26, UR4, RZ ;  /* 0x000000041a167c10 */ /* 0x001fc8000ff1e0ff */
[----:B------:R-:W-:Y:S02]  /*8c30*/  IADD3.X R23, PT, PT, R27, UR5, RZ, P0, !PT ;  /* 0x000000051b177c10 */ /* 0x000fe400087fe4ff */
[----:B------:R-:W-:Y:S01]  /*8c40*/  MOV R17, 0x0 ;  /* 0x0000000000117802 */ /* 0x000fe20000000f00 */
[----:B------:R0:W-:Y:S01]  /*8c50*/  STL.64 [R1], R26 ;  /* 0x0000001a01007387 */ /* 0x0001e20000100a00 */
[----:B------:R-:W2:Y:S03]  /*8c60*/  LDCU.64 UR4, c[0x4][0x60] ;  /* 0x01000c00ff0477ac */ /* 0x000ea60008000a00 */
[----:B------:R-:W3:Y:S01]  /*8c70*/  LDG.E.U8 R0, desc[UR36][R22.64] ;  /* 0x0000002416007981 */ /* 0x000ee2000c1e1100 */
[----:B------:R0:W4:Y:S01]  /*8c80*/  LDC.64 R10, c[0x4][R17] ;  /* 0x01000000110a7b82 */ /* 0x0001220000000a00 */
[----:B------:R-:W-:Y:S02]  /*8c90*/  IMAD.MOV.U32 R6, RZ, RZ, R2 ;  /* 0x000000ffff067224 */ /* 0x000fe400078e0002 */
[----:B------:R-:W-:Y:S01]  /*8ca0*/  IMAD.MOV.U32 R7, RZ, RZ, R16 ;  /* 0x000000ffff077224 */ /* 0x000fe200078e0010 */
[----:B--2---:R-:W-:Y:S01]  /*8cb0*/  MOV R4, UR4 ;  /* 0x0000000400047c02 */ /* 0x004fe20008000f00 */
[----:B------:R-:W-:Y:S01]  /*8cc0*/  IMAD.U32 R5, RZ, RZ, UR5 ;  /* 0x00000005ff057e24 */ /* 0x000fe2000f8e00ff */
[----:B---3--:R-:W-:-:S13]  /*8cd0*/  ISETP.NE.AND P0, PT, R0, RZ, PT ;  /* 0x000000ff0000720c */ /* 0x008fda0003f05270 */
[----:B-1----:R-:W1:Y:S08]  /*8ce0*/  @P0 LDC R8, c[0x4][0x50] ;  /* 0x01001400ff080b82 */ /* 0x002e700000000800 */
[----:B------:R-:W1:Y:S02]  /*8cf0*/  @P0 LDC R9, c[0x4][0x54] ;  /* 0x01001500ff090b82 */ /* 0x000e640000000800 */
[----:B-1--4-:R0:W-:Y:S02]  /*8d00*/  STL.64 [R1+0x8], R8 ;  /* 0x0000080801007387 */ /* 0x0121e40000100a00 */
[----:B------:R-:W-:-:S07]  /*8d10*/  LEPC R20, `(.L_x_176) ;  /* 0x000000001014794e */ /* 0x000fce0000000000 */
[----:B0-----:R-:W-:Y:S05]  /*8d20*/  CALL.ABS.NOINC R10 ;  /* 0x000000000a007343 */ /* 0x001fea0003c00000 */
.L_x_176:
        /* <DEDUP_REMOVED lines=12> */
[----:B0-----:R-:W-:Y:S01]  /*8df0*/  IMAD.MOV.U32 R8, RZ, RZ, R4 ;  /* 0x000000ffff087224 */ /* 0x001fe200078e0004 */
[----:B-1----:R-:W-:Y:S01]  /*8e00*/  MOV R4, UR4 ;  /* 0x0000000400047c02 */ /* 0x002fe20008000f00 */
[----:B--2---:R-:W-:Y:S02]  /*8e10*/  IMAD.MOV.U32 R9, RZ, RZ, R5 ;  /* 0x000000ffff097224 */ /* 0x004fe400078e0005 */
[----:B------:R-:W-:-:S03]  /*8e20*/  IMAD.U32 R5, RZ, RZ, UR5 ;  /* 0x00000005ff057e24 */ /* 0x000fc6000f8e00ff */
[----:B----4-:R3:W-:Y:S04]  /*8e30*/  STL.64 [R1+0x8], R8 ;  /* 0x0000080801007387 */ /* 0x0107e80000100a00 */
[----:B------:R-:W-:-:S07]  /*8e40*/  LEPC R20, `(.L_x_177) ;  /* 0x000000001014794e */ /* 0x000fce0000000000 */
[----:B---3--:R-:W-:Y:S05]  /*8e50*/  CALL.ABS.NOINC R10 ;  /* 0x000000000a007343 */ /* 0x008fea0003c00000 */
.L_x_177:
        /* <DEDUP_REMOVED lines=19> */
.L_x_178:
        /* <DEDUP_REMOVED lines=13> */
[----:B--2---:R-:W-:Y:S01]  /*9060*/  MOV R9, R5 ;  /* 0x0000000500097202 */ /* 0x004fe20000000f00 */
[----:B-1----:R-:W-:Y:S02]  /*9070*/  IMAD.U32 R4, RZ, RZ, UR4 ;  /* 0x00000004ff047e24 */ /* 0x002fe4000f8e00ff */
[----:B------:R-:W-:Y:S02]  /*9080*/  IMAD.U32 R5, RZ, RZ, UR5 ;  /* 0x00000005ff057e24 */ /* 0x000fe4000f8e00ff */
[----:B----4-:R3:W-:Y:S05]  /*9090*/  STL.64 [R1+0x8], R8 ;  /* 0x0000080801007387 */ /* 0x0107ea0000100a00 */
[----:B------:R-:W-:-:S07]  /*90a0*/  LEPC R20, `(.L_x_179) ;  /* 0x000000001014794e */ /* 0x000fce0000000000 */
[----:B---3--:R-:W-:Y:S05]  /*90b0*/  CALL.ABS.NOINC R10 ;  /* 0x000000000a007343 */ /* 0x008fea0003c00000 */
.L_x_179:
        /* <DEDUP_REMOVED lines=19> */
.L_x_180:
[----:B------:R-:W2:Y:S01]  /*91f0*/  LDG.E.U8 R0, desc[UR36][R22.64+0x5] ;  /* 0x0000052416007981 */ /* 0x000ea2000c1e1100 */
[----:B------:R-:W0:Y:S01]  /*9200*/  LDC.64 R4, c[0x4][0x58] ;  /* 0x01001600ff047b82 */ /* 0x000e220000000a00 */
[----:B------:R-:W1:Y:S01]  /*9210*/  LDCU.64 UR4, c[0x4][0x60] ;  /* 0x01000c00ff0477ac */ /* 0x000e620008000a00 */
[----:B------:R-:W-:Y:S01]  /*9220*/  IMAD.MOV.U32 R6, RZ, RZ, R2 ;  /* 0x000000ffff067224 */ /* 0x000fe200078e0002 */
[----:B------:R-:W-:-:S05]  /*9230*/  MOV R7, R16 ;  /* 0x0000001000077202 */ /* 0x000fca0000000f00 */
[----:B------:R3:W4:Y:S01]  /*9240*/  LDC.64 R10, c[0x4][R17] ;  /* 0x01000000110a7b82 */ /* 0x0007220000000a00 */
[----:B--2---:R-:W-:-:S13]  /*9250*/  ISETP.NE.AND P0, PT, R0, RZ, PT ;  /* 0x000000ff0000720c */ /* 0x004fda0003f05270 */
[----:B0-----:R-:W0:Y:S08]  /*9260*/  @P0 LDC R4, c[0x4][0x50] ;  /* 0x01001400ff040b82 */ /* 0x001e300000000800 */
[----:B------:R-:W2:Y:S01]  /*9270*/  @P0 LDC R5, c[0x4][0x54] ;  /* 0x01001500ff050b82 */ /* 0x000ea20000000800 */
[----:B------:R-:W-:-:S04]  /*9280*/  IADD3 R8, P0, PT, R26, 0x5, RZ ;  /* 0x000000051a087810 */ /* 0x000fc80007f1e0ff */
[----:B------:R-:W-:-:S05]  /*9290*/  IADD3.X R9, PT, PT, RZ, R27, RZ, P0, !PT ;  /* 0x0000001bff097210 */ /* 0x000fca00007fe4ff */
[----:B------:R0:W-:Y:S02]  /*92a0*/  STL.64 [R1], R8 ;  /* 0x0000000801007387 */ /* 0x0001e40000100a00 */
[----:B0-----:R-:W-:Y:S02]  /*92b0*/  IMAD.MOV.U32 R8, RZ, RZ, R4 ;  /* 0x000000ffff087224 */ /* 0x001fe400078e0004 */
[----:B--2---:R-:W-:Y:S02]  /*92c0*/  IMAD.MOV.U32 R9, RZ, RZ, R5 ;  /* 0x000000ffff097224 */ /* 0x004fe400078e0005 */
[----:B-1----:R-:W-:Y:S02]  /*92d0*/  IMAD.U32 R4, RZ, RZ, UR4 ;  /* 0x00000004ff047e24 */ /* 0x002fe4000f8e00ff */
[----:B------:R-:W-:Y:S01]  /*92e0*/  IMAD.U32 R5, RZ, RZ, UR5 ;  /* 0x00000005ff057e24 */ /* 0x000fe2000f8e00ff */
[----:B----4-:R3:W-:Y:S06]  /*92f0*/  STL.64 [R1+0x8], R8 ;  /* 0x0000080801007387 */ /* 0x0107ec0000100a00 */
[----:B------:R-:W-:-:S07]  /*9300*/  LEPC R20, `(.L_x_181) ;  /* 0x000000001014794e */ /* 0x000fce0000000000 */
[----:B---3--:R-:W-:Y:S05]  /*9310*/  CALL.ABS.NOINC R10 ;  /* 0x000000000a007343 */ /* 0x008fea0003c00000 */
.L_x_181:
[----:B------:R-:W2:Y:S01]  /*9320*/  LDG.E.U8 R0, desc[UR36][R22.64+0x6] ;  /* 0x0000062416007981 */ /* 0x000ea2000c1e1100 */
[----:B------:R-:W0:Y:S01]  /*9330*/  LDC.64 R4, c[0x4][0x58] ;  /* 0x01001600ff047b82 */ /* 0x000e220000000a00 */
[----:B------:R-:W1:Y:S01]  /*9340*/  LDCU.64 UR4, c[0x4][0x60] ;  /* 0x01000c00ff0477ac */ /* 0x000e620008000a00 */
[----:B------:R-:W-:Y:S01]  /*9350*/  MOV R6, R2 ;  /* 0x0000000200067202 */ /* 0x000fe20000000f00 */
[----:B------:R-:W-:-:S05]  /*9360*/  IMAD.MOV.U32 R7, RZ, RZ, R16 ;  /* 0x000000ffff077224 */ /* 0x000fca00078e0010 */
[----:B------:R3:W4:Y:S01]  /*9370*/  LDC.64 R10, c[0x4][R17] ;  /* 0x01000000110a7b82 */ /* 0x0007220000000a00 */
[----:B--2---:R-:W-:-:S13]  /*9380*/  ISETP.NE.AND P0, PT, R0, RZ, PT ;  /* 0x000000ff0000720c */ /* 0x004fda0003f05270 */
[----:B0-----:R-:W0:Y:S08]  /*9390*/  @P0 LDC R4, c[0x4][0x50] ;  /* 0x01001400ff040b82 */ /* 0x001e300000000800 */
[----:B------:R-:W2:Y:S01]  /*93a0*/  @P0 LDC R5, c[0x4][0x54] ;  /* 0x01001500ff050b82 */ /* 0x000ea20000000800 */
[----:B------:R-:W-:-:S05]  /*93b0*/  IADD3 R8, P0, PT, R26, 0x6, RZ ;  /* 0x000000061a087810 */ /* 0x000fca0007f1e0ff */
[----:B------:R-:W-:-:S05]  /*93c0*/  IMAD.X R9, RZ, RZ, R27, P0 ;  /* 0x000000ffff097224 */ /* 0x000fca00000e061b */
        /* <DEDUP_REMOVED lines=8> */
.L_x_182:
        /* <DEDUP_REMOVED lines=13> */
[----:B--2---:R-:W-:Y:S01]  /*9520*/  IMAD.MOV.U32 R9, RZ, RZ, R5 ;  /* 0x000000ffff097224 */ /* 0x004fe200078e0005 */
[----:B-1----:R-:W-:Y:S01]  /*9530*/  MOV R5, UR5 ;  /* 0x0000000500057c02 */ /* 0x002fe20008000f00 */
[----:B------:R-:W-:-:S03]  /*9540*/  IMAD.U32 R4, RZ, RZ, UR4 ;  /* 0x00000004ff047e24 */ /* 0x000fc6000f8e00ff */
[----:B----4-:R3:W-:Y:S04]  /*9550*/  STL.64 [R1+0x8], R8 ;  /* 0x0000080801007387 */ /* 0x0107e80000100a00 */
[----:B------:R-:W-:-:S07]  /*9560*/  LEPC R20, `(.L_x_183) ;  /* 0x000000001014794e */ /* 0x000fce0000000000 */
[----:B---3--:R-:W-:Y:S05]  /*9570*/  CALL.ABS.NOINC R10 ;  /* 0x000000000a007343 */ /* 0x008fea0003c00000 */
.L_x_183:
[----:B------:R-:W-:-:S05]  /*9580*/  IADD3 R26, P0, PT, R26, 0x8, RZ ;  /* 0x000000081a1a7810 */ /* 0x000fca0007f1e0ff */
[----:B------:R-:W-:-:S08]  /*9590*/  IMAD.X R27, RZ, RZ, R27, P0 ;  /* 0x000000ffff1b7224 */ /* 0x000fd000000e061b */
.L_x_175:
[----:B------:R-:W-:-:S04]  /*95a0*/  ISETP.NE.U32.AND P0, PT, R24, RZ, PT ;  /* 0x000000ff1800720c */ /* 0x000fc80003f05070 */
[----:B------:R-:W-:-:S13]  /*95b0*/  ISETP.NE.AND.EX P0, PT, RZ, RZ, PT, P0 ;  /* 0x000000ffff00720c */ /* 0x000fda0003f05300 */
[----:B------:R-:W-:Y:S05]  /*95c0*/  @!P0 BRA `(.L_x_156) ;  /* 0x0000000400a08947 */ /* 0x000fea0003800000 */
[----:B------:R-:W-:-:S04]  /*95d0*/  ISETP.GE.U32.AND P0, PT, R24, 0x4, PT ;  /* 0x000000041800780c */ /* 0x000fc80003f06070 */
        /* <DEDUP_REMOVED lines=11> */
[----:B------:R-:W-:Y:S01]  /*9690*/  MOV R6, R2 ;  /* 0x0000000200067202 */ /* 0x000fe20000000f00 */
[----:B------:R-:W-:-:S02]  /*96a0*/  IMAD.MOV.U32 R7, RZ, RZ, R16 ;  /* 0x000000ffff077224 */ /* 0x000fc400078e0010 */
[----:B--2---:R-:W-:Y:S02]  /*96b0*/  IMAD.U32 R4, RZ, RZ, UR4 ;  /* 0x00000004ff047e24 */ /* 0x004fe4000f8e00ff */
[----:B------:R-:W-:Y:S01]  /*96c0*/  IMAD.U32 R5, RZ, RZ, UR5 ;  /* 0x00000005ff057e24 */ /* 0x000fe2000f8e00ff */
[----:B---3--:R-:W-:-:S13]  /*96d0*/  ISETP.NE.AND P0, PT, R0, RZ, PT ;  /* 0x000000ff0000720c */ /* 0x008fda0003f05270 */
[----:B-1----:R-:W1:Y:S08]  /*96e0*/  @P0 LDC R8, c[0x4][0x50] ;  /* 0x01001400ff080b82 */ /* 0x002e700000000800 */
[----:B------:R-:W1:Y:S02]  /*96f0*/  @P0 LDC R9, c[0x4][0x54] ;  /* 0x01001500ff090b82 */ /* 0x000e640000000800 */
[----:B-1--4-:R0:W-:Y:S02]  /*9700*/  STL.64 [R1+0x8], R8 ;  /* 0x0000080801007387 */ /* 0x0121e40000100a00 */
[----:B------:R-:W-:-:S07]  /*9710*/  LEPC R20, `(.L_x_185) ;  /* 0x000000001014794e */ /* 0x000fce0000000000 */
[----:B0-----:R-:W-:Y:S05]  /*9720*/  CALL.ABS.NOINC R10 ;  /* 0x000000000a007343 */ /* 0x001fea0003c00000 */
.L_x_185:
        /* <DEDUP_REMOVED lines=19> */
.L_x_186:
        /* <DEDUP_REMOVED lines=19> */
.L_x_187:
        /* <DEDUP_REMOVED lines=19> */
.L_x_188:
[----:B------:R-:W-:-:S05]  /*9ac0*/  IADD3 R26, P0, PT, R26, 0x4, RZ ;  /* 0x000000041a1a7810 */ /* 0x000fca0007f1e0ff */
[----:B------:R-:W-:-:S08]  /*9ad0*/  IMAD.X R27, RZ, RZ, R27, P0 ;  /* 0x000000ffff1b7224 */ /* 0x000fd000000e061b */
.L_x_184:
[----:B------:R-:W-:-:S04]  /*9ae0*/  LOP3.LUT R18, R18, 0x1, RZ, 0xc0, !PT ;  /* 0x0000000112127812 */ /* 0x000fc800078ec0ff */
[----:B------:R-:W-:-:S04]  /*9af0*/  ISETP.NE.U32.AND P0, PT, R18, 0x1, PT ;  /* 0x000000011200780c */ /* 0x000fc80003f05070 */
[----:B------:R-:W-:-:S13]  /*9b00*/  ISETP.NE.U32.AND.EX P0, PT, RZ, RZ, PT, P0 ;  /* 0x000000ffff00720c */ /* 0x000fda0003f05100 */
[----:B------:R-:W-:Y:S05]  /*9b10*/  @P0 BRA `(.L_x_156) ;  /* 0x00000000004c0947 */ /* 0x000fea0003800000 */
[----:B------:R-:W0:Y:S01]  /*9b20*/  LDCU.64 UR4, c[0x0][0x398] ;  /* 0x00007300ff0477ac */ /* 0x000e220008000a00 */
[----:B------:R-:W1:Y:S01]  /*9b30*/  LDC.64 R8, c[0x4][0x58] ;  /* 0x01001600ff087b82 */ /* 0x000e620000000a00 */
[----:B0-----:R-:W-:-:S04]  /*9b40*/  IADD3 R4, P0, PT, R26, UR4, RZ ;  /* 0x000000041a047c10 */ /* 0x001fc8000ff1e0ff */
[----:B------:R-:W-:Y:S02]  /*9b50*/  IADD3.X R5, PT, PT, R27, UR5, RZ, P0, !PT ;  /* 0x000000051b057c10 */ /* 0x000fe400087fe4ff */
[----:B------:R-:W-:Y:S01]  /*9b60*/  MOV R0, 0x0 ;  /* 0x0000000000007802 */ /* 0x000fe20000000f00 */
[----:B------:R0:W-:Y:S01]  /*9b70*/  STL.64 [R1], R26 ;  /* 0x0000001a01007387 */ /* 0x0001e20000100a00 */
[----:B------:R-:W2:Y:S03]  /*9b80*/  LDCU.64 UR4, c[0x4][0x60] ;  /* 0x01000c00ff0477ac */ /* 0x000ea60008000a00 */
[----:B------:R2:W3:Y:S01]  /*9b90*/  LDG.E.U8 R4, desc[UR36][R4.64] ;  /* 0x0000002404047981 */ /* 0x0004e2000c1e1100 */
[----:B------:R0:W4:Y:S01]  /*9ba0*/  LDC.64 R10, c[0x4][R0] ;  /* 0x01000000000a7b82 */ /* 0x0001220000000a00 */
[----:B------:R-:W-:Y:S02]  /*9bb0*/  IMAD.MOV.U32 R6, RZ, RZ, R2 ;  /* 0x000000ffff067224 */ /* 0x000fe400078e0002 */
[----:B------:R-:W-:-:S02]  /*9bc0*/  IMAD.MOV.U32 R7, RZ, RZ, R16 ;  /* 0x000000ffff077224 */ /* 0x000fc400078e0010 */
[----:B--2---:R-:W-:Y:S01]  /*9bd0*/  IMAD.U32 R5, RZ, RZ, UR5 ;  /* 0x00000005ff057e24 */ /* 0x004fe2000f8e00ff */
[----:B---3--:R-:W-:Y:S02]  /*9be0*/  ISETP.NE.AND P0, PT, R4, RZ, PT ;  /* 0x000000ff0400720c */ /* 0x008fe40003f05270 */
[----:B------:R-:W-:-:S11]  /*9bf0*/  MOV R4, UR4 ;  /* 0x0000000400047c02 */ /* 0x000fd60008000f00 */
[----:B-1----:R-:W1:Y:S08]  /*9c00*/  @P0 LDC R8, c[0x4][0x50] ;  /* 0x01001400ff080b82 */ /* 0x002e700000000800 */
[----:B------:R-:W1:Y:S02]  /*9c10*/  @P0 LDC R9, c[0x4][0x54] ;  /* 0x01001500ff090b82 */ /* 0x000e640000000800 */
[----:B-1--4-:R0:W-:Y:S02]  /*9c20*/  STL.64 [R1+0x8], R8 ;  /* 0x0000080801007387 */ /* 0x0121e40000100a00 */
[----:B------:R-:W-:-:S07]  /*9c30*/  LEPC R20, `(.L_x_156) ;  /* 0x000000001014794e */ /* 0x000fce0000000000 */
[----:B0-----:R-:W-:Y:S05]  /*9c40*/  CALL.ABS.NOINC R10 ;  /* 0x000000000a007343 */ /* 0x001fea0003c00000 */
.L_x_156:
[----:B------:R-:W0:Y:S01]  /*9c50*/  LDC.64 R8, c[0x0][0x3a0] ;  /* 0x0000e800ff087b82 */ /* 0x000e220000000a00 */
[----:B------:R-:W-:Y:S01]  /*9c60*/  MOV R0, 0x0 ;  /* 0x0000000000007802 */ /* 0x000fe20000000f00 */
[----:B------:R-:W1:Y:S01]  /*9c70*/  LDCU.64 UR4, c[0x4][0x68] ;  /* 0x01000d00ff0477ac */ /* 0x000e620008000a00 */
[----:B------:R-:W-:Y:S01]  /*9c80*/  MOV R6, R2 ;  /* 0x0000000200067202 */ /* 0x000fe20000000f00 */
[----:B------:R-:W-:-:S04]  /*9c90*/  IMAD.MOV.U32 R7, RZ, RZ, R16 ;  /* 0x000000ffff077224 */ /* 0x000fc800078e0010 */
[----:B------:R2:W3:Y:S01]  /*9ca0*/  LDC.64 R10, c[0x4][R0] ;  /* 0x01000000000a7b82 */ /* 0x0004e20000000a00 */
[----:B-1----:R-:W-:Y:S02]  /*9cb0*/  IMAD.U32 R4, RZ, RZ, UR4 ;  /* 0x00000004ff047e24 */ /* 0x002fe4000f8e00ff */
[----:B------:R-:W-:Y:S01]  /*9cc0*/  IMAD.U32 R5, RZ, RZ, UR5 ;  /* 0x00000005ff057e24 */ /* 0x000fe2000f8e00ff */
[----:B0-----:R2:W-:Y:S06]  /*9cd0*/  STL.64 [R1], R8 ;  /* 0x0000000801007387 */ /* 0x0015ec0000100a00 */
[----:B------:R-:W-:-:S07]  /*9ce0*/  LEPC R20, `(.L_x_189) ;  /* 0x000000001014794e */ /* 0x000fce0000000000 */
[----:B--23--:R-:W-:Y:S05]  /*9cf0*/  CALL.ABS.NOINC R10 ;  /* 0x000000000a007343 */ /* 0x00cfea0003c00000 */
.L_x_189:
[----:B------:R-:W0:Y:S02]  /*9d00*/  LDC.64 R4, c[0x0][0x3b0] ;  /* 0x0000ec00ff047b82 */ /* 0x000e240000000a00 */
[----:B0-----:R-:W-:-:S04]  /*9d10*/  ISETP.NE.U32.AND P0, PT, R4, RZ, PT ;  /* 0x000000ff0400720c */ /* 0x001fc80003f05070 */
[----:B------:R-:W-:-:S13]  /*9d20*/  ISETP.NE.AND.EX P0, PT, R5, RZ, PT, P0 ;  /* 0x000000ff0500720c */ /* 0x000fda0003f05300 */
[----:B------:R-:W-:Y:S05]  /*9d30*/  @!P0 BRA `(.L_x_190) ;  /* 0x0000003800248947 */ /* 0x000fea0003800000 */
[C---:B------:R-:W-:Y:S01]  /*9d40*/  ISETP.GE.U32.AND P0, PT, R4.reuse, 0x10, PT ;  /* 0x000000100400780c */ /* 0x040fe20003f06070 */
[----:B------:R-:W-:Y:S01]  /*9d50*/  IMAD.MOV.U32 R24, RZ, RZ, RZ ;  /* 0x000000ffff187224 */ /* 0x000fe200078e00ff */
[----:B------:R-:W-:Y:S01]  /*9d60*/  LOP3.LUT R22, R4, 0xf, RZ, 0xc0, !PT ;  /* 0x0000000f04167812 */ /* 0x000fe200078ec0ff */
[----:B------:R-:W-:Y:S01]  /*9d70*/  IMAD.MOV.U32 R23, RZ, RZ, RZ ;  /* 0x000000ffff177224 */ /* 0x000fe200078e00ff */
[----:B------:R-:W-:-:S13]  /*9d80*/  ISETP.GE.U32.AND.EX P0, PT, R5, RZ, PT, P0 ;  /* 0x000000ff0500720c */ /* 0x000fda0003f06100 */
[----:B------:R-:W-:Y:S05]  /*9d90*/  @!P0 BRA `(.L_x_191) ;  /* 0x0000000c00808947 */ /* 0x000fea0003800000 */
[----:B------:R-:W0:Y:S01]  /*9da0*/  LDCU UR4, c[0x0][0x3b4] ;  /* 0x00007680ff0477ac */ /* 0x000e220008000800 */
[----:B------:R-:W-:Y:S01]  /*9db0*/  BSSY.RECONVERGENT B6, `(.L_x_191) ;  /* 0x00000de000067945 */ /* 0x000fe20003800200 */
[----:B------:R-:W-:Y:S01]  /*9dc0*/  LOP3.LUT R24, R4, 0xfffffff0, RZ, 0xc0, !PT ;  /* 0xfffffff004187812 */ /* 0x000fe200078ec0ff */
[----:B------:R-:W-:Y:S02]  /*9dd0*/  IMAD.MOV.U32 R25, RZ, RZ, RZ ;  /* 0x000000ffff197224 */ /* 0x000fe400078e00ff */
[----:B------:R-:W-:Y:S01]  /*9de0*/  IMAD.MOV.U32 R26, RZ, RZ, RZ ;  /* 0x000000ffff1a7224 */ /* 0x000fe200078e00ff */
[----:B0-----:R-:W-:-:S07]  /*9df0*/  MOV R23, UR4 ;  /* 0x0000000400177c02 */ /* 0x001fce0008000f00 */
.L_x_208:
        /* <DEDUP_REMOVED lines=9> */
[----:B------:R-:W-:Y:S01]  /*9e90*/  IMAD.MOV.U32 R6, RZ, RZ, R2 ;  /* 0x000000ffff067224 */ /* 0x000fe200078e0002 */
[----:B------:R-:W-:Y:S01]  /*9ea0*/  MOV R7, R16 ;  /* 0x0000001000077202 */ /* 0x000fe20000000f00 */
[----:B------:R1:W-:Y:S01]  /*9eb0*/  STL.64 [R1], R10 ;  /* 0x0000000a01007387 */ /* 0x0003e20000100a00 */
[----:B0-----:R-:W-:-:S02]  /*9ec0*/  IMAD.U32 R4, RZ, RZ, UR4 ;  /* 0x00000004ff047e24 */ /* 0x001fc4000f8e00ff */
[----:B------:R-:W-:Y:S01]  /*9ed0*/  IMAD.U32 R5, RZ, RZ, UR5 ;  /* 0x00000005ff057e24 */ /* 0x000fe2000f8e00ff */
[----:B--23--:R1:W-:Y:S06]  /*9ee0*/  STL.64 [R1+0x8], R8 ;  /* 0x0000080801007387 */ /* 0x00c3ec0000100a00 */
[----:B------:R-:W-:-:S07]  /*9ef0*/  LEPC R20, `(.L_x_192) ;  /* 0x000000001014794e */ /* 0x000fce0000000000 */
[----:B-1----:R-:W-:Y:S05]  /*9f00*/  CALL.ABS.NOINC R12 ;  /* 0x000000000c007343 */ /* 0x002fea0003c00000 */
.L_x_192:
        /* <DEDUP_REMOVED lines=13> */
.L_x_193:
        /* <DEDUP_REMOVED lines=13> */
.L_x_194:
        /* <DEDUP_REMOVED lines=13> */
.L_x_195:
        /* <DEDUP_REMOVED lines=13> */
.L_x_196:
        /* <DEDUP_REMOVED lines=13> */
.L_x_197:
        /* <DEDUP_REMOVED lines=13> */
.L_x_198:
        /* <DEDUP_REMOVED lines=13> */
.L_x_199:
        /* <DEDUP_REMOVED lines=13> */
.L_x_200:
        /* <DEDUP_REMOVED lines=13> */
.L_x_201:
        /* <DEDUP_REMOVED lines=13> */
.L_x_202:
        /* <DEDUP_REMOVED lines=13> */
.L_x_203:
        /* <DEDUP_REMOVED lines=13> */
.L_x_204:
        /* <DEDUP_REMOVED lines=13> */
.L_x_205:
        /* <DEDUP_REMOVED lines=13> */
.L_x_206:
        /* <DEDUP_REMOVED lines=13> */
.L_x_207:
[----:B------:R-:W-:-:S05]  /*ab40*/  IADD3 R25, P0, PT, R25, 0x10, RZ ;  /* 0x0000001019197810 */ /* 0x000fca0007f1e0ff */
[----:B------:R-:W-:Y:S01]  /*ab50*/  IMAD.X R26, RZ, RZ, R26, P0 ;  /* 0x000000ffff1a7224 */ /* 0x000fe200000e061a */
[----:B------:R-:W-:-:S04]  /*ab60*/  ISETP.NE.U32.AND P0, PT, R25, R24, PT ;  /* 0x000000181900720c */ /* 0x000fc80003f05070 */
[----:B------:R-:W-:-:S13]  /*ab70*/  ISETP.NE.AND.EX P0, PT, R26, R23, PT, P0 ;  /* 0x000000171a00720c */ /* 0x000fda0003f05300 */
[----:B------:R-:W-:Y:S05]  /*ab80*/  @P0 BRA `(.L_x_208) ;  /* 0xfffffff0009c0947 */ /* 0x000fea000383ffff */
[----:B------:R-:W-:Y:S05]  /*ab90*/  BSYNC.RECONVERGENT B6 ;  /* 0x0000000000067941 */ /* 0x000fea0003800200 */
.L_x_191:
        /* <DEDUP_REMOVED lines=10> */
[--C-:B------:R-:W-:Y:S01]  /*ac40*/  LEA.HI.X R19, R24, UR5, R23.reuse, 0x3, P0 ;  /* 0x0000000518137c11 */ /* 0x100fe200080f1c17 */
[----:B------:R-:W-:Y:S01]  /*ac50*/  IMAD.MOV.U32 R25, RZ, RZ, R23 ;  /* 0x000000ffff197224 */ /* 0x000fe200078e0017 */
[----:B------:R-:W-:Y:S01]  /*ac60*/  MOV R17, 0x0 ;  /* 0x0000000000117802 */ /* 0x000fe20000000f00 */
[----:B------:R-:W0:Y:S02]  /*ac70*/  LDCU.64 UR4, c[0x4][0x70] ;  /* 0x01000e00ff0477ac */ /* 0x000e240008000a00 */
[----:B------:R-:W2:Y:S01]  /*ac80*/  LDG.E.64 R8, desc[UR36][R18.64] ;  /* 0x0000002412087981 */ /* 0x000ea2000c1e1b00 */
[----:B------:R1:W3:Y:S01]  /*ac90*/  LDC.64 R10, c[0x4][R17] ;  /* 0x01000000110a7b82 */ /* 0x0002e20000000a00 */
[----:B------:R-:W-:Y:S02]  /*aca0*/  IMAD.MOV.U32 R6, RZ, RZ, R2 ;  /* 0x000000ffff067224 */ /* 0x000fe400078e0002 */
[----:B------:R1:W-:Y:S01]  /*acb0*/  STL.64 [R1], R24 ;  /* 0x0000001801007387 */ /* 0x0003e20000100a00 */
[----:B------:R-:W-:Y:S01]  /*acc0*/  IMAD.MOV.U32 R7, RZ, RZ, R16 ;  /* 0x000000ffff077224 */ /* 0x000fe200078e0010 */
[----:B0-----:R-:W-:Y:S01]  /*acd0*/  MOV R4, UR4 ;  /* 0x0000000400047c02 */ /* 0x001fe20008000f00 */
[----:B------:R-:W-:Y:S01]  /*ace0*/  IMAD.U32 R5, RZ, RZ, UR5 ;  /* 0x00000005ff057e24 */ /* 0x000fe2000f8e00ff */
[----:B--23--:R1:W-:Y:S06]  /*acf0*/  STL.64 [R1+0x8], R8 ;  /* 0x0000080801007387 */ /* 0x00c3ec0000100a00 */
[----:B------:R-:W-:-:S07]  /*ad00*/  LEPC R20, `(.L_x_211) ;  /* 0x000000001014794e */ /* 0x000fce0000000000 */
[----:B-1----:R-:W-:Y:S05]  /*ad10*/  CALL.ABS.NOINC R10 ;  /* 0x000000000a007343 */ /* 0x002fea0003c00000 */
.L_x_211:
        /* <DEDUP_REMOVED lines=13> */
.L_x_212:
        /* <DEDUP_REMOVED lines=13> */
.L_x_213:
        /* <DEDUP_REMOVED lines=13> */
.L_x_214:
        /* <DEDUP_REMOVED lines=13> */
.L_x_215:
        /* <DEDUP_REMOVED lines=13> */
.L_x_216:
        /* <DEDUP_REMOVED lines=13> */
.L_x_217:
        /* <DEDUP_REMOVED lines=13> */
.L_x_218:
[----:B------:R-:W-:-:S05]  /*b2d0*/  IADD3 R24, P0, PT, R24, 0x8, RZ ;  /* 0x0000000818187810 */ /* 0x000fca0007f1e0ff */
[----:B------:R-:W-:-:S08]  /*b2e0*/  IMAD.X R23, RZ, RZ, R23, P0 ;  /* 0x000000ffff177224 */ /* 0x000fd000000e0617 */
.L_x_210:
[----:B------:R-:W-:Y:S01]  /*b2f0*/  ISETP.NE.U32.AND P0, PT, R26, RZ, PT ;  /* 0x000000ff1a00720c */ /* 0x000fe20003f05070 */
[----:B------:R-:W-:Y:S03]  /*b300*/  BSSY.RECONVERGENT B6, `(.L_x_209) ;  /* 0x000005f000067945 */ /* 0x000fe60003800200 */
        /* <DEDUP_REMOVED lines=23> */
.L_x_221:
        /* <DEDUP_REMOVED lines=13> */
.L_x_222:
        /* <DEDUP_REMOVED lines=13> */
.L_x_223:
        /* <DEDUP_REMOVED lines=13> */
.L_x_224:
[----:B------:R-:W-:-:S04]  /*b6f0*/  IADD3 R24, P0, PT, R24, 0x4, RZ ;  /* 0x0000000418187810 */ /* 0x000fc80007f1e0ff */
[----:B------:R-:W-:-:S09]  /*b700*/  IADD3.X R23, PT, PT, RZ, R23, RZ, P0, !PT ;  /* 0x00000017ff177210 */ /* 0x000fd200007fe4ff */
.L_x_220:
[----:B------:R-:W-:-:S04]  /*b710*/  ISETP.NE.U32.AND P0, PT, R26, RZ, PT ;  /* 0x000000ff1a00720c */ /* 0x000fc80003f05070 */
[----:B------:R-:W-:-:S13]  /*b720*/  ISETP.NE.AND.EX P0, PT, RZ, RZ, PT, P0 ;  /* 0x000000ffff00720c */ /* 0x000fda0003f05300 */
[----:B------:R-:W-:Y:S05]  /*b730*/  @!P0 BRA `(.L_x_219) ;  /* 0x00000000006c8947 */ /* 0x000fea0003800000 */
[----:B------:R-:W-:Y:S02]  /*b740*/  IMAD.MOV.U32 R17, RZ, RZ, RZ ;  /* 0x000000ffff117224 */ /* 0x000fe400078e00ff */
[----:B------:R-:W-:-:S07]  /*b750*/  IMAD.MOV.U32 R18, RZ, RZ, RZ ;  /* 0x000000ffff127224 */ /* 0x000fce00078e00ff */
.L_x_226:
[----:B------:R-:W0:Y:S02]  /*b760*/  LDCU.64 UR4, c[0x0][0x3a0] ;  /* 0x00007400ff0477ac */ /* 0x000e240008000a00 */
[----:B0-----:R-:W-:-:S04]  /*b770*/  LEA R8, P0, R24, UR4, 0x3 ;  /* 0x0000000418087c11 */ /* 0x001fc8000f8018ff */
[--C-:B------:R-:W-:Y:S01]  /*b780*/  LEA.HI.X R9, R24, UR5, R23.reuse, 0x3, P0 ;  /* 0x0000000518097c11 */ /* 0x100fe200080f1c17 */
[----:B------:R-:W-:Y:S01]  /*b790*/  IMAD.MOV.U32 R25, RZ, RZ, R23 ;  /* 0x000000ffff197224 */ /* 0x000fe200078e0017 */
[----:B------:R-:W-:Y:S01]  /*b7a0*/  MOV R0, 0x0 ;  /* 0x0000000000007802 */ /* 0x000fe20000000f00 */
[----:B------:R-:W0:Y:S03]  /*b7b0*/  LDCU.64 UR4, c[0x4][0x70] ;  /* 0x01000e00ff0477ac */ /* 0x000e260008000a00 */
[----:B------:R-:W2:Y:S01]  /*b7c0*/  LDG.E.64 R8, desc[UR36][R8.64] ;  /* 0x0000002408087981 */ /* 0x000ea2000c1e1b00 */
[----:B------:R1:W3:Y:S01]  /*b7d0*/  LDC.64 R10, c[0x4][R0] ;  /* 0x01000000000a7b82 */ /* 0x0002e20000000a00 */
[----:B------:R-:W-:Y:S01]  /*b7e0*/  IADD3 R17, P0, PT, R17, 0x1, RZ ;  /* 0x0000000111117810 */ /* 0x000fe20007f1e0ff */
[----:B------:R-:W-:Y:S01]  /*b7f0*/  IMAD.MOV.U32 R6, RZ, RZ, R2 ;  /* 0x000000ffff067224 */ /* 0x000fe200078e0002 */
[----:B------:R1:W-:Y:S01]  /*b800*/  STL.64 [R1], R24 ;  /* 0x0000001801007387 */ /* 0x0003e20000100a00 */
[----:B------:R-:W-:-:S02]  /*b810*/  IMAD.MOV.U32 R7, RZ, RZ, R16 ;  /* 0x000000ffff077224 */ /* 0x000fc400078e0010 */
[----:B------:R-:W-:Y:S01]  /*b820*/  IMAD.X R18, RZ, RZ, R18, P0 ;  /* 0x000000ffff127224 */ /* 0x000fe200000e0612 */
[----:B------:R-:W-:-:S04]  /*b830*/  ISETP.NE.U32.AND P0, PT, R17, R26, PT ;  /* 0x0000001a1100720c */ /* 0x000fc80003f05070 */
[----:B------:R-:W-:Y:S01]  /*b840*/  ISETP.NE.AND.EX P0, PT, R18, RZ, PT, P0 ;  /* 0x000000ff1200720c */ /* 0x000fe20003f05300 */
[----:B0-----:R-:W-:Y:S01]  /*b850*/  IMAD.U32 R4, RZ, RZ, UR4 ;  /* 0x00000004ff047e24 */ /* 0x001fe2000f8e00ff */
[----:B------:R-:W-:Y:S02]  /*b860*/  MOV R5, UR5 ;  /* 0x0000000500057c02 */ /* 0x000fe40008000f00 */
[----:B------:R-:W-:Y:S01]  /*b870*/  P2R R19, PR, RZ, 0x1 ;  /* 0x00000001ff137803 */ /* 0x000fe20000000000 */
[----:B--23--:R1:W-:Y:S08]  /*b880*/  STL.64 [R1+0x8], R8 ;  /* 0x0000080801007387 */ /* 0x00c3f00000100a00 */
[----:B------:R-:W-:-:S07]  /*b890*/  LEPC R20, `(.L_x_225) ;  /* 0x000000001014794e */ /* 0x000fce0000000000 */
[----:B-1----:R-:W-:Y:S05]  /*b8a0*/  CALL.ABS.NOINC R10 ;  /* 0x000000000a007343 */ /* 0x002fea0003c00000 */
.L_x_225:
[----:B------:R-:W-:Y:S02]  /*b8b0*/  ISETP.NE.AND P6, PT, R19, RZ, PT ;  /* 0x000000ff1300720c */ /* 0x000fe40003fc5270 */
[----:B------:R-:W-:-:S05]  /*b8c0*/  IADD3 R24, P0, PT, R24, 0x1, RZ ;  /* 0x0000000118187810 */ /* 0x000fca0007f1e0ff */
[----:B------:R-:W-:-:S06]  /*b8d0*/  IMAD.X R23, RZ, RZ, R23, P0 ;  /* 0x000000ffff177224 */ /* 0x000fcc00000e0617 */
[----:B------:R-:W-:Y:S05]  /*b8e0*/  @P6 BRA `(.L_x_226) ;  /* 0xfffffffc009c6947 */ /* 0x000fea000383ffff */
.L_x_219:
[----:B------:R-:W-:Y:S05]  /*b8f0*/  BSYNC.RECONVERGENT B6 ;  /* 0x0000000000067941 */ /* 0x000fea0003800200 */
.L_x_209:
[----:B------:R-:W0:Y:S01]  /*b900*/  LDC.64 R8, c[0x0][0x3a8] ;  /* 0x0000ea00ff087b82 */ /* 0x000e220000000a00 */
[----:B------:R-:W-:Y:S01]  /*b910*/  MOV R0, 0x0 ;  /* 0x0000000000007802 */ /* 0x000fe20000000f00 */
[----:B------:R-:W1:Y:S01]  /*b920*/  LDCU.64 UR4, c[0x4][0x78] ;  /* 0x01000f00ff0477ac */ /* 0x000e620008000a00 */
[----:B------:R-:W-:Y:S01]  /*b930*/  MOV R6, R2 ;  /* 0x0000000200067202 */ /* 0x000fe20000000f00 */
[----:B------:R-:W-:-:S04]  /*b940*/  IMAD.MOV.U32 R7, RZ, RZ, R16 ;  /* 0x000000ffff077224 */ /* 0x000fc800078e0010 */
[----:B------:R-:W2:Y:S08]  /*b950*/  LDC.64 R4, c[0x0][0x3b0] ;  /* 0x0000ec00ff047b82 */ /* 0x000eb00000000a00 */
[----:B------:R3:W4:Y:S01]  /*b960*/  LDC.64 R10, c[0x4][R0] ;  /* 0x01000000000a7b82 */ /* 0x0007220000000a00 */
[----:B0-----:R3:W-:Y:S01]  /*b970*/  STL.64 [R1], R8 ;  /* 0x0000000801007387 */ /* 0x0017e20000100a00 */
[----:B--2---:R-:W-:Y:S01]  /*b980*/  ISETP.GE.U32.AND P0, PT, R4, 0x10, PT ;  /* 0x000000100400780c */ /* 0x004fe20003f06070 */
[----:B-1----:R-:W-:-:S03]  /*b990*/  IMAD.U32 R4, RZ, RZ, UR4 ;  /* 0x00000004ff047e24 */ /* 0x002fc6000f8e00ff */
[----:B------:R-:W-:Y:S01]  /*b9a0*/  ISETP.GE.U32.AND.EX P0, PT, R5, RZ, PT, P0 ;  /* 0x000000ff0500720c */ /* 0x000fe20003f06100 */
[----:B------:R-:W-:-:S03]  /*b9b0*/  IMAD.U32 R5, RZ, RZ, UR5 ;  /* 0x00000005ff057e24 */ /* 0x000fc6000f8e00ff */
[----:B---34-:R-:W-:-:S09]  /*b9c0*/  P2R R17, PR, RZ, 0x1 ;  /* 0x00000001ff117803 */ /* 0x018fd20000000000 */
[----:B------:R-:W-:-:S07]  /*b9d0*/  LEPC R20, `(.L_x_227) ;  /* 0x000000001014794e */ /* 0x000fce0000000000 */
[----:B------:R-:W-:Y:S05]  /*b9e0*/  CALL.ABS.NOINC R10 ;  /* 0x000000000a007343 */ /* 0x000fea0003c00000 */
.L_x_227:
[----:B------:R-:W-:Y:S01]  /*b9f0*/  ISETP.NE.AND P6, PT, R17, RZ, PT ;  /* 0x000000ff1100720c */ /* 0x000fe20003fc5270 */
[----:B------:R-:W-:Y:S02]  /*ba00*/  IMAD.MOV.U32 R24, RZ, RZ, RZ ;  /* 0x000000ffff187224 */ /* 0x000fe400078e00ff */
[----:B------:R-:W-:-:S10]  /*ba10*/  IMAD.MOV.U32 R23, RZ, RZ, RZ ;  /* 0x000000ffff177224 */ /* 0x000fd400078e00ff */
[----:B------:R-:W-:Y:S05]  /*ba20*/  @!P6 BRA `(.L_x_228) ;  /* 0x0000000c0088e947 */ /* 0x000fea0003800000 */
[----:B------:R-:W0:Y:S01]  /*ba30*/  LDCU UR4, c[0x0][0x3b0] ;  /* 0x00007600ff0477ac */ /* 0x000e220008000800 */
[----:B------:R-:W-:Y:S01]  /*ba40*/  BSSY.RECONVERGENT B6, `(.L_x_228) ;  /* 0x00000e0000067945 */ /* 0x000fe20003800200 */
[----:B------:R-:W-:Y:S01]  /*ba50*/  IMAD.MOV.U32 R25, RZ, RZ, RZ ;  /* 0x000000ffff197224 */ /* 0x000fe200078e00ff */
[----:B------:R-:W1:Y:S01]  /*ba60*/  LDCU UR5, c[0x0][0x3b4] ;  /* 0x00007680ff0577ac */ /* 0x000e620008000800 */
[----:B------:R-:W-:Y:S01]  /*ba70*/  IMAD.MOV.U32 R26, RZ, RZ, RZ ;  /* 0x000000ffff1a7224 */ /* 0x000fe200078e00ff */
[----:B0-----:R-:W-:Y:S01]  /*ba80*/  ULOP3.LUT UR4, UR4, 0xfffffff0, URZ, 0xc0, !UPT ;  /* 0xfffffff004047892 */ /* 0x001fe2000f8ec0ff */
[----:B-1----:R-:W-:-:S05]  /*ba90*/  MOV R23, UR5 ;  /* 0x0000000500177c02 */ /* 0x002fca0008000f00 */
[----:B------:R-:W-:-:S07]  /*baa0*/  IMAD.U32 R24, RZ, RZ, UR4 ;  /* 0x00000004ff187e24 */ /* 0x000fce000f8e00ff */
.L_x_245:
        /* <DEDUP_REMOVED lines=17> */
.L_x_229:
        /* <DEDUP_REMOVED lines=13> */
.L_x_230:
        /* <DEDUP_REMOVED lines=13> */
.L_x_231:
        /* <DEDUP_REMOVED lines=13> */
.L_x_232:
        /* <DEDUP_REMOVED lines=13> */
.L_x_233:
        /* <DEDUP_REMOVED lines=13> */
.L_x_234:
        /* <DEDUP_REMOVED lines=13> */
.L_x_235:
        /* <DEDUP_REMOVED lines=13> */
.L_x_236:
        /* <DEDUP_REMOVED lines=13> */
.L_x_237:
        /* <DEDUP_REMOVED lines=13> */
.L_x_238:
        /* <DEDUP_REMOVED lines=13> */
.L_x_239:
        /* <DEDUP_REMOVED lines=13> */
.L_x_240:
        /* <DEDUP_REMOVED lines=13> */
.L_x_241:
        /* <DEDUP_REMOVED lines=13> */
.L_x_242:
        /* <DEDUP_REMOVED lines=13> */
.L_x_243:
        /* <DEDUP_REMOVED lines=13> */
.L_x_244:
[----:B------:R-:W-:-:S05]  /*c7f0*/  IADD3 R25, P0, PT, R25, 0x10, RZ ;  /* 0x0000001019197810 */ /* 0x000fca0007f1e0ff */
[----:B------:R-:W-:Y:S01]  /*c800*/  IMAD.X R26, RZ, RZ, R26, P0 ;  /* 0x000000ffff1a7224 */ /* 0x000fe200000e061a */
[----:B------:R-:W-:-:S04]  /*c810*/  ISETP.NE.U32.AND P0, PT, R25, R24, PT ;  /* 0x000000181900720c */ /* 0x000fc80003f05070 */
[----:B------:R-:W-:-:S13]  /*c820*/  ISETP.NE.AND.EX P0, PT, R26, R23, PT, P0 ;  /* 0x000000171a00720c */ /* 0x000fda0003f05300 */
[----:B------:R-:W-:Y:S05]  /*c830*/  @P0 BRA `(.L_x_245) ;  /* 0xfffffff0009c0947 */ /* 0x000fea000383ffff */
[----:B------:R-:W-:Y:S05]  /*c840*/  BSYNC.RECONVERGENT B6 ;  /* 0x0000000000067941 */ /* 0x000fea0003800200 */
.L_x_228:
        /* <DEDUP_REMOVED lines=10> */
[----:B------:R-:W-:Y:S01]  /*c8f0*/  LEA.HI.X R19, R24, UR5, R23, 0x3, P0 ;  /* 0x0000000518137c11 */ /* 0x000fe200080f1c17 */
[----:B------:R-:W0:Y:S04]  /*c900*/  LDCU.64 UR4, c[0x4][0x80] ;  /* 0x01001000ff0477ac */ /* 0x000e280008000a00 */
[----:B------:R-:W2:Y:S01]  /*c910*/  LDG.E.64 R8, desc[UR36][R18.64] ;  /* 0x0000002412087981 */ /* 0x000ea2000c1e1b00 */
[----:B------:R-:W-:Y:S01]  /*c920*/  MOV R22, R24 ;  /* 0x0000001800167202 */ /* 0x000fe20000000f00 */
[----:B------:R-:W-:Y:S01]  /*c930*/  IMAD.MOV.U32 R6, RZ, RZ, R2 ;  /* 0x000000ffff067224 */ /* 0x000fe200078e0002 */
[----:B------:R-:W-:Y:S01]  /*c940*/  MOV R17, 0x0 ;  /* 0x0000000000117802 */ /* 0x000fe20000000f00 */
[----:B------:R-:W-:Y:S02]  /*c950*/  IMAD.MOV.U32 R7, RZ, RZ, R16 ;  /* 0x000000ffff077224 */ /* 0x000fe400078e0010 */
[----:B------:R1:W-:Y:S01]  /*c960*/  STL.64 [R1], R22 ;  /* 0x0000001601007387 */ /* 0x0003e20000100a00 */
[----:B------:R1:W3:Y:S01]  /*c970*/  LDC.64 R10, c[0x4][R17] ;  /* 0x01000000110a7b82 */ /* 0x0002e20000000a00 */
[----:B0-----:R-:W-:-:S02]  /*c980*/  IMAD.U32 R4, RZ, RZ, UR4 ;  /* 0x00000004ff047e24 */ /* 0x001fc4000f8e00ff */
[----:B------:R-:W-:Y:S01]  /*c990*/  IMAD.U32 R5, RZ, RZ, UR5 ;  /* 0x00000005ff057e24 */ /* 0x000fe2000f8e00ff */
[----:B--23--:R1:W-:Y:S06]  /*c9a0*/  STL.64 [R1+0x8], R8 ;  /* 0x0000080801007387 */ /* 0x00c3ec0000100a00 */
[----:B------:R-:W-:-:S07]  /*c9b0*/  LEPC R20, `(.L_x_248) ;  /* 0x000000001014794e */ /* 0x000fce0000000000 */
[----:B-1----:R-:W-:Y:S05]  /*c9c0*/  CALL.ABS.NOINC R10 ;  /* 0x000000000a007343 */ /* 0x002fea0003c00000 */
.L_x_248:
        /* <DEDUP_REMOVED lines=13> */
.L_x_249:
        /* <DEDUP_REMOVED lines=13> */
.L_x_250:
        /* <DEDUP_REMOVED lines=13> */
.L_x_251:
        /* <DEDUP_REMOVED lines=13> */
.L_x_252:
        /* <DEDUP_REMOVED lines=13> */
.L_x_253:
        /* <DEDUP_REMOVED lines=13> */
.L_x_254:
        /* <DEDUP_REMOVED lines=13> */
.L_x_255:
[----:B------:R-:W-:-:S05]  /*cf80*/  IADD3 R24, P0, PT, R24, 0x8, RZ ;  /* 0x0000000818187810 */ /* 0x000fca0007f1e0ff */
[----:B------:R-:W-:-:S08]  /*cf90*/  IMAD.X R23, RZ, RZ, R23, P0 ;  /* 0x000000ffff177224 */ /* 0x000fd000000e0617 */
.L_x_247:
        /* <DEDUP_REMOVED lines=24> */
.L_x_257:
        /* <DEDUP_REMOVED lines=13> */
.L_x_258:
        /* <DEDUP_REMOVED lines=13> */
.L_x_259:
        /* <DEDUP_REMOVED lines=13> */
.L_x_260:
[----:B------:R-:W-:-:S05]  /*d390*/  IADD3 R24, P0, PT, R24, 0x4, RZ ;  /* 0x0000000418187810 */ /* 0x000fca0007f1e0ff */
[----:B------:R-:W-:-:S08]  /*d3a0*/  IMAD.X R23, RZ, RZ, R23, P0 ;  /* 0x000000ffff177224 */ /* 0x000fd000000e0617 */
.L_x_256:
[----:B------:R-:W-:-:S04]  /*d3b0*/  ISETP.NE.U32.AND P0, PT, R25, RZ, PT ;  /* 0x000000ff1900720c */ /* 0x000fc80003f05070 */
[----:B------:R-:W-:-:S13]  /*d3c0*/  ISETP.NE.AND.EX P0, PT, RZ, RZ, PT, P0 ;  /* 0x000000ffff00720c */ /* 0x000fda0003f05300 */
[----:B------:R-:W-:Y:S05]  /*d3d0*/  @!P0 BRA `(.L_x_246) ;  /* 0x0000000000a88947 */ /* 0x000fea0003800000 */
[----:B------:R-:W-:Y:S01]  /*d3e0*/  BSSY.RECONVERGENT B6, `(.L_x_261) ;  /* 0x000001d000067945 */ /* 0x000fe20003800200 */
[----:B------:R-:W-:Y:S02]  /*d3f0*/  IMAD.MOV.U32 R17, RZ, RZ, RZ ;  /* 0x000000ffff117224 */ /* 0x000fe400078e00ff */
[----:B------:R-:W-:-:S07]  /*d400*/  IMAD.MOV.U32 R18, RZ, RZ, RZ ;  /* 0x000000ffff127224 */ /* 0x000fce00078e00ff */
.L_x_264:
[----:B------:R-:W0:Y:S02]  /*d410*/  LDCU.64 UR4, c[0x0][0x3a8] ;  /* 0x00007500ff0477ac */ /* 0x000e240008000a00 */
[----:B0-----:R-:W-:-:S04]  /*d420*/  LEA R8, P0, R24, UR4, 0x3 ;  /* 0x0000000418087c11 */ /* 0x001fc8000f8018ff */
[----:B------:R-:W-:Y:S01]  /*d430*/  LEA.HI.X R9, R24, UR5, R23, 0x3, P0 ;  /* 0x0000000518097c11 */ /* 0x000fe200080f1c17 */
[----:B------:R-:W-:Y:S01]  /*d440*/  IMAD.MOV.U32 R22, RZ, RZ, R24 ;  /* 0x000000ffff167224 */ /* 0x000fe200078e0018 */
[----:B------:R-:W-:Y:S01]  /*d450*/  MOV R0, 0x0 ;  /* 0x0000000000007802 */ /* 0x000fe20000000f00 */
[----:B------:R-:W0:Y:S03]  /*d460*/  LDCU.64 UR4, c[0x4][0x80] ;  /* 0x01001000ff0477ac */ /* 0x000e260008000a00 */
        /* <DEDUP_REMOVED lines=10> */
.L_x_262:
        /* <DEDUP_REMOVED lines=10> */
.L_x_263:
[----:B------:R-:W-:Y:S05]  /*d5b0*/  BSYNC.RECONVERGENT B6 ;  /* 0x0000000000067941 */ /* 0x000fea0003800200 */
.L_x_261:
[----:B------:R-:W-:Y:S05]  /*d5c0*/  BRA `(.L_x_246) ;  /* 0x00000000002c7947 */ /* 0x000fea0003800000 */
.L_x_190:
        /* <DEDUP_REMOVED lines=11> */
.L_x_246:
        /* <DEDUP_REMOVED lines=11> */
.L_x_265:
[----:B------:R-:W0:Y:S01]  /*d730*/  LDC.64 R8, c[0x0][0x3b8] ;  /* 0x0000ee00ff087b82 */ /* 0x000e220000000a00 */
[----:B------:R-:W1:Y:S01]  /*d740*/  LDCU.64 UR4, c[0x4][0x90] ;  /* 0x01001200ff0477ac */ /* 0x000e620008000a00 */
[----:B------:R-:W-:Y:S01]  /*d750*/  IMAD.MOV.U32 R6, RZ, RZ, R2 ;  /* 0x000000ffff067224 */ /* 0x000fe200078e0002 */
[----:B------:R-:W-:-:S05]  /*d760*/  MOV R7, R16 ;  /* 0x0000001000077202 */ /* 0x000fca0000000f00 */
[----:B------:R2:W3:Y:S01]  /*d770*/  LDC.64 R10, c[0x4][R17] ;  /* 0x01000000110a7b82 */ /* 0x0004e20000000a00 */
[----:B-1----:R-:W-:Y:S02]  /*d780*/  IMAD.U32 R4, RZ, RZ, UR4 ;  /* 0x00000004ff047e24 */ /* 0x002fe4000f8e00ff */
[----:B------:R-:W-:Y:S01]  /*d790*/  IMAD.U32 R5, RZ, RZ, UR5 ;  /* 0x00000005ff057e24 */ /* 0x000fe2000f8e00ff */
[----:B0-----:R2:W-:Y:S06]  /*d7a0*/  STL.64 [R1], R8 ;  /* 0x0000000801007387 */ /* 0x0015ec0000100a00 */
[----:B------:R-:W-:-:S07]  /*d7b0*/  LEPC R20, `(.L_x_266) ;  /* 0x000000001014794e */ /* 0x000fce0000000000 */
[----:B--23--:R-:W-:Y:S05]  /*d7c0*/  CALL.ABS.NOINC R10 ;  /* 0x000000000a007343 */ /* 0x00cfea0003c00000 */
.L_x_266:
[----:B------:R-:W0:Y:S01]  /*d7d0*/  LDC.64 R8, c[0x0][0x3c0] ;  /* 0x0000f000ff087b82 */ /* 0x000e220000000a00 */
[----:B------:R-:W1:Y:S01]  /*d7e0*/  LDCU.64 UR4, c[0x4][0x98] ;  /* 0x01001300ff0477ac */ /* 0x000e620008000a00 */
[----:B------:R-:W-:Y:S02]  /*d7f0*/  IMAD.MOV.U32 R6, RZ, RZ, R2 ;  /* 0x000000ffff067224 */ /* 0x000fe400078e0002 */
[----:B------:R-:W-:-:S04]  /*d800*/  IMAD.MOV.U32 R7, RZ, RZ, R16 ;  /* 0x000000ffff077224 */ /* 0x000fc800078e0010 */
[----:B------:R2:W3:Y:S01]  /*d810*/  LDC.64 R10, c[0x4][R17] ;  /* 0x01000000110a7b82 */ /* 0x0004e20000000a00 */
[----:B-1----:R-:W-:Y:S02]  /*d820*/  IMAD.U32 R4, RZ, RZ, UR4 ;  /* 0x00000004ff047e24 */ /* 0x002fe4000f8e00ff */
[----:B------:R-:W-:Y:S01]  /*d830*/  IMAD.U32 R5, RZ, RZ, UR5 ;  /* 0x00000005ff057e24 */ /* 0x000fe2000f8e00ff */
[----:B0-----:R2:W-:Y:S06]  /*d840*/  STL.64 [R1], R8 ;  /* 0x0000000801007387 */ /* 0x0015ec0000100a00 */
[----:B------:R-:W-:-:S07]  /*d850*/  LEPC R20, `(.L_x_267) ;  /* 0x000000001014794e */ /* 0x000fce0000000000 */
[----:B--23--:R-:W-:Y:S05]  /*d860*/  CALL.ABS.NOINC R10 ;  /* 0x000000000a007343 */ /* 0x00cfea0003c00000 */
.L_x_267:
[----:B------:R-:W0:Y:S01]  /*d870*/  LDC.64 R8, c[0x0][0x3c8] ;  /* 0x0000f200ff087b82 */ /* 0x000e220000000a00 */
[----:B------:R-:W1:Y:S01]  /*d880*/  LDCU.64 UR4, c[0x4][0xa0] ;  /* 0x01001400ff0477ac */ /* 0x000e620008000a00 */
[----:B------:R-:W-:Y:S02]  /*d890*/  IMAD.MOV.U32 R6, RZ, RZ, R2 ;  /* 0x000000ffff067224 */ /* 0x000fe400078e0002 */
[----:B------:R-:W-:-:S04]  /*d8a0*/  IMAD.MOV.U32 R7, RZ, RZ, R16 ;  /* 0x000000ffff077224 */ /* 0x000fc800078e0010 */
[----:B------:R2:W3:Y:S01]  /*d8b0*/  LDC.64 R10, c[0x4][R17] ;  /* 0x01000000110a7b82 */ /* 0x0004e20000000a00 */
[----:B-1----:R-:W-:Y:S01]  /*d8c0*/  IMAD.U32 R4, RZ, RZ, UR4 ;  /* 0x00000004ff047e24 */ /* 0x002fe2000f8e00ff */
[----:B------:R-:W-:Y:S01]  /*d8d0*/  MOV R5, UR5 ;  /* 0x0000000500057c02 */ /* 0x000fe20008000f00 */
[----:B0-----:R2:W-:Y:S06]  /*d8e0*/  STL.64 [R1], R8 ;  /* 0x0000000801007387 */ /* 0x0015ec0000100a00 */
[----:B------:R-:W-:-:S07]  /*d8f0*/  LEPC R20, `(.L_x_268) ;  /* 0x000000001014794e */ /* 0x000fce0000000000 */
[----:B--23--:R-:W-:Y:S05]  /*d900*/  CALL.ABS.NOINC R10 ;  /* 0x000000000a007343 */ /* 0x00cfea0003c00000 */
.L_x_268:
        /* <DEDUP_REMOVED lines=10> */
.L_x_269:
        /* <DEDUP_REMOVED lines=10> */
.L_x_270:
        /* <DEDUP_REMOVED lines=10> */
.L_x_271:
        /* <DEDUP_REMOVED lines=10> */
.L_x_272:
        /* <DEDUP_REMOVED lines=10> */
.L_x_273:
[----:B------:R-:W0:Y:S01]  /*dc30*/  LDCU UR4, c[0x0][0x3f8] ;  /* 0x00007f00ff0477ac */ /* 0x000e220008000800 */
[----:B------:R1:W2:Y:S01]  /*dc40*/  LDC.64 R10, c[0x4][R17] ;  /* 0x01000000110a7b82 */ /* 0x0002a20000000a00 */
[----:B------:R-:W-:Y:S02]  /*dc50*/  IMAD.MOV.U32 R6, RZ, RZ, R2 ;  /* 0x000000ffff067224 */ /* 0x000fe400078e0002 */
[----:B------:R-:W-:Y:S01]  /*dc60*/  IMAD.MOV.U32 R7, RZ, RZ, R16 ;  /* 0x000000ffff077224 */ /* 0x000fe200078e0010 */
[----:B0-----:R-:W0:Y:S01]  /*dc70*/  F2F.F64.F32 R8, UR4 ;  /* 0x0000000400087d10 */ /* 0x001e220008201800 */
[----:B------:R-:W3:Y:S01]  /*dc80*/  LDCU.64 UR4, c[0x4][0xd0] ;  /* 0x01001a00ff0477ac */ /* 0x000ee20008000a00 */
[----:B0-----:R1:W-:Y:S01]  /*dc90*/  STL.64 [R1], R8 ;  /* 0x0000000801007387 */ /* 0x0013e20000100a00 */
[----:B---3--:R-:W-:Y:S01]  /*dca0*/  IMAD.U32 R4, RZ, RZ, UR4 ;  /* 0x00000004ff047e24 */ /* 0x008fe2000f8e00ff */
[----:B------:R-:W-:-:S07]  /*dcb0*/  MOV R5, UR5 ;  /* 0x0000000500057c02 */ /* 0x000fce0008000f00 */
[----:B------:R-:W-:-:S07]  /*dcc0*/  LEPC R20, `(.L_x_1) ;  /* 0x000000001014794e */ /* 0x000fce0000000000 */
[----:B-12---:R-:W-:Y:S05]  /*dcd0*/  CALL.ABS.NOINC R10 ;  /* 0x000000000a007343 */ /* 0x006fea0003c00000 */
.L_x_1:
[----:B------:R-:W-:Y:S05]  /*dce0*/  BSYNC.RECONVERGENT B8 ;  /* 0x0000000000087941 */ /* 0x000fea0003800200 */
.L_x_0:
[----:B------:R-:W0:Y:S01]  /*dcf0*/  LDC R17, c[0x0][0x360] ;  /* 0x0000d800ff117b82 */ /* 0x000e220000000800 */
[----:B------:R-:W0:Y:S02]  /*dd00*/  LDCU.64 UR4, c[0x0][0x3b0] ;  /* 0x00007600ff0477ac */ /* 0x000e240008000a00 */
[----:B0-----:R-:W-:-:S05]  /*dd10*/  IADD3 R8, P0, PT, R17, UR4, RZ ;  /* 0x0000000411087c10 */ /* 0x001fca000ff1e0ff */
[----:B------:R-:W-:Y:S01]  /*dd20*/  IMAD.X R9, RZ, RZ, UR5, P0 ;  /* 0x00000005ff097e24 */ /* 0x000fe200080e06ff */
[----:B------:R-:W-:-:S04]  /*dd30*/  IADD3 R8, P0, PT, R8, -0x1, RZ ;  /* 0xffffffff08087810 */ /* 0x000fc80007f1e0ff */
[----:B------:R-:W-:-:S04]  /*dd40*/  IADD3.X R9, PT, PT, R9, -0x1, RZ, P0, !PT ;  /* 0xffffffff09097810 */ /* 0x000fc800007fe4ff */
[----:B------:R-:W-:-:S13]  /*dd50*/  ISETP.NE.U32.AND P0, PT, R9, RZ, PT ;  /* 0x000000ff0900720c */ /* 0x000fda0003f05070 */
[----:B------:R-:W-:Y:S05]  /*dd60*/  @P0 BRA `(.L_x_274) ;  /* 0x0000000000500947 */ /* 0x000fea0003800000 */
[----:B------:R-:W0:Y:S01]  /*dd70*/  I2F.U32.RP R0, R17 ;  /* 0x0000001100007306 */ /* 0x000e220000209000 */
[----:B------:R-:W-:Y:S01]  /*dd80*/  ISETP.NE.U32.AND P2, PT, R17, RZ, PT ;  /* 0x000000ff1100720c */ /* 0x000fe20003f45070 */
[----:B------:R-:W-:-:S06]  /*dd90*/  IMAD.MOV.U32 R19, RZ, RZ, RZ ;  /* 0x000000ffff137224 */ /* 0x000fcc00078e00ff */
[----:B0-----:R-:W0:Y:S02]  /*dda0*/  MUFU.RCP R0, R0 ;  /* 0x0000000000007308 */ /* 0x001e240000001000 */
[----:B0-----:R-:W-:-:S06]  /*ddb0*/  VIADD R2, R0, 0xffffffe ;  /* 0x0ffffffe00027836 */ /* 0x001fcc0000000000 */
[----:B------:R0:W1:Y:S02]  /*ddc0*/  F2I.FTZ.U32.TRUNC.NTZ R3, R2 ;  /* 0x0000000200037305 */ /* 0x000064000021f000 */
[----:B0-----:R-:W-:Y:S02]  /*ddd0*/  HFMA2 R2, -RZ, RZ, 0, 0 ;  /* 0x00000000ff027431 */ /* 0x001fe400000001ff */
[----:B-1----:R-:W-:-:S04]  /*dde0*/  IMAD.MOV R4, RZ, RZ, -R3 ;  /* 0x000000ffff047224 */ /* 0x002fc800078e0a03 */
[----:B------:R-:W-:-:S04]  /*ddf0*/  IMAD R5, R4, R17, RZ ;  /* 0x0000001104057224 */ /* 0x000fc800078e02ff */
[----:B------:R-:W-:-:S06]  /*de00*/  IMAD.HI.U32 R3, R3, R5, R2 ;  /* 0x0000000503037227 */ /* 0x000fcc00078e0002 */
[----:B------:R-:W-:-:S04]  /*de10*/  IMAD.HI.U32 R18, R3, R8, RZ ;  /* 0x0000000803127227 */ /* 0x000fc800078e00ff */
[----:B------:R-:W-:-:S04]  /*de20*/  IMAD.MOV R4, RZ, RZ, -R18 ;  /* 0x000000ffff047224 */ /* 0x000fc800078e0a12 */
[----:B------:R-:W-:-:S05]  /*de30*/  IMAD R4, R17, R4, R8 ;  /* 0x0000000411047224 */ /* 0x000fca00078e0208 */
[----:B------:R-:W-:-:S13]  /*de40*/  ISETP.GE.U32.AND P0, PT, R4, R17, PT ;  /* 0x000000110400720c */ /* 0x000fda0003f06070 */
[----:B------:R-:W-:Y:S02]  /*de50*/  @P0 IMAD.IADD R4, R4, 0x1, -R17 ;  /* 0x0000000104040824 */ /* 0x000fe400078e0a11 */
[----:B------:R-:W-:-:S03]  /*de60*/  @P0 VIADD R18, R18, 0x1 ;  /* 0x0000000112120836 */ /* 0x000fc60000000000 */
[----:B------:R-:W-:-:S13]  /*de70*/  ISETP.GE.U32.AND P1, PT, R4, R17, PT ;  /* 0x000000110400720c */ /* 0x000fda0003f26070 */
[----:B------:R-:W-:Y:S01]  /*de80*/  @P1 VIADD R18, R18, 0x1 ;  /* 0x0000000112121836 */ /* 0x000fe20000000000 */
[----:B------:R-:W-:Y:S01]  /*de90*/  @!P2 LOP3.LUT R18, RZ, R17, RZ, 0x33, !PT ;  /* 0x00000011ff12a212 */ /* 0x000fe200078e33ff */
[----:B------:R-:W-:Y:S06]  /*dea0*/  BRA `(.L_x_275) ;  /* 0x0000000000187947 */ /* 0x000fec0003800000 */
.L_x_274:
[----:B------:R-:W-:Y:S01]  /*deb0*/  MOV R6, R17 ;  /* 0x0000001100067202 */ /* 0x000fe20000000f00 */
[----:B------:R-:W-:Y:S01]  /*dec0*/  IMAD.MOV.U32 R5, RZ, RZ, RZ ;  /* 0x000000ffff057224 */ /* 0x000fe200078e00ff */
[----:B------:R-:W-:-:S07]  /*ded0*/  MOV R4, 0xdef0 ;  /* 0x0000def000047802 */ /* 0x000fce0000000f00 */
[----:B------:R-:W-:Y:S05]  /*dee0*/  CALL.REL.NOINC `($__internal_1_$__cuda_sm20_div_u64) ;  /* 0x0000007000707944 */ /* 0x000fea0003c00000 */
[----:B------:R-:W-:Y:S02]  /*def0*/  IMAD.MOV.U32 R18, RZ, RZ, R6 ;  /* 0x000000ffff127224 */ /* 0x000fe400078e0006 */
[----:B------:R-:W-:-:S07]  /*df00*/  IMAD.MOV.U32 R19, RZ, RZ, R7 ;  /* 0x000000ffff137224 */ /* 0x000fce00078e0007 */
.L_x_275:
[----:B------:R-:W0:Y:S01]  /*df10*/  LDCU.64 UR4, c[0x0][0x3c8] ;  /* 0x00007900ff0477ac */ /* 0x000e220008000a00 */
[----:B------:R-:W-:-:S04]  /*df20*/  MOV R0, 0x8 ;  /* 0x0000000800007802 */ /* 0x000fc80000000f00 */
[----:B------:R1:W2:Y:S01]  /*df30*/  LDC.64 R2, c[0x4][R0] ;  /* 0x0100000000027b82 */ /* 0x0002a20000000a00 */
[----:B0-----:R-:W-:Y:S02]  /*df40*/  USHF.L.U32 UR6, UR4, 0x3, URZ ;  /* 0x0000000304067899 */ /* 0x001fe400080006ff */
[----:B------:R-:W-:-:S04]  /*df50*/  USHF.L.U64.HI UR4, UR4, 0x3, UR5 ;  /* 0x0000000304047899 */ /* 0x000fc80008010205 */
[----:B------:R-:W-:Y:S02]  /*df60*/  IMAD.U32 R4, RZ, RZ, UR6 ;  /* 0x00000006ff047e24 */ /* 0x000fe4000f8e00ff */
[----:B-1----:R-:W-:-:S07]  /*df70*/  IMAD.U32 R5, RZ, RZ, UR4 ;  /* 0x00000004ff057e24 */ /* 0x002fce000f8e00ff */
[----:B------:R-:W-:-:S07]  /*df80*/  LEPC R20, `(.L_x_276) ;  /* 0x000000001014794e */ /* 0x000fce0000000000 */
[----:B--2---:R-:W-:Y:S05]  /*df90*/  CALL.ABS.NOINC R2 ;  /* 0x0000000002007343 */ /* 0x004fea0003c00000 */
.L_x_276:
[----:B------:R-:W0:Y:S02]  /*dfa0*/  LDCU.64 UR4, c[0x0][0x3c0] ;  /* 0x00007800ff0477ac */ /* 0x000e240008000a00 */
[----:B0-----:R-:W-:-:S04]  /*dfb0*/  ISETP.NE.U32.AND P0, PT, RZ, UR4, PT ;  /* 0x00000004ff007c0c */ /* 0x001fc8000bf05070 */
[----:B------:R-:W-:-:S13]  /*dfc0*/  ISETP.NE.AND.EX P0, PT, RZ, UR5, PT, P0 ;  /* 0x00000005ff007c0c */ /* 0x000fda000bf05300 */
[----:B------:R-:W-:Y:S05]  /*dfd0*/  @!P0 EXIT ;  /* 0x000000000000894d */ /* 0x000fea0003800000 */
[----:B------:R-:W0:Y:S01]  /*dfe0*/  S2R R3, SR_CgaCtaId ;  /* 0x0000000000037919 */ /* 0x000e220000008800 */
[----:B------:R-:W1:Y:S01]  /*dff0*/  LDC R27, c[0x0][0x3b8] ;  /* 0x0000ee00ff1b7b82 */ /* 0x000e620000000800 */
[----:B------:R-:W2:Y:S01]  /*e000*/  LDCU UR5, c[0x0][0x3f8] ;  /* 0x00007f00ff0577ac */ /* 0x000ea20008000800 */
[----:B------:R-:W-:Y:S01]  /*e010*/  MOV R0, 0x400 ;  /* 0x0000040000007802 */ /* 0x000fe20000000f00 */
[----:B------:R-:W3:Y:S01]  /*e020*/  S2R R32, SR_TID.X ;  /* 0x0000000000207919 */ /* 0x000ee20000002100 */
[----:B------:R-:W-:Y:S01]  /*e030*/  ISETP.GT.U32.AND P0, PT, R18, 0x1, PT ;  /* 0x000000011200780c */ /* 0x000fe20003f04070 */
[----:B------:R-:W1:Y:S01]  /*e040*/  LDCU UR4, c[0x0][0x3c8] ;  /* 0x00007900ff0477ac */ /* 0x000e620008000800 */
[----:B------:R-:W-:Y:S01]  /*e050*/  MOV R2, R4 ;  /* 0x0000000400027202 */ /* 0x000fe20000000f00 */
[----:B------:R-:W-:Y:S01]  /*e060*/  IMAD.MOV.U32 R16, RZ, RZ, R5 ;  /* 0x000000ffff107224 */ /* 0x000fe200078e0005 */
[----:B------:R-:W-:Y:S02]  /*e070*/  ISETP.GT.U32.AND.EX P0, PT, R19, RZ, PT, P0 ;  /* 0x000000ff1300720c */ /* 0x000fe40003f04100 */
[----:B------:R-:W-:-:S02]  /*e080*/  CS2R R22, SRZ ;  /* 0x0000000000167805 */ /* 0x000fc4000001ff00 */
[----:B------:R-:W-:Y:S02]  /*e090*/  SEL R18, R18, 0x1, P0 ;  /* 0x0000000112127807 */ /* 0x000fe40000000000 */
[----:B------:R-:W-:Y:S01]  /*e0a0*/  SEL R19, R19, RZ, P0 ;  /* 0x000000ff13137207 */ /* 0x000fe20000000000 */
[----:B--2---:R-:W2:Y:S01]  /*e0b0*/  F2F.F64.F32 R56, UR5 ;  /* 0x0000000500387d10 */ /* 0x004ea20008201800 */
[C---:B-1----:R-:W-:Y:S01]  /*e0c0*/  IMAD R51, R27.reuse, UR4, RZ ;  /* 0x000000041b337c24 */ /* 0x042fe2000f8e02ff */
[C---:B------:R-:W-:Y:S02]  /*e0d0*/  LOP3.LUT R24, R27.reuse, 0x7, RZ, 0xc0, !PT ;  /* 0x000000071b187812 */ /* 0x040fe400078ec0ff */
[C---:B------:R-:W-:Y:S02]  /*e0e0*/  LOP3.LUT R25, R27.reuse, 0x3, RZ, 0xc0, !PT ;  /* 0x000000031b197812 */ /* 0x040fe400078ec0ff */
[----:B------:R-:W-:Y:S02]  /*e0f0*/  LOP3.LUT R26, R27, 0xfffffff8, RZ, 0xc0, !PT ;  /* 0xfffffff81b1a7812 */ /* 0x000fe400078ec0ff */
[----:B0-----:R-:W-:-:S02]  /*e100*/  LEA R0, R3, R0, 0x18 ;  /* 0x0000000003007211 */ /* 0x001fc400078ec0ff */
[----:B------:R-:W-:-:S03]  /*e110*/  LOP3.LUT R27, R27, 0xfffffff0, RZ, 0xc0, !PT ;  /* 0xfffffff01b1b7812 */ /* 0x000fc600078ec0ff */
[----:B------:R-:W-:-:S04]  /*e120*/  IMAD R52, R51, 0x8, R0 ;  /* 0x0000000833347824 */ /* 0x000fc800078e0200 */
[----:B--23--:R-:W-:-:S07]  /*e130*/  IMAD R51, R51, 0x8, R52 ;  /* 0x0000000833337824 */ /* 0x00cfce00078e0234 */
.L_x_370:
[----:B0-----:R-:W0:Y:S01]  /*e140*/  LDCU.128 UR8, c[0x0][0x3c0] ;  /* 0x00007800ff0877ac */ /* 0x001e220008000c00 */
[----:B-1----:R-:W1:Y:S01]  /*e150*/  LDCU.64 UR4, c[0x0][0x3b8] ;  /* 0x00007700ff0477ac */ /* 0x002e620008000a00 */
[----:B0-----:R-:W-:Y:S02]  /*e160*/  IMAD R3, R23, UR10, RZ ;  /* 0x0000000a17037c24 */ /* 0x001fe4000f8e02ff */
[----:B------:R-:W-:Y:S01]  /*e170*/  IMAD.WIDE.U32 R60, R22, UR10, RZ ;  /* 0x0000000a163c7c25 */ /* 0x000fe2000f8e00ff */
[----:B-1----:R-:W-:-:S03]  /*e180*/  ISETP.NE.U32.AND P0, PT, RZ, UR4, PT ;  /* 0x00000004ff007c0c */ /* 0x002fc6000bf05070 */
[----:B------:R-:W-:Y:S01]  /*e190*/  IMAD R3, R22, UR11, R3 ;  /* 0x0000000b16037c24 */ /* 0x000fe2000f8e0203 */
[----:B------:R-:W-:Y:S02]  /*e1a0*/  IADD3 R0, P2, PT, R60, UR10, RZ ;  /* 0x0000000a3c007c10 */ /* 0x000fe4000ff5e0ff */
[----:B------:R-:W-:Y:S01]  /*e1b0*/  ISETP.NE.AND.EX P4, PT, RZ, UR5, PT, P0 ;  /* 0x00000005ff007c0c */ /* 0x000fe2000bf85300 */
[----:B------:R-:W-:Y:S01]  /*e1c0*/  IMAD.IADD R49, R61, 0x1, R3 ;  /* 0x000000013d317824 */ /* 0x000fe200078e0203 */
[----:B------:R-:W-:Y:S02]  /*e1d0*/  IADD3 R22, P0, PT, R22, 0x1, RZ ;  /* 0x0000000116167810 */ /* 0x000fe40007f1e0ff */
[----:B--234-:R-:W-:Y:S02]  /*e1e0*/  IADD3 R8, P3, PT, R32, R60, RZ ;  /* 0x0000003c20087210 */ /* 0x01cfe40007f7e0ff */
[----:B------:R-:W-:Y:S01]  /*e1f0*/  IADD3.X R3, PT, PT, R49, UR11, RZ, P2, !PT ;  /* 0x0000000b31037c10 */ /* 0x000fe200097fe4ff */
[----:B------:R-:W-:Y:S01]  /*e200*/  IMAD.X R23, RZ, RZ, R23, P0 ;  /* 0x000000ffff177224 */ /* 0x000fe200000e0617 */
[----:B------:R-:W-:-:S02]  /*e210*/  ISETP.GE.U32.AND P0, PT, R8, R0, PT ;  /* 0x000000000800720c */ /* 0x000fc40003f06070 */
[----:B------:R-:W-:Y:S02]  /*e220*/  IADD3.X R9, PT, PT, RZ, R49, RZ, P3, !PT ;  /* 0x00000031ff097210 */ /* 0x000fe40001ffe4ff */
[----:B------:R-:W-:Y:S02]  /*e230*/  ISETP.NE.U32.AND P1, PT, R22, UR8, PT ;  /* 0x0000000816007c0c */ /* 0x000fe4000bf25070 */
[----:B------:R-:W-:Y:S02]  /*e240*/  ISETP.GE.U32.OR.EX P0, PT, R9, R3, !P4, P0 ;  /* 0x000000030900720c */ /* 0x000fe40006706500 */
[----:B------:R-:W-:Y:S02]  /*e250*/  ISETP.NE.AND.EX P1, PT, R23, UR9, PT, P1 ;  /* 0x0000000917007c0c */ /* 0x000fe4000bf25310 */
[----:B------:R-:W-:Y:S02]  /*e260*/  P2R R54, PR, RZ, 0x10 ;  /* 0x00000010ff367803 */ /* 0x000fe40000000000 */
[----:B------:R-:W-:-:S07]  /*e270*/  P2R R53, PR, RZ, 0x2 ;  /* 0x00000002ff357803 */ /* 0x000fce0000000000 */
[----:B-----5:R-:W-:Y:S05]  /*e280*/  @P0 BRA `(.L_x_277) ;  /* 0x0000000c00680947 */ /* 0x020fea0003800000 */
[----:B------:R-:W0:Y:S02]  /*e290*/  S2R R32, SR_TID.X ;  /* 0x0000000000207919 */ /* 0x000e240000002100 */
[----:B0-----:R-:W-:-:S07]  /*e2a0*/  IMAD.MOV.U32 R10, RZ, RZ, R32 ;  /* 0x000000ffff0a7224 */ /* 0x001fce00078e0020 */
.L_x_286:
[----:B0-----:R-:W0:Y:S01]  /*e2b0*/  LDCU UR4, c[0x0][0x3cc] ;  /* 0x00007980ff0477ac */ /* 0x001e220008000800 */
[----:B------:R-:W-:Y:S01]  /*e2c0*/  BSSY.RECONVERGENT B0, `(.L_x_278) ;  /* 0x000002d000007945 */ /* 0x000fe20003800200 */
[----:B01----:R-:W-:-:S04]  /*e2d0*/  LOP3.LUT R4, R9, UR4, RZ, 0xfc, !PT ;  /* 0x0000000409047c12 */ /* 0x003fc8000f8efcff */
[----:B------:R-:W-:-:S13]  /*e2e0*/  ISETP.NE.U32.AND P0, PT, R4, RZ, PT ;  /* 0x000000ff0400720c */ /* 0x000fda0003f05070 */
[----:B--2---:R-:W-:Y:S05]  /*e2f0*/  @P0 BRA `(.L_x_279) ;  /* 0x0000000000640947 */ /* 0x004fea0003800000 */
[----:B------:R-:W0:Y:S01]  /*e300*/  LDCU UR4, c[0x0][0x3c8] ;  /* 0x00007900ff0477ac */ /* 0x000e220008000800 */
[----:B------:R-:W-:Y:S02]  /*e310*/  IMAD.MOV.U32 R21, RZ, RZ, RZ ;  /* 0x000000ffff157224 */ /* 0x000fe400078e00ff */
[----:B0-----:R-:W-:-:S04]  /*e320*/  IMAD.U32 R11, RZ, RZ, UR4 ;  /* 0x00000004ff0b7e24 */ /* 0x001fc8000f8e00ff */
[----:B------:R-:W0:Y:S01]  /*e330*/  I2F.U32.RP R6, R11 ;  /* 0x0000000b00067306 */ /* 0x000e220000209000 */
[----:B------:R-:W-:-:S07]  /*e340*/  ISETP.NE.U32.AND P2, PT, R11, RZ, PT ;  /* 0x000000ff0b00720c */ /* 0x000fce0003f45070 */
[----:B0-----:R-:W0:Y:S02]  /*e350*/  MUFU.RCP R6, R6 ;  /* 0x0000000600067308 */ /* 0x001e240000001000 */
[----:B0-----:R-:W-:-:S06]  /*e360*/  VIADD R4, R6, 0xffffffe ;  /* 0x0ffffffe06047836 */ /* 0x001fcc0000000000 */
[----:B------:R0:W1:Y:S02]  /*e370*/  F2I.FTZ.U32.TRUNC.NTZ R5, R4 ;  /* 0x0000000400057305 */ /* 0x000064000021f000 */
[----:B0-----:R-:W-:Y:S02]  /*e380*/  IMAD.MOV.U32 R4, RZ, RZ, RZ ;  /* 0x000000ffff047224 */ /* 0x001fe400078e00ff */
[----:B-1----:R-:W-:-:S04]  /*e390*/  IMAD R7, R5, R11, RZ ;  /* 0x0000000b05077224 */ /* 0x002fc800078e02ff */
[----:B------:R-:W-:-:S04]  /*e3a0*/  IMAD.MOV R7, RZ, RZ, -R7 ;  /* 0x000000ffff077224 */ /* 0x000fc800078e0a07 */
[----:B------:R-:W-:-:S06]  /*e3b0*/  IMAD.HI.U32 R5, R5, R7, R4 ;  /* 0x0000000705057227 */ /* 0x000fcc00078e0004 */
[----:B------:R-:W-:-:S04]  /*e3c0*/  IMAD.HI.U32 R4, R5, R8, RZ ;  /* 0x0000000805047227 */ /* 0x000fc800078e00ff */
[----:B------:R-:W-:Y:S01]  /*e3d0*/  HFMA2 R5, -RZ, RZ, 0, 0 ;  /* 0x00000000ff057431 */ /* 0x000fe200000001ff */
[----:B------:R-:W-:-:S05]  /*e3e0*/  IADD3 R12, PT, PT, -R4, RZ, RZ ;  /* 0x000000ff040c7210 */ /* 0x000fca0007ffe1ff */
[----:B------:R-:W-:-:S05]  /*e3f0*/  IMAD R12, R11, R12, R8 ;  /* 0x0000000c0b0c7224 */ /* 0x000fca00078e0208 */
[----:B------:R-:W-:-:S13]  /*e400*/  ISETP.GE.U32.AND P0, PT, R12, R11, PT ;  /* 0x0000000b0c00720c */ /* 0x000fda0003f06070 */
[----:B------:R-:W-:Y:S02]  /*e410*/  @P0 IMAD.IADD R12, R12, 0x1, -R11 ;  /* 0x000000010c0c0824 */ /* 0x000fe400078e0a0b */
[----:B------:R-:W-:-:S03]  /*e420*/  @P0 VIADD R4, R4, 0x1 ;  /* 0x0000000104040836 */ /* 0x000fc60000000000 */
[----:B------:R-:W-:-:S13]  /*e430*/  ISETP.GE.U32.AND P1, PT, R12, R11, PT ;  /* 0x0000000b0c00720c */ /* 0x000fda0003f26070 */
[----:B------:R-:W-:Y:S01]  /*e440*/  @P1 VIADD R4, R4, 0x1 ;  /* 0x0000000104041836 */ /* 0x000fe20000000000 */
[----:B------:R-:W-:-:S05]  /*e450*/  @!P2 LOP3.LUT R4, RZ, R11, RZ, 0x33, !PT ;  /* 0x0000000bff04a212 */ /* 0x000fca00078e33ff */
[----:B------:R-:W-:-:S04]  /*e460*/  IMAD.MOV R13, RZ, RZ, -R4 ;  /* 0x000000ffff0d7224 */ /* 0x000fc800078e0a04 */
[----:B------:R-:W-:Y:S01]  /*e470*/  IMAD R13, R11, R13, R8 ;  /* 0x0000000d0b0d7224 */ /* 0x000fe200078e0208 */
[----:B------:R-:W-:Y:S06]  /*e480*/  BRA `(.L_x_280) ;  /* 0x0000000000407947 */ /* 0x000fec0003800000 */
.L_x_279:
[----:B------:R-:W0:Y:S01]  /*e490*/  LDCU.64 UR4, c[0x0][0x3c8] ;  /* 0x00007900ff0477ac */ /* 0x000e220008000a00 */
[----:B------:R-:W-:Y:S01]  /*e4a0*/  MOV R4, 0xe4e0 ;  /* 0x0000e4e000047802 */ /* 0x000fe20000000f00 */
[----:B0-----:R-:W-:Y:S02]  /*e4b0*/  IMAD.U32 R6, RZ, RZ, UR4 ;  /* 0x00000004ff067e24 */ /* 0x001fe4000f8e00ff */
[----:B------:R-:W-:-:S07]  /*e4c0*/  IMAD.U32 R5, RZ, RZ, UR5 ;  /* 0x00000005ff057e24 */ /* 0x000fce000f8e00ff */
[----:B------:R-:W-:Y:S05]  /*e4d0*/  CALL.REL.NOINC `($__internal_1_$__cuda_sm20_div_u64) ;  /* 0x0000006800f47944 */ /* 0x000fea0003c00000 */
[----:B------:R-:W0:Y:S01]  /*e4e0*/  LDCU.64 UR4, c[0x0][0x3c8] ;  /* 0x00007900ff0477ac */ /* 0x000e220008000a00 */
[----:B------:R-:W-:-:S05]  /*e4f0*/  IADD3 R21, P0, PT, RZ, -R6, RZ ;  /* 0x80000006ff157210 */ /* 0x000fca0007f1e0ff */
[----:B------:R-:W-:Y:S02]  /*e500*/  IMAD.X R12, RZ, RZ, ~R7, P0 ;  /* 0x000000ffff0c7224 */ /* 0x000fe400000e0e07 */
[----:B0-----:R-:W-:-:S04]  /*e510*/  IMAD.U32 R11, RZ, RZ, UR4 ;  /* 0x00000004ff0b7e24 */ /* 0x001fc8000f8e00ff */
[-C--:B------:R-:W-:Y:S02]  /*e520*/  IMAD R12, R12, R11.reuse, RZ ;  /* 0x0000000b0c0c7224 */ /* 0x080fe400078e02ff */
[----:B------:R-:W-:-:S04]  /*e530*/  IMAD.WIDE.U32 R4, R21, R11, R8 ;  /* 0x0000000b15047225 */ /* 0x000fc800078e0008 */
[----:B------:R-:W-:Y:S02]  /*e540*/  IMAD R21, R21, UR5, R12 ;  /* 0x0000000515157c24 */ /* 0x000fe4000f8e020c */
[----:B------:R-:W-:Y:S02]  /*e550*/  IMAD.MOV.U32 R13, RZ, RZ, R4 ;  /* 0x000000ffff0d7224 */ /* 0x000fe400078e0004 */
[----:B------:R-:W-:Y:S01]  /*e560*/  IMAD.MOV.U32 R4, RZ, RZ, R6 ;  /* 0x000000ffff047224 */ /* 0x000fe200078e0006 */
[----:B------:R-:W-:Y:S01]  /*e570*/  IADD3 R21, PT, PT, R5, R21, RZ ;  /* 0x0000001505157210 */ /* 0x000fe20007ffe0ff */
[----:B------:R-:W-:-:S07]  /*e580*/  IMAD.MOV.U32 R5, RZ, RZ, R7 ;  /* 0x000000ffff057224 */ /* 0x000fce00078e0007 */
.L_x_280:
[----:B------:R-:W-:Y:S05]  /*e590*/  BSYNC.RECONVERGENT B0 ;  /* 0x0000000000007941 */ /* 0x000fea0003800200 */
.L_x_278:
[----:B------:R-:W0:Y:S01]  /*e5a0*/  LDCU.64 UR4, c[0x0][0x380] ;  /* 0x00007000ff0477ac */ /* 0x000e220008000a00 */
[----:B------:R-:W1:Y:S01]  /*e5b0*/  S2UR UR8, SR_CTAID.X ;  /* 0x00000000000879c3 */ /* 0x000e620000002500 */
[----:B------:R-:W1:Y:S01]  /*e5c0*/  LDCU.64 UR6, c[0x0][0x3f0] ;  /* 0x00007e00ff0677ac */ /* 0x000e620008000a00 */
[----:B------:R-:W2:Y:S06]  /*e5d0*/  LDCU UR9, c[0x0][0x3b8] ;  /* 0x00007700ff0977ac */ /* 0x000eac0008000800 */
[----:B------:R-:W3:Y:S01]  /*e5e0*/  LDC.64 R28, c[0x0][0x3e0] ;  /* 0x0000f800ff1c7b82 */ /* 0x000ee20000000a00 */
[----:B------:R-:W4:Y:S07]  /*e5f0*/  LDCU UR10, c[0x0][0x3bc] ;  /* 0x00007780ff0a77ac */ /* 0x000f2e0008000800 */
[----:B------:R-:W5:Y:S01]  /*e600*/  LDC R12, c[0x0][0x3b8] ;  /* 0x0000ee00ff0c7b82 */ /* 0x000f620000000800 */
[----:B0-----:R-:W-:-:S04]  /*e610*/  LEA R14, P0, R4, UR4, 0x3 ;  /* 0x00000004040e7c11 */ /* 0x001fc8000f8018ff */
[----:B------:R-:W-:-:S06]  /*e620*/  LEA.HI.X R15, R4, UR5, R5, 0x3, P0 ;  /* 0x00000005040f7c11 */ /* 0x000fcc00080f1c05 */
[----:B------:R-:W5:Y:S01]  /*e630*/  LDG.E.64 R14, desc[UR36][R14.64] ;  /* 0x000000240e0e7981 */ /* 0x000f62000c1e1b00 */
[----:B-1----:R-:W-:Y:S01]  /*e640*/  UIMAD.WIDE.U32 UR4, UR8, UR6, URZ ;  /* 0x00000006080472a5 */ /* 0x002fe2000f8e00ff */
[----:B------:R-:W-:Y:S01]  /*e650*/  IMAD.MOV.U32 R20, RZ, RZ, RZ ;  /* 0x000000ffff147224 */ /* 0x000fe200078e00ff */
[----:B--2---:R-:W-:Y:S01]  /*e660*/  UIADD3 UR9, UP0, UPT, UR9, -0x1, URZ ;  /* 0xffffffff09097890 */ /* 0x004fe2000ff1e0ff */
[----:B------:R-:W-:Y:S01]  /*e670*/  IMAD.MOV.U32 R33, RZ, RZ, RZ ;  /* 0x000000ffff217224 */ /* 0x000fe200078e00ff */
[----:B------:R-:W-:Y:S01]  /*e680*/  UIMAD UR5, UR8, UR7, UR5 ;  /* 0x00000007080572a4 */ /* 0x000fe2000f8e0205 */
[----:B---3--:R-:W-:Y:S01]  /*e690*/  IMAD R6, R21, R28, RZ ;  /* 0x0000001c15067224 */ /* 0x008fe200078e02ff */
[----:B----4-:R-:W-:Y:S02]  /*e6a0*/  UIADD3.X UR10, UPT, UPT, UR10, -0x1, URZ, UP0, !UPT ;  /* 0xffffffff0a0a7890 */ /* 0x010fe400087fe4ff */
[----:B------:R-:W-:Y:S01]  /*e6b0*/  UISETP.GE.U32.AND UP0, UPT, UR9, 0x7, UPT ;  /* 0x000000070900788c */ /* 0x000fe2000bf06070 */
[----:B------:R-:W-:-:S02]  /*e6c0*/  IMAD R7, R13, R29, R6 ;  /* 0x0000001d0d077224 */ /* 0x000fc400078e0206 */
[----:B------:R-:W-:Y:S01]  /*e6d0*/  IMAD.WIDE.U32 R4, R13, R28, UR4 ;  /* 0x000000040d047e25 */ /* 0x000fe2000f8e001c */
[----:B------:R-:W-:Y:S02]  /*e6e0*/  UISETP.GE.U32.AND.EX UP0, UPT, UR10, URZ, UPT, UP0 ;  /* 0x000000ff0a00728c */ /* 0x000fe4000bf06100 */
[----:B-----5:R-:W-:-:S04]  /*e6f0*/  IADD3 R13, P0, PT, R14, R4, RZ ;  /* 0x000000040e0d7210 */ /* 0x020fc80007f1e0ff */
[----:B------:R-:W-:Y:S01]  /*e700*/  IADD3.X R14, PT, PT, R15, R5, R7, P0, !PT ;  /* 0x000000050f0e7210 */ /* 0x000fe200007fe407 */
[----:B------:R-:W-:Y:S02]  /*e710*/  IMAD R15, R10, R12, RZ ;  /* 0x0000000c0a0f7224 */ /* 0x000fe400078e02ff */
[----:B------:R-:W-:Y:S06]  /*e720*/  BRA.U !UP0, `(.L_x_281) ;  /* 0x0000000108fc7547 */ /* 0x000fec000b800000 */
[----:B------:R-:W0:Y:S01]  /*e730*/  S2UR UR5, SR_CgaCtaId ;  /* 0x00000000000579c3 */ /* 0x000e220000008800 */
[----:B------:R-:W-:Y:S01]  /*e740*/  UMOV UR4, 0x400 ;  /* 0x0000040000047882 */ /* 0x000fe20000000000 */
[----:B------:R-:W-:Y:S01]  /*e750*/  IMAD R52, R12, R11, RZ ;  /* 0x0000000b0c347224 */ /* 0x000fe200078e02ff */
[----:B------:R-:W-:Y:S01]  /*e760*/  BSSY.RECONVERGENT B0, `(.L_x_282) ;  /* 0x000003a000007945 */ /* 0x000fe20003800200 */
[----:B------:R-:W-:Y:S01]  /*e770*/  CS2R R44, SRZ ;  /* 0x00000000002c7805 */ /* 0x000fe2000001ff00 */
[----:B------:R-:W-:-:S03]  /*e780*/  IMAD.MOV.U32 R40, RZ, RZ, R26 ;  /* 0x000000ffff287224 */ /* 0x000fc600078e001a */
[----:B------:R-:W1:Y:S01]  /*e790*/  LDC R33, c[0x0][0x3bc] ;  /* 0x0000ef00ff217b82 */ /* 0x000e620000000800 */
[----:B0-----:R-:W-:-:S06]  /*e7a0*/  ULEA UR4, UR5, UR4, 0x18 ;  /* 0x0000000405047291 */ /* 0x001fcc000f8ec0ff */
[C---:B------:R-:W-:Y:S02]  /*e7b0*/  LEA R4, R52.reuse, UR4, 0x4 ;  /* 0x0000000434047c11 */ /* 0x040fe4000f8e20ff */
[----:B------:R-:W-:Y:S01]  /*e7c0*/  LEA R52, R52, UR4, 0x3 ;  /* 0x0000000434347c11 */ /* 0x000fe2000f8e18ff */
[----:B-1----:R-:W-:Y:S02]  /*e7d0*/  IMAD.MOV.U32 R42, RZ, RZ, R33 ;  /* 0x000000ffff2a7224 */ /* 0x002fe400078e0021 */
[C---:B------:R-:W-:Y:S01]  /*e7e0*/  IMAD R4, R15.reuse, 0x8, R4 ;  /* 0x000000080f047824 */ /* 0x040fe200078e0204 */
[----:B------:R-:W-:-:S03]  /*e7f0*/  LEA R5, R15, R52, 0x3 ;  /* 0x000000340f057211 */ /* 0x000fc600078e18ff */
[----:B------:R-:W-:Y:S02]  /*e800*/  VIADD R41, R4, 0x20 ;  /* 0x0000002004297836 */ /* 0x000fe40000000000 */
[----:B------:R-:W-:-:S07]  /*e810*/  VIADD R43, R5, 0x20 ;  /* 0x00000020052b7836 */ /* 0x000fce0000000000 */
.L_x_283:
[C---:B------:R-:W-:Y:S01]  /*e820*/  LEA R6, P0, R44.reuse, R13, 0x3 ;  /* 0x0000000d2c067211 */ /* 0x040fe200078018ff */
[----:B------:R-:W0:Y:S03]  /*e830*/  LDCU.64 UR4, c[0x0][0x3e8] ;  /* 0x00007d00ff0477ac */ /* 0x000e260008000a00 */
[----:B------:R-:W-:-:S05]  /*e840*/  LEA.HI.X R7, R44, R14, R45, 0x3, P0 ;  /* 0x0000000e2c077211 */ /* 0x000fca00000f1c2d */
[----:B------:R-:W2:Y:S01]  /*e850*/  LD.E.64 R20, desc[UR36][R6.64] ;  /* 0x0000002406147980 */ /* 0x000ea2000c101b00 */
[----:B0-----:R-:W-:-:S04]  /*e860*/  IADD3 R4, P0, PT, R6, UR4, RZ ;  /* 0x0000000406047c10 */ /* 0x001fc8000ff1e0ff */
[----:B------:R-:W-:Y:S01]  /*e870*/  IADD3.X R5, PT, PT, R7, UR5, RZ, P0, !PT ;  /* 0x0000000507057c10 */ /* 0x000fe200087fe4ff */
[----:B--2---:R0:W-:Y:S04]  /*e880*/  STS.64 [R43+-0x20], R20 ;  /* 0xffffe0142b007388 */ /* 0x0041e80000000a00 */
[----:B------:R-:W2:Y:S04]  /*e890*/  LD.E.64 R28, desc[UR36][R4.64] ;  /* 0x00000024041c7980 */ /* 0x000ea8000c101b00 */
[----:B--2---:R1:W-:Y:S04]  /*e8a0*/  STS.64 [R41+-0x20], R28 ;  /* 0xffffe01c29007388 */ /* 0x0043e80000000a00 */
[----:B------:R-:W2:Y:S04]  /*e8b0*/  LD.E.64 R30, desc[UR36][R6.64+0x8] ;  /* 0x00000824061e7980 */ /* 0x000ea8000c101b00 */
[----:B--2---:R2:W-:Y:S04]  /*e8c0*/  STS.64 [R43+-0x18], R30 ;  /* 0xffffe81e2b007388 */ /* 0x0045e80000000a00 */
[----:B------:R-:W3:Y:S04]  /*e8d0*/  LD.E.64 R34, desc[UR36][R4.64+0x8] ;  /* 0x0000082404227980 */ /* 0x000ee8000c101b00 */
[----:B---3--:R3:W-:Y:S04]  /*e8e0*/  STS.64 [R41+-0x18], R34 ;  /* 0xffffe82229007388 */ /* 0x0087e80000000a00 */
[----:B------:R-:W4:Y:S04]  /*e8f0*/  LD.E.64 R36, desc[UR36][R6.64+0x10] ;  /* 0x0000102406247980 */ /* 0x000f28000c101b00 */
[----:B----4-:R4:W-:Y:S04]  /*e900*/  STS.64 [R43+-0x10], R36 ;  /* 0xfffff0242b007388 */ /* 0x0109e80000000a00 */
[----:B------:R-:W5:Y:S04]  /*e910*/  LD.E.64 R38, desc[UR36][R4.64+0x10] ;  /* 0x0000102404267980 */ /* 0x000f68000c101b00 */
[----:B-----5:R5:W-:Y:S04]  /*e920*/  STS.64 [R41+-0x10], R38 ;  /* 0xfffff02629007388 */ /* 0x020be80000000a00 */
[----:B0-----:R-:W2:Y:S04]  /*e930*/  LD.E.64 R20, desc[UR36][R6.64+0x18] ;  /* 0x0000182406147980 */ /* 0x001ea8000c101b00 */
[----:B--2---:R0:W-:Y:S04]  /*e940*/  STS.64 [R43+-0x8], R20 ;  /* 0xfffff8142b007388 */ /* 0x0041e80000000a00 */
[----:B-1----:R-:W2:Y:S04]  /*e950*/  LD.E.64 R28, desc[UR36][R4.64+0x18] ;  /* 0x00001824041c7980 */ /* 0x002ea8000c101b00 */
[----:B--2---:R1:W-:Y:S04]  /*e960*/  STS.64 [R41+-0x8], R28 ;  /* 0xfffff81c29007388 */ /* 0x0043e80000000a00 */
[----:B------:R-:W2:Y:S04]  /*e970*/  LD.E.64 R30, desc[UR36][R6.64+0x20] ;  /* 0x00002024061e7980 */ /* 0x000ea8000c101b00 */
[----:B--2---:R2:W-:Y:S04]  /*e980*/  STS.64 [R43], R30 ;  /* 0x0000001e2b007388 */ /* 0x0045e80000000a00 */
[----:B---3--:R-:W3:Y:S04]  /*e990*/  LD.E.64 R34, desc[UR36][R4.64+0x20] ;  /* 0x0000202404227980 */ /* 0x008ee8000c101b00 */
[----:B---3--:R3:W-:Y:S04]  /*e9a0*/  STS.64 [R41], R34 ;  /* 0x0000002229007388 */ /* 0x0087e80000000a00 */
[----:B----4-:R-:W4:Y:S04]  /*e9b0*/  LD.E.64 R36, desc[UR36][R6.64+0x28] ;  /* 0x0000282406247980 */ /* 0x010f28000c101b00 */
[----:B----4-:R-:W-:Y:S04]  /*e9c0*/  STS.64 [R43+0x8], R36 ;  /* 0x000008242b007388 */ /* 0x010fe80000000a00 */
[----:B-----5:R-:W4:Y:S04]  /*e9d0*/  LD.E.64 R38, desc[UR36][R4.64+0x28] ;  /* 0x0000282404267980 */ /* 0x020f28000c101b00 */
[----:B----4-:R-:W-:Y:S04]  /*e9e0*/  STS.64 [R41+0x8], R38 ;  /* 0x0000082629007388 */ /* 0x010fe80000000a00 */
[----:B0-----:R-:W4:Y:S04]  /*e9f0*/  LD.E.64 R20, desc[UR36][R6.64+0x30] ;  /* 0x0000302406147980 */ /* 0x001f28000c101b00 */
[----:B----4-:R-:W-:Y:S04]  /*ea00*/  STS.64 [R43+0x10], R20 ;  /* 0x000010142b007388 */ /* 0x010fe80000000a00 */
[----:B-1----:R-:W4:Y:S04]  /*ea10*/  LD.E.64 R28, desc[UR36][R4.64+0x30] ;  /* 0x00003024041c7980 */ /* 0x002f28000c101b00 */
[----:B----4-:R-:W-:Y:S04]  /*ea20*/  STS.64 [R41+0x10], R28 ;  /* 0x0000101c29007388 */ /* 0x010fe80000000a00 */
[----:B--2---:R-:W2:Y:S01]  /*ea30*/  LD.E.64 R30, desc[UR36][R6.64+0x38] ;  /* 0x00003824061e7980 */ /* 0x004ea2000c101b00 */
[----:B------:R-:W-:-:S04]  /*ea40*/  IADD3 R40, P0, PT, R40, -0x8, RZ ;  /* 0xfffffff828287810 */ /* 0x000fc80007f1e0ff */
[----:B------:R-:W-:Y:S02]  /*ea50*/  IADD3.X R42, PT, PT, R42, -0x1, RZ, P0, !PT ;  /* 0xffffffff2a2a7810 */ /* 0x000fe400007fe4ff */
[----:B------:R-:W-:-:S04]  /*ea60*/  ISETP.NE.U32.AND P0, PT, R40, RZ, PT ;  /* 0x000000ff2800720c */ /* 0x000fc80003f05070 */
[----:B------:R-:W-:Y:S01]  /*ea70*/  ISETP.NE.AND.EX P0, PT, R42, RZ, PT, P0 ;  /* 0x000000ff2a00720c */ /* 0x000fe20003f05300 */
[----:B--2---:R0:W-:Y:S04]  /*ea80*/  STS.64 [R43+0x18], R30 ;  /* 0x0000181e2b007388 */ /* 0x0041e80000000a00 */
[----:B---3--:R-:W2:Y:S01]  /*ea90*/  LD.E.64 R34, desc[UR36][R4.64+0x38] ;  /* 0x0000382404227980 */ /* 0x008ea2000c101b00 */
[----:B------:R-:W-:-:S05]  /*eaa0*/  IADD3 R44, P1, PT, R44, 0x8, RZ ;  /* 0x000000082c2c7810 */ /* 0x000fca0007f3e0ff */
[----:B------:R-:W-:Y:S01]  /*eab0*/  IMAD.X R45, RZ, RZ, R45, P1 ;  /* 0x000000ffff2d7224 */ /* 0x000fe200008e062d */
[----:B0-----:R-:W-:Y:S01]  /*eac0*/  IADD3 R43, PT, PT, R43, 0x40, RZ ;  /* 0x000000402b2b7810 */ /* 0x001fe20007ffe0ff */
[----:B--2---:R0:W-:Y:S02]  /*ead0*/  STS.64 [R41+0x18], R34 ;  /* 0x0000182229007388 */ /* 0x0041e40000000a00 */
[----:B0-----:R-:W-:Y:S01]  /*eae0*/  VIADD R41, R41, 0x40 ;  /* 0x0000004029297836 */ /* 0x001fe20000000000 */
[----:B------:R-:W-:Y:S06]  /*eaf0*/  @P0 BRA `(.L_x_283) ;  /* 0xfffffffc00480947 */ /* 0x000fec000383ffff */
[----:B------:R-:W-:Y:S05]  /*eb00*/  BSYNC.RECONVERGENT B0 ;  /* 0x0000000000007941 */ /* 0x000fea0003800200 */
.L_x_282:
[----:B------:R-:W-:-:S07]  /*eb10*/  IMAD.MOV.U32 R20, RZ, RZ, R26 ;  /* 0x000000ffff147224 */ /* 0x000fce00078e001a */
.L_x_281:
[----:B------:R-:W-:-:S04]  /*eb20*/  ISETP.NE.U32.AND P0, PT, R24, RZ, PT ;  /* 0x000000ff1800720c */ /* 0x000fc80003f05070 */
[----:B------:R-:W-:-:S13]  /*eb30*/  ISETP.NE.AND.EX P0, PT, RZ, RZ, PT, P0 ;  /* 0x000000ffff00720c */ /* 0x000fda0003f05300 */
[----:B------:R-:W-:Y:S05]  /*eb40*/  @!P0 BRA `(.L_x_284) ;  /* 0x0000000400208947 */ /* 0x000fea0003800000 */
[----:B------:R-:W-:-:S04]  /*eb50*/  IADD3 R4, P0, PT, R24, -0x1, RZ ;  /* 0xffffffff18047810 */ /* 0x000fc80007f1e0ff */
[----:B------:R-:W-:Y:S01]  /*eb60*/  ISETP.GE.U32.AND P1, PT, R4, 0x3, PT ;  /* 0x000000030400780c */ /* 0x000fe20003f26070 */
[----:B------:R-:W-:Y:S01]  /*eb70*/  IMAD.X R4, RZ, RZ, -0x1, P0 ;  /* 0xffffffffff047424 */ /* 0x000fe200000e06ff */
[----:B------:R-:W-:-:S04]  /*eb80*/  ISETP.NE.U32.AND P0, PT, R25, RZ, PT ;  /* 0x000000ff1900720c */ /* 0x000fc80003f05070 */
[----:B------:R-:W-:Y:S02]  /*eb90*/  ISETP.GE.U32.AND.EX P1, PT, R4, RZ, PT, P1 ;  /* 0x000000ff0400720c */ /* 0x000fe40003f26110 */
[----:B------:R-:W-:-:S11]  /*eba0*/  ISETP.NE.AND.EX P0, PT, RZ, RZ, PT, P0 ;  /* 0x000000ffff00720c */ /* 0x000fd60003f05300 */
[----:B------:R-:W-:Y:S05]  /*ebb0*/  @!P1 BRA `(.L_x_285) ;  /* 0x00000000006c9947 */ /* 0x000fea0003800000 */
[C---:B------:R-:W-:Y:S01]  /*ebc0*/  LEA R6, P1, R20.reuse, R13, 0x3 ;  /* 0x0000000d14067211 */ /* 0x040fe200078218ff */
[----:B------:R-:W0:Y:S03]  /*ebd0*/  LDCU.64 UR4, c[0x0][0x3e8] ;  /* 0x00007d00ff0477ac */ /* 0x000e260008000a00 */
[----:B------:R-:W-:-:S05]  /*ebe0*/  LEA.HI.X R7, R20, R14, R33, 0x3, P1 ;  /* 0x0000000e14077211 */ /* 0x000fca00008f1c21 */
[----:B------:R-:W2:Y:S01]  /*ebf0*/  LD.E.64 R28, desc[UR36][R6.64] ;  /* 0x00000024061c7980 */ /* 0x000ea2000c101b00 */
[----:B------:R-:W-:-:S04]  /*ec00*/  IMAD.IADD R21, R20, 0x1, R15 ;  /* 0x0000000114157824 */ /* 0x000fc800078e020f */
[----:B------:R-:W-:Y:S01]  /*ec10*/  IMAD R21, R21, 0x8, R52 ;  /* 0x0000000815157824 */ /* 0x000fe200078e0234 */
[----:B0-----:R-:W-:-:S04]  /*ec20*/  IADD3 R4, P1, PT, R6, UR4, RZ ;  /* 0x0000000406047c10 */ /* 0x001fc8000ff3e0ff */
[----:B------:R-:W-:Y:S01]  /*ec30*/  IADD3.X R5, PT, PT, R7, UR5, RZ, P1, !PT ;  /* 0x0000000507057c10 */ /* 0x000fe20008ffe4ff */
[----:B--2---:R0:W-:Y:S04]  /*ec40*/  STS.64 [R21], R28 ;  /* 0x0000001c15007388 */ /* 0x0041e80000000a00 */
[----:B------:R-:W2:Y:S01]  /*ec50*/  LD.E.64 R30, desc[UR36][R4.64] ;  /* 0x00000024041e7980 */ /* 0x000ea2000c101b00 */
[----:B------:R-:W-:-:S05]  /*ec60*/  IMAD R34, R12, R11, RZ ;  /* 0x0000000b0c227224 */ /* 0x000fca00078e02ff */
[----:B------:R-:W-:-:S05]  /*ec70*/  LEA R43, R34, R21, 0x3 ;  /* 0x00000015222b7211 */ /* 0x000fca00078e18ff */
[----:B--2---:R1:W-:Y:S04]  /*ec80*/  STS.64 [R43], R30 ;  /* 0x0000001e2b007388 */ /* 0x0043e80000000a00 */
[----:B------:R-:W2:Y:S04]  /*ec90*/  LD.E.64 R34, desc[UR36][R6.64+0x8] ;  /* 0x0000082406227980 */ /* 0x000ea8000c101b00 */
[----:B--2---:R2:W-:Y:S04]  /*eca0*/  STS.64 [R21+0x8], R34 ;  /* 0x0000082215007388 */ /* 0x0045e80000000a00 */
[----:B------:R-:W3:Y:S04]  /*ecb0*/  LD.E.64 R36, desc[UR36][R4.64+0x8] ;  /* 0x0000082404247980 */ /* 0x000ee8000c101b00 */
[----:B---3--:R2:W-:Y:S04]  /*ecc0*/  STS.64 [R43+0x8], R36 ;  /* 0x000008242b007388 */ /* 0x0085e80000000a00 */
[----:B------:R-:W3:Y:S04]  /*ecd0*/  LD.E.64 R38, desc[UR36][R6.64+0x10] ;  /* 0x0000102406267980 */ /* 0x000ee8000c101b00 */
[----:B---3--:R2:W-:Y:S04]  /*ece0*/  STS.64 [R21+0x10], R38 ;  /* 0x0000102615007388 */ /* 0x0085e80000000a00 */
[----:B0-----:R-:W3:Y:S04]  /*ecf0*/  LD.E.64 R28, desc[UR36][R4.64+0x10] ;  /* 0x00001024041c7980 */ /* 0x001ee8000c101b00 */
[----:B---3--:R2:W-:Y:S04]  /*ed00*/  STS.64 [R43+0x10], R28 ;  /* 0x0000101c2b007388 */ /* 0x0085e80000000a00 */
[----:B------:R-:W3:Y:S04]  /*ed10*/  LD.E.64 R40, desc[UR36][R6.64+0x18] ;  /* 0x0000182406287980 */ /* 0x000ee8000c101b00 */
[----:B---3--:R2:W-:Y:S04]  /*ed20*/  STS.64 [R21+0x18], R40 ;  /* 0x0000182815007388 */ /* 0x0085e80000000a00 */
[----:B-1----:R-:W3:Y:S01]  /*ed30*/  LD.E.64 R30, desc[UR36][R4.64+0x18] ;  /* 0x00001824041e7980 */ /* 0x002ee2000c101b00 */
[----:B------:R-:W-:-:S05]  /*ed40*/  IADD3 R20, P1, PT, R20, 0x4, RZ ;  /* 0x0000000414147810 */ /* 0x000fca0007f3e0ff */
[----:B------:R-:W-:Y:S01]  /*ed50*/  IMAD.X R33, RZ, RZ, R33, P1 ;  /* 0x000000ffff217224 */ /* 0x000fe200008e0621 */
[----:B---3--:R2:W-:Y:S07]  /*ed60*/  STS.64 [R43+0x18], R30 ;  /* 0x0000181e2b007388 */ /* 0x0085ee0000000a00 */
.L_x_285:
[----:B------:R-:W-:Y:S05]  /*ed70*/  @!P0 BRA `(.L_x_284) ;  /* 0x0000000000948947 */ /* 0x000fea0003800000 */
[----:B------:R-:W-:-:S04]  /*ed80*/  ISETP.NE.U32.AND P0, PT, R25, 0x1, PT ;  /* 0x000000011900780c */ /* 0x000fc80003f05070 */
[----:B------:R-:W-:-:S13]  /*ed90*/  ISETP.NE.AND.EX P0, PT, RZ, RZ, PT, P0 ;  /* 0x000000ffff00720c */ /* 0x000fda0003f05300 */
[C---:B------:R-:W-:Y:S01]  /*eda0*/  @P0 LEA R6, P1, R20.reuse, R13, 0x3 ;  /* 0x0000000d14060211 */ /* 0x040fe200078218ff */
[----:B------:R-:W0:Y:S03]  /*edb0*/  @P0 LDC.64 R4, c[0x0][0x3e8] ;  /* 0x0000fa00ff040b82 */ /* 0x000e260000000a00 */
[----:B------:R-:W-:-:S05]  /*edc0*/  @P0 LEA.HI.X R7, R20, R14, R33, 0x3, P1 ;  /* 0x0000000e14070211 */ /* 0x000fca00008f1c21 */
[----:B--2---:R-:W2:Y:S01]  /*edd0*/  @P0 LD.E.64 R28, desc[UR36][R6.64] ;  /* 0x00000024061c0980 */ /* 0x004ea2000c101b00 */
[----:B------:R-:W-:-:S04]  /*ede0*/  @P0 IMAD.IADD R21, R20, 0x1, R15 ;  /* 0x0000000114150824 */ /* 0x000fc800078e020f */
[----:B------:R-:W-:Y:S01]  /*edf0*/  @P0 IMAD R21, R21, 0x8, R52 ;  /* 0x0000000815150824 */ /* 0x000fe200078e0234 */
[----:B0-----:R-:W-:-:S05]  /*ee00*/  @P0 IADD3 R4, P1, PT, R6, R4, RZ ;  /* 0x0000000406040210 */ /* 0x001fca0007f3e0ff */
[----:B------:R-:W-:Y:S01]  /*ee10*/  @P0 IMAD.X R5, R7, 0x1, R5, P1 ;  /* 0x0000000107050824 */ /* 0x000fe200008e0605 */
[----:B--2---:R0:W-:Y:S04]  /*ee20*/  @P0 STS.64 [R21], R28 ;  /* 0x0000001c15000388 */ /* 0x0041e80000000a00 */
[----:B------:R-:W2:Y:S01]  /*ee30*/  @P0 LD.E.64 R30, desc[UR36][R4.64] ;  /* 0x00000024041e0980 */ /* 0x000ea2000c101b00 */
[----:B------:R-:W-:-:S04]  /*ee40*/  IMAD R36, R12, R11, RZ ;  /* 0x0000000b0c247224 */ /* 0x000fc800078e02ff */
[----:B------:R-:W-:-:S05]  /*ee50*/  @P0 IMAD R11, R36, 0x8, R21 ;  /* 0x00000008240b0824 */ /* 0x000fca00078e0215 */
[----:B--2---:R0:W-:Y:S04]  /*ee60*/  @P0 STS.64 [R11], R30 ;  /* 0x0000001e0b000388 */ /* 0x0041e80000000a00 */
[----:B------:R-:W2:Y:S01]  /*ee70*/  @P0 LD.E.64 R6, desc[UR36][R6.64+0x8] ;  /* 0x0000082406060980 */ /* 0x000ea2000c101b00 */
[----:B------:R-:W-:-:S03]  /*ee80*/  LOP3.LUT R12, R12, 0x1, RZ, 0xc0, !PT ;  /* 0x000000010c0c7812 */ /* 0x000fc600078ec0ff */
[----:B--2---:R0:W-:Y:S04]  /*ee90*/  @P0 STS.64 [R21+0x8], R6 ;  /* 0x0000080615000388 */ /* 0x0041e80000000a00 */
[----:B------:R-:W2:Y:S01]  /*eea0*/  @P0 LD.E.64 R34, desc[UR36][R4.64+0x8] ;  /* 0x0000082404220980 */ /* 0x000ea2000c101b00 */
[----:B------:R-:W-:Y:S02]  /*eeb0*/  ISETP.NE.U32.AND P1, PT, R12, 0x1, PT ;  /* 0x000000010c00780c */ /* 0x000fe40003f25070 */
[----:B------:R-:W-:Y:S02]  /*eec0*/  @P0 IADD3 R20, P2, PT, R20, 0x2, RZ ;  /* 0x0000000214140810 */ /* 0x000fe40007f5e0ff */
[----:B------:R-:W-:Y:S02]  /*eed0*/  ISETP.NE.U32.AND.EX P1, PT, RZ, RZ, PT, P1 ;  /* 0x000000ffff00720c */ /* 0x000fe40003f25110 */
[----:B------:R-:W-:Y:S01]  /*eee0*/  @P0 IADD3.X R33, PT, PT, RZ, R33, RZ, P2, !PT ;  /* 0x00000021ff210210 */ /* 0x000fe200017fe4ff */
[----:B--2---:R0:W-:Y:S10]  /*eef0*/  @P0 STS.64 [R11+0x8], R34 ;  /* 0x000008220b000388 */ /* 0x0041f40000000a00 */
[----:B------:R-:W-:Y:S05]  /*ef00*/  @P1 BRA `(.L_x_284) ;  /* 0x0000000000301947 */ /* 0x000fea0003800000 */
        /* <DEDUP_REMOVED lines=8> */
[----:B--2---:R1:W-:Y:S05]  /*ef90*/  STS.64 [R15], R4 ;  /* 0x000000040f007388 */ /* 0x0043ea0000000a00 */
[----:B------:R-:W2:Y:S01]  /*efa0*/  LD.E.64 R6, desc[UR36][R6.64] ;  /* 0x0000002406067980 */ /* 0x000ea2000c101b00 */
[----:B------:R-:W-:-:S05]  /*efb0*/  IMAD R11, R36, 0x8, R15 ;  /* 0x00000008240b7824 */ /* 0x000fca00078e020f */
[----:B--2---:R1:W-:Y:S02]  /*efc0*/  STS.64 [R11], R6 ;  /* 0x000000060b007388 */ /* 0x0043e40000000a00 */
.L_x_284:
[C---:B------:R-:W-:Y:S01]  /*efd0*/  IADD3 R8, P0, PT, R17.reuse, R8, RZ ;  /* 0x0000000811087210 */ /* 0x040fe20007f1e0ff */
[----:B------:R-:W-:-:S04]  /*efe0*/  IMAD.IADD R10, R17, 0x1, R10 ;  /* 0x00000001110a7824 */ /* 0x000fc800078e020a */
[----:B------:R-:W-:Y:S01]  /*eff0*/  IMAD.X R9, RZ, RZ, R9, P0 ;  /* 0x000000ffff097224 */ /* 0x000fe200000e0609 */
[----:B------:R-:W-:-:S04]  /*f000*/  ISETP.GE.U32.AND P0, PT, R8, R0, PT ;  /* 0x000000000800720c */ /* 0x000fc80003f06070 */
[----:B------:R-:W-:-:S13]  /*f010*/  ISETP.GE.U32.AND.EX P0, PT, R9, R3, PT, P0 ;  /* 0x000000030900720c */ /* 0x000fda0003f06100 */
[----:B------:R-:W-:Y:S05]  /*f020*/  @!P0 BRA `(.L_x_286) ;  /* 0xfffffff000a08947 */ /* 0x000fea000383ffff */
.L_x_277:
[----:B------:R-:W3:Y:S02]  /*f030*/  LDCU.64 UR4, c[0x0][0x3b0] ;  /* 0x00007600ff0477ac */ /* 0x000ee40008000a00 */
[----:B---3--:R-:W-:-:S04]  /*f040*/  IADD3 R0, P0, PT, R17, UR4, RZ ;  /* 0x0000000411007c10 */ /* 0x008fc8000ff1e0ff */
[----:B------:R-:W-:Y:S02]  /*f050*/  IADD3 R0, P1, PT, R0, -0x1, RZ ;  /* 0xffffffff00007810 */ /* 0x000fe40007f3e0ff */
[----:B------:R-:W-:Y:S01]  /*f060*/  IADD3.X R3, PT, PT, RZ, UR5, RZ, P0, !PT ;  /* 0x00000005ff037c10 */ /* 0x000fe200087fe4ff */
[----:B------:R-:W-:Y:S05]  /*f070*/  WARPSYNC.ALL ;  /* 0x0000000000007948 */ /* 0x000fea0003800000 */
[----:B------:R-:W-:Y:S01]  /*f080*/  BAR.SYNC.DEFER_BLOCKING 0x0 ;  /* 0x0000000000007b1d */ /* 0x000fe20000010000 */
[----:B------:R-:W-:Y:S02]  /*f090*/  ISETP.GE.U32.AND P0, PT, R0, R17, PT ;  /* 0x000000110000720c */ /* 0x000fe40003f06070 */
[----:B------:R-:W-:-:S04]  /*f0a0*/  IADD3.X R0, PT, PT, R3, -0x1, RZ, P1, !PT ;  /* 0xffffffff03007810 */ /* 0x000fc80000ffe4ff */
[----:B------:R-:W-:-:S13]  /*f0b0*/  ISETP.GE.U32.AND.EX P0, PT, R0, RZ, PT, P0 ;  /* 0x000000ff0000720c */ /* 0x000fda0003f06100 */
[----:B------:R-:W-:Y:S05]  /*f0c0*/  @!P0 BRA `(.L_x_287) ;  /* 0x0000005c00308947 */ /* 0x000fea0003800000 */
[----:B------:R-:W-:Y:S01]  /*f0d0*/  IMAD.MOV.U32 R48, RZ, RZ, RZ ;  /* 0x000000ffff307224 */ /* 0x000fe200078e00ff */
[----:B------:R-:W3:Y:S01]  /*f0e0*/  LDCU UR42, c[0x0][0x3bc] ;  /* 0x00007780ff2a77ac */ /* 0x000ee20008000800 */
[----:B------:R-:W-:Y:S01]  /*f0f0*/  IMAD.MOV.U32 R50, RZ, RZ, RZ ;  /* 0x000000ffff327224 */ /* 0x000fe200078e00ff */
[----:B------:R-:W4:Y:S01]  /*f100*/  LDCU.64 UR38, c[0x0][0x388] ;  /* 0x00007100ff2677ac */ /* 0x000f220008000a00 */
[----:B------:R-:W0:Y:S05]  /*f110*/  LDCU.64 UR40, c[0x0][0x3d0] ;  /* 0x00007a00ff2877ac */ /* 0x000e2a0008000a00 */
.L_x_369:
[----:B0123--:R-:W0:Y:S01]  /*f120*/  LDC.64 R20, c[0x0][0x3b0] ;  /* 0x0000ec00ff147b82 */ /* 0x00fe220000000a00 */
[----:B------:R-:W-:Y:S02]  /*f130*/  IMAD.MOV.U32 R33, RZ, RZ, RZ ;  /* 0x000000ffff217224 */ /* 0x000fe400078e00ff */
[----:B------:R-:W-:Y:S02]  /*f140*/  IMAD R3, R50, R17, RZ ;  /* 0x0000001132037224 */ /* 0x000fe400078e02ff */
[----:B------:R-:W-:-:S04]  /*f150*/  IMAD.WIDE.U32 R58, R17, R48, R32 ;  /* 0x00000030113a7225 */ /* 0x000fc800078e0020 */
[----:B------:R-:W-:Y:S01]  /*f160*/  IMAD.IADD R0, R59, 0x1, R3 ;  /* 0x000000013b007824 */ /* 0x000fe200078e0203 */
[----:B0-----:R-:W-:-:S04]  /*f170*/  ISETP.GE.U32.AND P0, PT, R58, R20, PT ;  /* 0x000000143a00720c */ /* 0x001fc80003f06070 */
[----:B------:R-:W-:-:S13]  /*f180*/  ISETP.GE.U32.AND.EX P0, PT, R0, R21, PT, P0 ;  /* 0x000000150000720c */ /* 0x000fda0003f06100 */
[----:B----45:R-:W-:Y:S05]  /*f190*/  @P0 BRA `(.L_x_287) ;  /* 0x0000005800fc0947 */ /* 0x030fea0003800000 */
[----:B------:R-:W-:Y:S01]  /*f1a0*/  ISETP.NE.AND P1, PT, R54, RZ, PT ;  /* 0x000000ff3600720c */ /* 0x000fe20003f25270 */
[-C--:B------:R-:W-:Y:S01]  /*f1b0*/  IMAD R3, R0, R20.reuse, RZ ;  /* 0x0000001400037224 */ /* 0x080fe200078e02ff */
[----:B-1----:R-:W-:Y:S01]  /*f1c0*/  MOV R5, R49 ;  /* 0x0000003100057202 */ /* 0x002fe20000000f00 */
[----:B------:R-:W-:Y:S02]  /*f1d0*/  IMAD.MOV.U32 R4, RZ, RZ, R60 ;  /* 0x000000ffff047224 */ /* 0x000fe400078e003c */
[C---:B------:R-:W-:Y:S02]  /*f1e0*/  IMAD R3, R58.reuse, R21, R3 ;  /* 0x000000153a037224 */ /* 0x040fe400078e0203 */
[----:B------:R-:W-:-:S04]  /*f1f0*/  IMAD.WIDE.U32 R20, R58, R20, R4 ;  /* 0x000000143a147225 */ /* 0x000fc800078e0004 */
[----:B------:R-:W-:Y:S02]  /*f200*/  IMAD.IADD R3, R21, 0x1, R3 ;  /* 0x0000000115037824 */ /* 0x000fe400078e0203 */
[----:B------:R-:W-:Y:S05]  /*f210*/  @!P1 BRA `(.L_x_288) ;  /* 0x0000000800449947 */ /* 0x000fea0003800000 */
[----:B------:R-:W0:Y:S01]  /*f220*/  LDC R55, c[0x0][0x3b8] ;  /* 0x0000ee00ff377b82 */ /* 0x000e220000000800 */
[----:B------:R-:W-:-:S07]  /*f230*/  CS2R R32, SRZ ;  /* 0x0000000000207805 */ /* 0x000fce000001ff00 */
[----:B------:R-:W1:Y:S01]  /*f240*/  LDC R4, c[0x0][0x3bc] ;  /* 0x0000ef00ff047b82 */ /* 0x000e620000000800 */
[----:B0-----:R-:W-:-:S04]  /*f250*/  IADD3 R5, P1, PT, R55, -0x1, RZ ;  /* 0xffffffff37057810 */ /* 0x001fc80007f3e0ff */
[----:B------:R-:W-:Y:S02]  /*f260*/  ISETP.GE.U32.AND P0, PT, R5, 0xf, PT ;  /* 0x0000000f0500780c */ /* 0x000fe40003f06070 */
[----:B-1----:R-:W-:-:S04]  /*f270*/  IADD3.X R4, PT, PT, R4, -0x1, RZ, P1, !PT ;  /* 0xffffffff04047810 */ /* 0x002fc80000ffe4ff */
[----:B------:R-:W-:-:S13]  /*f280*/  ISETP.GE.U32.AND.EX P0, PT, R4, RZ, PT, P0 ;  /* 0x000000ff0400720c */ /* 0x000fda0003f06100 */
[----:B------:R-:W-:Y:S05]  /*f290*/  @!P0 BRA `(.L_x_289) ;  /* 0x0000000000c08947 */ /* 0x000fea0003800000 */
[----:B------:R-:W0:Y:S01]  /*f2a0*/  S2R R5, SR_CgaCtaId ;  /* 0x0000000000057919 */ /* 0x000e220000008800 */
[----:B------:R-:W-:Y:S01]  /*f2b0*/  MOV R4, 0x400 ;  /* 0x0000040000047802 */ /* 0x000fe20000000f00 */
[----:B------:R-:W-:Y:S01]  /*f2c0*/  BSSY.RECONVERGENT B0, `(.L_x_290) ;  /* 0x000002a000007945 */ /* 0x000fe20003800200 */
[----:B------:R-:W-:Y:S02]  /*f2d0*/  IMAD.MOV.U32 R64, RZ, RZ, RZ ;  /* 0x000000ffff407224 */ /* 0x000fe400078e00ff */
[----:B------:R-:W-:Y:S01]  /*f2e0*/  IMAD.MOV.U32 R67, RZ, RZ, RZ ;  /* 0x000000ffff437224 */ /* 0x000fe200078e00ff */
[----:B0-----:R-:W-:-:S07]  /*f2f0*/  LEA R69, R5, R4, 0x18 ;  /* 0x0000000405457211 */ /* 0x001fce00078ec0ff */
.L_x_291:
[----:B0-----:R-:W-:Y:S02]  /*f300*/  IMAD R7, R0, UR40, RZ ;  /* 0x0000002800077c24 */ /* 0x001fe4000f8e02ff */
[----:B------:R-:W-:Y:S02]  /*f310*/  IMAD.MOV.U32 R4, RZ, RZ, R64 ;  /* 0x000000ffff047224 */ /* 0x000fe400078e0040 */
[----:B------:R-:W-:Y:S02]  /*f320*/  IMAD.MOV.U32 R5, RZ, RZ, R67 ;  /* 0x000000ffff057224 */ /* 0x000fe400078e0043 */
[C---:B------:R-:W-:Y:S02]  /*f330*/  IMAD R7, R58.reuse, UR41, R7 ;  /* 0x000000293a077c24 */ /* 0x040fe4000f8e0207 */
[----:B------:R-:W-:-:S05]  /*f340*/  IMAD.WIDE.U32 R4, R58, UR40, R4 ;  /* 0x000000283a047c25 */ /* 0x000fca000f8e0004 */
[----:B------:R-:W-:Y:S02]  /*f350*/  IADD3 R5, PT, PT, R5, R7, RZ ;  /* 0x0000000705057210 */ /* 0x000fe40007ffe0ff */
[----:B----4-:R-:W-:-:S04]  /*f360*/  LEA R62, P0, R4, UR38, 0x3 ;  /* 0x00000026043e7c11 */ /* 0x010fc8000f8018ff */
[----:B------:R-:W-:-:S05]  /*f370*/  LEA.HI.X R63, R4, UR39, R5, 0x3, P0 ;  /* 0x00000027043f7c11 */ /* 0x000fca00080f1c05 */
[----:B------:R-:W2:Y:S04]  /*f380*/  LDG.E.64 R4, desc[UR36][R62.64] ;  /* 0x000000243e047981 */ /* 0x000ea8000c1e1b00 */
[----:B------:R-:W2:Y:S04]  /*f390*/  LDG.E.64 R6, desc[UR36][R62.64+0x8] ;  /* 0x000008243e067981 */ /* 0x000ea8000c1e1b00 */
[----:B------:R-:W4:Y:S04]  /*f3a0*/  LDG.E.64 R8, desc[UR36][R62.64+0x10] ;  /* 0x000010243e087981 */ /* 0x000f28000c1e1b00 */
[----:B------:R-:W4:Y:S04]  /*f3b0*/  LDG.E.64 R10, desc[UR36][R62.64+0x18] ;  /* 0x000018243e0a7981 */ /* 0x000f28000c1e1b00 */
[----:B------:R-:W5:Y:S04]  /*f3c0*/  LDG.E.64 R12, desc[UR36][R62.64+0x20] ;  /* 0x000020243e0c7981 */ /* 0x000f68000c1e1b00 */
        /* <DEDUP_REMOVED lines=10> */
[----:B------:R-:W5:Y:S01]  /*f470*/  LDG.E.64 R46, desc[UR36][R62.64+0x78] ;  /* 0x000078243e2e7981 */ /* 0x000f62000c1e1b00 */
[C---:B------:R-:W-:Y:S01]  /*f480*/  IMAD R65, R64.reuse, 0x8, R69 ;  /* 0x0000000840417824 */ /* 0x040fe200078e0245 */
[----:B------:R-:W-:-:S05]  /*f490*/  IADD3 R64, P0, PT, R64, 0x10, RZ ;  /* 0x0000001040407810 */ /* 0x000fca0007f1e0ff */
[----:B------:R-:W-:Y:S01]  /*f4a0*/  IMAD.X R67, RZ, RZ, R67, P0 ;  /* 0x000000ffff437224 */ /* 0x000fe200000e0643 */
[----:B------:R-:W-:-:S04]  /*f4b0*/  ISETP.NE.U32.AND P0, PT, R64, R27, PT ;  /* 0x0000001b4000720c */ /* 0x000fc80003f05070 */
[----:B---3--:R-:W-:Y:S01]  /*f4c0*/  ISETP.NE.AND.EX P0, PT, R67, UR42, PT, P0 ;  /* 0x0000002a43007c0c */ /* 0x008fe2000bf05300 */
[----:B--2---:R0:W-:Y:S04]  /*f4d0*/  STS.128 [R65], R4 ;  /* 0x0000000441007388 */ /* 0x0041e80000000c00 */
[----:B----4-:R0:W-:Y:S04]  /*f4e0*/  STS.128 [R65+0x10], R8 ;  /* 0x0000100841007388 */ /* 0x0101e80000000c00 */
[----:B-----5:R0:W-:Y:S04]  /*f4f0*/  STS.128 [R65+0x20], R12 ;  /* 0x0000200c41007388 */ /* 0x0201e80000000c00 */
[----:B------:R0:W-:Y:S04]  /*f500*/  STS.128 [R65+0x30], R28 ;  /* 0x0000301c41007388 */ /* 0x0001e80000000c00 */
[----:B------:R0:W-:Y:S04]  /*f510*/  STS.128 [R65+0x40], R32 ;  /* 0x0000402041007388 */ /* 0x0001e80000000c00 */
[----:B------:R0:W-:Y:S04]  /*f520*/  STS.128 [R65+0x50], R36 ;  /* 0x0000502441007388 */ /* 0x0001e80000000c00 */
[----:B------:R0:W-:Y:S04]  /*f530*/  STS.128 [R65+0x60], R40 ;  /* 0x0000602841007388 */ /* 0x0001e80000000c00 */
[----:B------:R0:W-:Y:S01]  /*f540*/  STS.128 [R65+0x70], R44 ;  /* 0x0000702c41007388 */ /* 0x0001e20000000c00 */
[----:B------:R-:W-:Y:S05]  /*f550*/  @P0 BRA `(.L_x_291) ;  /* 0xfffffffc00680947 */ /* 0x000fea000383ffff */
[----:B------:R-:W-:Y:S05]  /*f560*/  BSYNC.RECONVERGENT B0 ;  /* 0x0000000000007941 */ /* 0x000fea0003800200 */
.L_x_290:
[----:B------:R-:W1:Y:S01]  /*f570*/  LDCU UR4, c[0x0][0x3bc] ;  /* 0x00007780ff0477ac */ /* 0x000e620008000800 */
[----:B0-----:R-:W-:Y:S02]  /*f580*/  IMAD.MOV.U32 R32, RZ, RZ, R27 ;  /* 0x000000ffff207224 */ /* 0x001fe400078e001b */
[----:B-1----:R-:W-:-:S07]  /*f590*/  IMAD.U32 R33, RZ, RZ, UR4 ;  /* 0x00000004ff217e24 */ /* 0x002fce000f8e00ff */
.L_x_289:
[----:B------:R-:W-:-:S04]  /*f5a0*/  LOP3.LUT R4, R55, 0xf, RZ, 0xc0, !PT ;  /* 0x0000000f37047812 */ /* 0x000fc800078ec0ff */
        /* <DEDUP_REMOVED lines=10> */
[----:B------:R-:W0:Y:S01]  /*f650*/  LDCU.64 UR4, c[0x0][0x3d0] ;  /* 0x00007a00ff0477ac */ /* 0x000e220008000a00 */
[----:B------:R-:W1:Y:S01]  /*f660*/  LDCU.64 UR6, c[0x0][0x388] ;  /* 0x00007100ff0677ac */ /* 0x000e620008000a00 */
[----:B0-----:R-:W-:Y:S02]  /*f670*/  IMAD R7, R0, UR4, RZ ;  /* 0x0000000400077c24 */ /* 0x001fe4000f8e02ff */
[----:B------:R-:W-:-:S04]  /*f680*/  IMAD.WIDE.U32 R4, R58, UR4, R32 ;  /* 0x000000043a047c25 */ /* 0x000fc8000f8e0020 */
[----:B------:R-:W-:Y:S01]  /*f690*/  IMAD R7, R58, UR5, R7 ;  /* 0x000000053a077c24 */ /* 0x000fe2000f8e0207 */
[----:B-1----:R-:W-:-:S04]  /*f6a0*/  LEA R34, P0, R4, UR6, 0x3 ;  /* 0x0000000604227c11 */ /* 0x002fc8000f8018ff */
[----:B------:R-:W-:-:S04]  /*f6b0*/  IADD3 R5, PT, PT, R7, R5, RZ ;  /* 0x0000000507057210 */ /* 0x000fc80007ffe0ff */
[----:B------:R-:W-:-:S05]  /*f6c0*/  LEA.HI.X R35, R4, UR7, R5, 0x3, P0 ;  /* 0x0000000704237c11 */ /* 0x000fca00080f1c05 */
[----:B------:R-:W2:Y:S04]  /*f6d0*/  LDG.E.64 R4, desc[UR36][R34.64] ;  /* 0x0000002422047981 */ /* 0x000ea8000c1e1b00 */
[----:B------:R-:W2:Y:S04]  /*f6e0*/  LDG.E.64 R6, desc[UR36][R34.64+0x8] ;  /* 0x0000082422067981 */ /* 0x000ea8000c1e1b00 */
[----:B------:R-:W5:Y:S04]  /*f6f0*/  LDG.E.64 R8, desc[UR36][R34.64+0x10] ;  /* 0x0000102422087981 */ /* 0x000f68000c1e1b00 */
[----:B------:R-:W5:Y:S04]  /*f700*/  LDG.E.64 R10, desc[UR36][R34.64+0x18] ;  /* 0x00001824220a7981 */ /* 0x000f68000c1e1b00 */
[----:B------:R-:W3:Y:S04]  /*f710*/  LDG.E.64 R12, desc[UR36][R34.64+0x20] ;  /* 0x00002024220c7981 */ /* 0x000ee8000c1e1b00 */
[----:B------:R-:W3:Y:S04]  /*f720*/  LDG.E.64 R14, desc[UR36][R34.64+0x28] ;  /* 0x00002824220e7981 */ /* 0x000ee8000c1e1b00 */
[----:B------:R-:W4:Y:S04]  /*f730*/  LDG.E.64 R28, desc[UR36][R34.64+0x30] ;  /* 0x00003024221c7981 */ /* 0x000f28000c1e1b00 */
[----:B------:R-:W4:Y:S01]  /*f740*/  LDG.E.64 R30, desc[UR36][R34.64+0x38] ;  /* 0x00003824221e7981 */ /* 0x000f22000c1e1b00 */
[----:B------:R-:W0:Y:S01]  /*f750*/  S2UR UR5, SR_CgaCtaId ;  /* 0x00000000000579c3 */ /* 0x000e220000008800 */
[----:B------:R-:W-:-:S02]  /*f760*/  UMOV UR4, 0x400 ;  /* 0x0000040000047882 */ /* 0x000fc40000000000 */
[----:B0-----:R-:W-:-:S06]  /*f770*/  ULEA UR4, UR5, UR4, 0x18 ;  /* 0x0000000405047291 */ /* 0x001fcc000f8ec0ff */
[C---:B------:R-:W-:Y:S02]  /*f780*/  LEA R37, R32.reuse, UR4, 0x3 ;  /* 0x0000000420257c11 */ /* 0x040fe4000f8e18ff */
[----:B------:R-:W-:-:S05]  /*f790*/  IADD3 R32, P0, PT, R32, 0x8, RZ ;  /* 0x0000000820207810 */ /* 0x000fca0007f1e0ff */
[----:B------:R-:W-:Y:S01]  /*f7a0*/  IMAD.X R33, RZ, RZ, R33, P0 ;  /* 0x000000ffff217224 */ /* 0x000fe200000e0621 */
[----:B--2---:R0:W-:Y:S04]  /*f7b0*/  STS.128 [R37], R4 ;  /* 0x0000000425007388 */ /* 0x0041e80000000c00 */
[----:B-----5:R0:W-:Y:S04]  /*f7c0*/  STS.128 [R37+0x10], R8 ;  /* 0x0000100825007388 */ /* 0x0201e80000000c00 */
[----:B---3--:R0:W-:Y:S04]  /*f7d0*/  STS.128 [R37+0x20], R12 ;  /* 0x0000200c25007388 */ /* 0x0081e80000000c00 */
[----:B----4-:R0:W-:Y:S02]  /*f7e0*/  STS.128 [R37+0x30], R28 ;  /* 0x0000301c25007388 */ /* 0x0101e40000000c00 */
.L_x_292:
[----:B------:R-:W-:Y:S05]  /*f7f0*/  @!P1 BRA `(.L_x_288) ;  /* 0x0000000000cc9947 */ /* 0x000fea0003800000 */
[----:B0-----:R-:W-:-:S04]  /*f800*/  IADD3 R4, P1, PT, R24, -0x1, RZ ;  /* 0xffffffff18047810 */ /* 0x001fc80007f3e0ff */
        /* <DEDUP_REMOVED lines=11> */
[----:B-1----:R-:W-:-:S03]  /*f8c0*/  LEA R12, P0, R4, UR6, 0x3 ;  /* 0x00000006040c7c11 */ /* 0x002fc6000f8018ff */
[----:B------:R-:W-:-:S05]  /*f8d0*/  IMAD.IADD R7, R7, 0x1, R5 ;  /* 0x0000000107077824 */ /* 0x000fca00078e0205 */
[----:B------:R-:W-:-:S05]  /*f8e0*/  LEA.HI.X R13, R4, UR7, R7, 0x3, P0 ;  /* 0x00000007040d7c11 */ /* 0x000fca00080f1c07 */
[----:B------:R-:W2:Y:S04]  /*f8f0*/  LDG.E.64 R4, desc[UR36][R12.64] ;  /* 0x000000240c047981 */ /* 0x000ea8000c1e1b00 */
[----:B------:R-:W2:Y:S04]  /*f900*/  LDG.E.64 R6, desc[UR36][R12.64+0x8] ;  /* 0x000008240c067981 */ /* 0x000ea8000c1e1b00 */
[----:B------:R-:W5:Y:S04]  /*f910*/  LDG.E.64 R8, desc[UR36][R12.64+0x10] ;  /* 0x000010240c087981 */ /* 0x000f68000c1e1b00 */
[----:B------:R-:W5:Y:S01]  /*f920*/  LDG.E.64 R10, desc[UR36][R12.64+0x18] ;  /* 0x000018240c0a7981 */ /* 0x000f62000c1e1b00 */
[----:B------:R-:W0:Y:S01]  /*f930*/  S2UR UR5, SR_CgaCtaId ;  /* 0x00000000000579c3 */ /* 0x000e220000008800 */
[----:B------:R-:W-:-:S02]  /*f940*/  UMOV UR4, 0x400 ;  /* 0x0000040000047882 */ /* 0x000fc40000000000 */
[----:B0-----:R-:W-:-:S06]  /*f950*/  ULEA UR4, UR5, UR4, 0x18 ;  /* 0x0000000405047291 */ /* 0x001fcc000f8ec0ff */
[C---:B------:R-:W-:Y:S02]  /*f960*/  LEA R15, R32.reuse, UR4, 0x3 ;  /* 0x00000004200f7c11 */ /* 0x040fe4000f8e18ff */
[----:B------:R-:W-:-:S05]  /*f970*/  IADD3 R32, P0, PT, R32, 0x4, RZ ;  /* 0x0000000420207810 */ /* 0x000fca0007f1e0ff */
[----:B------:R-:W-:Y:S01]  /*f980*/  IMAD.X R33, RZ, RZ, R33, P0 ;  /* 0x000000ffff217224 */ /* 0x000fe200000e0621 */
[----:B--2---:R0:W-:Y:S04]  /*f990*/  STS.128 [R15], R4 ;  /* 0x000000040f007388 */ /* 0x0041e80000000c00 */
[----:B-----5:R0:W-:Y:S03]  /*f9a0*/  STS.128 [R15+0x10], R8 ;  /* 0x000010080f007388 */ /* 0x0201e60000000c00 */
.L_x_293:
        /* <DEDUP_REMOVED lines=9> */
[----:B------:R-:W2:Y:S01]  /*fa40*/  LDG.E.64 R4, desc[UR36][R8.64] ;  /* 0x0000002408047981 */ /* 0x000ea2000c1e1b00 */
[----:B------:R-:W0:Y:S01]  /*fa50*/  S2UR UR5, SR_CgaCtaId ;  /* 0x00000000000579c3 */ /* 0x000e220000008800 */
[----:B------:R-:W-:Y:S01]  /*fa60*/  UMOV UR4, 0x400 ;  /* 0x0000040000047882 */ /* 0x000fe20000000000 */
[----:B------:R-:W-:-:S04]  /*fa70*/  ISETP.NE.U32.AND P0, PT, R25, 0x1, PT ;  /* 0x000000011900780c */ /* 0x000fc80003f05070 */
[----:B------:R-:W-:Y:S01]  /*fa80*/  ISETP.NE.AND.EX P0, PT, RZ, RZ, PT, P0 ;  /* 0x000000ffff00720c */ /* 0x000fe20003f05300 */
[----:B0-----:R-:W-:-:S06]  /*fa90*/  ULEA UR4, UR5, UR4, 0x18 ;  /* 0x0000000405047291 */ /* 0x001fcc000f8ec0ff */
[----:B------:R-:W-:-:S05]  /*faa0*/  LEA R11, R32, UR4, 0x3 ;  /* 0x00000004200b7c11 */ /* 0x000fca000f8e18ff */
[----:B--2---:R1:W-:Y:S01]  /*fab0*/  STS.64 [R11], R4 ;  /* 0x000000040b007388 */ /* 0x0043e20000000a00 */
[----:B------:R-:W-:Y:S05]  /*fac0*/  @!P0 BRA `(.L_x_288) ;  /* 0x0000000000188947 */ /* 0x000fea0003800000 */
[----:B------:R-:W-:Y:S01]  /*fad0*/  ISETP.NE.U32.AND P0, PT, R25, 0x2, PT ;  /* 0x000000021900780c */ /* 0x000fe20003f05070 */
[----:B-1----:R-:W2:Y:S03]  /*fae0*/  LDG.E.64 R4, desc[UR36][R8.64+0x8] ;  /* 0x0000082408047981 */ /* 0x002ea6000c1e1b00 */
[----:B------:R-:W-:-:S13]  /*faf0*/  ISETP.NE.AND.EX P0, PT, RZ, RZ, PT, P0 ;  /* 0x000000ffff00720c */ /* 0x000fda0003f05300 */
[----:B------:R-:W5:Y:S04]  /*fb00*/  @P0 LDG.E.64 R6, desc[UR36][R8.64+0x10] ;  /* 0x0000102408060981 */ /* 0x000f68000c1e1b00 */
[----:B--2---:R2:W-:Y:S04]  /*fb10*/  STS.64 [R11+0x8], R4 ;  /* 0x000008040b007388 */ /* 0x0045e80000000a00 */
[----:B-----5:R2:W-:Y:S02]  /*fb20*/  @P0 STS.64 [R11+0x10], R6 ;  /* 0x000010060b000388 */ /* 0x0205e40000000a00 */
.L_x_288:
[----:B------:R-:W3:Y:S01]  /*fb30*/  LDCU.128 UR4, c[0x0][0x3a0] ;  /* 0x00007400ff0477ac */ /* 0x000ee20008000c00 */
[C---:B0-2---:R-:W-:Y:S01]  /*fb40*/  SHF.L.U32 R6, R58.reuse, 0x3, RZ ;  /* 0x000000033a067819 */ /* 0x045fe200000006ff */
[----:B-1----:R-:W0:Y:S01]  /*fb50*/  LDC.64 R10, c[0x0][0x3c8] ;  /* 0x0000f200ff0a7b82 */ /* 0x002e220000000a00 */
[----:B------:R-:W-:Y:S02]  /*fb60*/  SHF.L.U64.HI R0, R58, 0x3, R0 ;  /* 0x000000033a007819 */ /* 0x000fe40000010200 */
[----:B---3--:R-:W-:-:S04]  /*fb70*/  IADD3 R8, P0, PT, R6, UR4, RZ ;  /* 0x0000000406087c10 */ /* 0x008fc8000ff1e0ff */
[----:B------:R-:W-:Y:S02]  /*fb80*/  IADD3.X R9, PT, PT, R0, UR5, RZ, P0, !PT ;  /* 0x0000000500097c10 */ /* 0x000fe400087fe4ff */
[----:B------:R-:W-:-:S04]  /*fb90*/  IADD3 R6, P0, PT, R6, UR6, RZ ;  /* 0x0000000606067c10 */ /* 0x000fc8000ff1e0ff */
[----:B------:R-:W-:Y:S01]  /*fba0*/  IADD3.X R7, PT, PT, R0, UR7, RZ, P0, !PT ;  /* 0x0000000700077c10 */ /* 0x000fe200087fe4ff */
[----:B------:R-:W2:Y:S05]  /*fbb0*/  LDG.E.64 R8, desc[UR36][R8.64] ;  /* 0x0000002408087981 */ /* 0x000eaa000c1e1b00 */
[----:B------:R-:W5:Y:S01]  /*fbc0*/  LDG.E.64 R6, desc[UR36][R6.64] ;  /* 0x0000002406067981 */ /* 0x000f62000c1e1b00 */
[----:B0-----:R-:W-:-:S04]  /*fbd0*/  ISETP.NE.U32.AND P0, PT, R10, RZ, PT ;  /* 0x000000ff0a00720c */ /* 0x001fc80003f05070 */
[----:B------:R-:W-:-:S04]  /*fbe0*/  ISETP.NE.AND.EX P1, PT, R11, RZ, PT, P0 ;  /* 0x000000ff0b00720c */ /* 0x000fc80003f25300 */
[----:B------:R-:W-:Y:S01]  /*fbf0*/  P2R R28, PR, RZ, 0x2 ;  /* 0x00000002ff1c7803 */ /* 0x000fe20000000000 */
[----:B--2---:R-:W-:Y:S02]  /*fc00*/  IMAD.MOV.U32 R4, RZ, RZ, R8 ;  /* 0x000000ffff047224 */ /* 0x004fe400078e0008 */
[----:B------:R-:W-:-:S06]  /*fc10*/  IMAD.MOV.U32 R5, RZ, RZ, R9 ;  /* 0x000000ffff057224 */ /* 0x000fcc00078e0009 */
[----:B------:R-:W-:Y:S05]  /*fc20*/  @!P1 BRA `(.L_x_294) ;  /* 0x0000001000ec9947 */ /* 0x000fea0003800000 */
[----:B------:R-:W-:Y:S01]  /*fc30*/  ISETP.NE.AND P1, PT, R54, RZ, PT ;  /* 0x000000ff3600720c */ /* 0x000fe20003f25270 */
[----:B------:R-:W-:-:S12]  /*fc40*/  BSSY.RECONVERGENT B0, `(.L_x_294) ;  /* 0x0000139000007945 */ /* 0x000fd80003800200 */
[----:B------:R-:W-:Y:S05]  /*fc50*/  @!P1 BRA `(.L_x_295) ;  /* 0x0000000800789947 */ /* 0x000fea0003800000 */
[----:B------:R-:W-:Y:S01]  /*fc60*/  BSSY.RECONVERGENT B1, `(.L_x_296) ;  /* 0x000009c000017945 */ /* 0x000fe20003800200 */
[----:B------:R-:W-:Y:S01]  /*fc70*/  IMAD.MOV.U32 R11, RZ, RZ, RZ ;  /* 0x000000ffff0b7224 */ /* 0x000fe200078e00ff */
[----:B------:R-:W-:Y:S01]  /*fc80*/  MOV R5, R9 ;  /* 0x0000000900057202 */ /* 0x000fe20000000f00 */
[----:B------:R-:W-:Y:S02]  /*fc90*/  IMAD.MOV.U32 R0, RZ, RZ, RZ ;  /* 0x000000ffff007224 */ /* 0x000fe400078e00ff */
[----:B------:R-:W-:-:S07]  /*fca0*/  IMAD.MOV.U32 R4, RZ, RZ, R8 ;  /* 0x000000ffff047224 */ /* 0x000fce00078e0008 */
.L_x_305:
[----:B0-----:R-:W0:Y:S02]  /*fcb0*/  LDCU.64 UR4, c[0x0][0x398] ;  /* 0x00007300ff0477ac */ /* 0x001e240008000a00 */
[----:B0-----:R-:W-:-:S04]  /*fcc0*/  IADD3 R12, P0, P1, R20, UR4, R11 ;  /* 0x00000004140c7c10 */ /* 0x001fc8000f91e00b */
[----:B------:R-:W-:-:S05]  /*fcd0*/  IADD3.X R13, PT, PT, R3, UR5, R0, P0, P1 ;  /* 0x00000005030d7c10 */ /* 0x000fca00087e2400 */
[----:B------:R-:W2:Y:S01]  /*fce0*/  LDG.E.U8 R12, desc[UR36][R12.64] ;  /* 0x000000240c0c7981 */ /* 0x000ea2000c1e1100 */
[----:B------:R-:W-:Y:S01]  /*fcf0*/  BSSY.RECONVERGENT B2, `(.L_x_297) ;  /* 0x000008c000027945 */ /* 0x000fe20003800200 */
[----:B--2---:R-:W-:-:S13]  /*fd00*/  ISETP.NE.AND P0, PT, R12, RZ, PT ;  /* 0x000000ff0c00720c */ /* 0x004fda0003f05270 */
[C---:B------:R-:W-:Y:S01]  /*fd10*/  @!P0 LEA R14, P1, R11.reuse, R2, 0x3 ;  /* 0x000000020b0e8211 */ /* 0x040fe200078218ff */
[----:B------:R-:W-:Y:S02]  /*fd20*/  @!P0 IMAD.MOV.U32 R30, RZ, RZ, 0x0 ;  /* 0x00000000ff1e8424 */ /* 0x000fe400078e00ff */
[----:B------:R-:W-:Y:S01]  /*fd30*/  @!P0 IMAD.MOV.U32 R31, RZ, RZ, -0x100000 ;  /* 0xfff00000ff1f8424 */ /* 0x000fe200078e00ff */
[----:B------:R-:W-:-:S05]  /*fd40*/  @!P0 LEA.HI.X R15, R11, R16, R0, 0x3, P1 ;  /* 0x000000100b0f8211 */ /* 0x000fca00008f1c00 */
[----:B------:R0:W-:Y:S01]  /*fd50*/  @!P0 ST.E.64 desc[UR36][R14.64], R30 ;  /* 0x0000001e0e008985 */ /* 0x0001e2000c101b24 */
[----:B------:R-:W-:Y:S05]  /*fd60*/  @!P0 BRA `(.L_x_298) ;  /* 0x0000000800108947 */ /* 0x000fea0003800000 */
[C---:B------:R-:W-:Y:S01]  /*fd70*/  LEA R32, P0, R11.reuse, R2, 0x3 ;  /* 0x000000020b207211 */ /* 0x040fe200078018ff */
[----:B------:R-:W1:Y:S01]  /*fd80*/  LDCU UR4, c[0x0][0x3b8] ;  /* 0x00007700ff0477ac */ /* 0x000e620008000800 */
[----:B------:R-:W2:Y:S02]  /*fd90*/  LDC R10, c[0x0][0x3b8] ;  /* 0x0000ee00ff0a7b82 */ /* 0x000ea40000000800 */
[----:B------:R-:W-:Y:S01]  /*fda0*/  LEA.HI.X R33, R11, R16, R0, 0x3, P0 ;  /* 0x000000100b217211 */ /* 0x000fe200000f1c00 */
[----:B------:R-:W3:Y:S04]  /*fdb0*/  LDCU UR5, c[0x0][0x3bc] ;  /* 0x00007780ff0577ac */ /* 0x000ee80008000800 */
[----:B------:R0:W5:Y:S01]  /*fdc0*/  LD.E.64 R36, desc[UR36][R32.64] ;  /* 0x0000002420247980 */ /* 0x000162000c101b00 */
[----:B------:R-:W-:Y:S01]  /*fdd0*/  IMAD.MOV.U32 R13, RZ, RZ, RZ ;  /* 0x000000ffff0d7224 */ /* 0x000fe200078e00ff */
[----:B-1----:R-:W-:-:S04]  /*fde0*/  UIADD3 UR4, UP0, UPT, UR4, -0x1, URZ ;  /* 0xffffffff04047890 */ /* 0x002fc8000ff1e0ff */
[----:B---3--:R-:W-:Y:S02]  /*fdf0*/  UIADD3.X UR5, UPT, UPT, UR5, -0x1, URZ, UP0, !UPT ;  /* 0xffffffff05057890 */ /* 0x008fe400087fe4ff */
[----:B------:R-:W-:Y:S01]  /*fe00*/  UISETP.GE.U32.AND UP0, UPT, UR4, 0x7, UPT ;  /* 0x000000070400788c */ /* 0x000fe2000bf06070 */
[----:B--2---:R-:W-:-:S03]  /*fe10*/  IMAD R12, R11, R10, RZ ;  /* 0x0000000a0b0c7224 */ /* 0x004fc600078e02ff */
[----:B------:R-:W-:-:S09]  /*fe20*/  UISETP.GE.U32.AND.EX UP0, UPT, UR5, URZ, UPT, UP0 ;  /* 0x000000ff0500728c */ /* 0x000fd2000bf06100 */
[----:B0-----:R-:W-:Y:S05]  /*fe30*/  BRA.U !UP0, `(.L_x_299) ;  /* 0x0000000108c47547 */ /* 0x001fea000b800000 */
[----:B------:R-:W0:Y:S01]  /*fe40*/  S2R R15, SR_CgaCtaId ;  /* 0x00000000000f7919 */ /* 0x000e220000008800 */
[----:B------:R-:W-:Y:S01]  /*fe50*/  MOV R30, 0x400 ;  /* 0x00000400001e7802 */ /* 0x000fe20000000f00 */
[----:B------:R-:W-:Y:S01]  /*fe60*/  BSSY.RECONVERGENT B3, `(.L_x_300) ;  /* 0x000002d000037945 */ /* 0x000fe20003800200 */
[----:B------:R-:W-:Y:S02]  /*fe70*/  IMAD.MOV.U32 R13, RZ, RZ, RZ ;  /* 0x000000ffff0d7224 */ /* 0x000fe400078e00ff */
[----:B------:R-:W-:Y:S01]  /*fe80*/  IMAD.MOV.U32 R14, RZ, RZ, RZ ;  /* 0x000000ffff0e7224 */ /* 0x000fe200078e00ff */
[----:B0-----:R-:W-:-:S07]  /*fe90*/  LEA R30, R15, R30, 0x18 ;  /* 0x0000001e0f1e7211 */ /* 0x001fce00078ec0ff */
.L_x_301:
[C---:B------:R-:W-:Y:S01]  /*fea0*/  IADD3 R15, PT, PT, R13.reuse, R12, RZ ;  /* 0x0000000c0d0f7210 */ /* 0x040fe20007ffe0ff */
[C---:B------:R-:W-:Y:S01]  /*feb0*/  IMAD R29, R13.reuse, 0x8, R30 ;  /* 0x000000080d1d7824 */ /* 0x040fe200078e021e */
[----:B0-----:R-:W0:Y:S01]  /*fec0*/  LDCU UR4, c[0x0][0x3bc] ;  /* 0x00007780ff0477ac */ /* 0x001e220008000800 */
[----:B------:R-:W-:Y:S02]  /*fed0*/  IADD3 R13, P0, PT, R13, 0x8, RZ ;  /* 0x000000080d0d7810 */ /* 0x000fe40007f1e0ff */
[----:B------:R-:W-:Y:S01]  /*fee0*/  IMAD R15, R15, 0x8, R52 ;  /* 0x000000080f0f7824 */ /* 0x000fe200078e0234 */
[----:B------:R-:W-:Y:S02]  /*fef0*/  LDS.64 R34, [R29] ;  /* 0x000000001d227984 */ /* 0x000fe40000000a00 */
[----:B------:R-:W-:Y:S01]  /*ff00*/  IMAD.X R14, RZ, RZ, R14, P0 ;  /* 0x000000ffff0e7224 */ /* 0x000fe200000e060e */
[----:B------:R-:W-:Y:S01]  /*ff10*/  ISETP.NE.U32.AND P0, PT, R13, R26, PT ;  /* 0x0000001a0d00720c */ /* 0x000fe20003f05070 */
[----:B------:R-:W1:Y:S03]  /*ff20*/  LDS.64 R42, [R15] ;  /* 0x000000000f2a7984 */ /* 0x000e660000000a00 */
[----:B0-----:R-:W-:Y:S01]  /*ff30*/  ISETP.NE.AND.EX P0, PT, R14, UR4, PT, P0 ;  /* 0x000000040e007c0c */ /* 0x001fe2000bf05300 */
[----:B-1---5:R-:W-:-:S07]  /*ff40*/  DFMA R42, R34, R42, R36 ;  /* 0x0000002a222a722b */ /* 0x022fce0000000024 */
[----:B------:R-:W-:Y:S04]  /*ff50*/  ST.E.64 desc[UR36][R32.64], R42 ;  /* 0x0000002a20007985 */ /* 0x000fe8000c101b24 */
[----:B------:R-:W-:Y:S04]  /*ff60*/  LDS.64 R36, [R29+0x8] ;  /* 0x000008001d247984 */ /* 0x000fe80000000a00 */
[----:B------:R-:W0:Y:S02]  /*ff70*/  LDS.64 R34, [R15+0x8] ;  /* 0x000008000f227984 */ /* 0x000e240000000a00 */
[----:B0-----:R-:W-:-:S07]  /*ff80*/  DFMA R34, R36, R34, R42 ;  /* 0x000000222422722b */ /* 0x001fce000000002a */
        /* <DEDUP_REMOVED lines=24> */
[----:B------:R0:W-:Y:S01]  /*10110*/  ST.E.64 desc[UR36][R32.64], R36 ;  /* 0x0000002420007985 */ /* 0x0001e2000c101b24 */
[----:B------:R-:W-:Y:S05]  /*10120*/  @P0 BRA `(.L_x_301) ;  /* 0xfffffffc005c0947 */ /* 0x000fea000383ffff */
[----:B----4-:R-:W-:Y:S05]  /*10130*/  BSYNC.RECONVERGENT B3 ;  /* 0x0000000000037941 */ /* 0x010fea0003800200 */
.L_x_300:
[----:B------:R-:W-:-:S07]  /*10140*/  IMAD.MOV.U32 R13, RZ, RZ, R26 ;  /* 0x000000ffff0d7224 */ /* 0x000fce00078e001a */
.L_x_299:
        /* <DEDUP_REMOVED lines=10> */
[----:B------:R-:W1:Y:S01]  /*101f0*/  S2UR UR5, SR_CgaCtaId ;  /* 0x00000000000579c3 */ /* 0x000e620000008800 */
[----:B------:R-:W-:Y:S01]  /*10200*/  UMOV UR4, 0x400 ;  /* 0x0000040000047882 */ /* 0x000fe20000000000 */
[----:B------:R-:W-:-:S05]  /*10210*/  IADD3 R15, PT, PT, R13, R12, RZ ;  /* 0x0000000c0d0f7210 */ /* 0x000fca0007ffe0ff */
[----:B------:R-:W-:-:S05]  /*10220*/  IMAD R40, R15, 0x8, R52 ;  /* 0x000000080f287824 */ /* 0x000fca00078e0234 */
[----:B------:R-:W-:Y:S01]  /*10230*/  LDS.64 R30, [R40] ;  /* 0x00000000281e7984 */ /* 0x000fe20000000a00 */
[----:B-1----:R-:W-:-:S06]  /*10240*/  ULEA UR4, UR5, UR4, 0x18 ;  /* 0x0000000405047291 */ /* 0x002fcc000f8ec0ff */
[C---:B------:R-:W-:Y:S01]  /*10250*/  LEA R29, R13.reuse, UR4, 0x3 ;  /* 0x000000040d1d7c11 */ /* 0x040fe2000f8e18ff */
[----:B------:R-:W-:-:S04]  /*10260*/  VIADD R13, R13, 0x4 ;  /* 0x000000040d0d7836 */ /* 0x000fc80000000000 */
[----:B------:R-:W1:Y:S02]  /*10270*/  LDS.64 R14, [R29] ;  /* 0x000000001d0e7984 */ /* 0x000e640000000a00 */
[----:B-1---5:R-:W-:-:S07]  /*10280*/  DFMA R14, R14, R30, R36 ;  /* 0x0000001e0e0e722b */ /* 0x022fce0000000024 */
[----:B------:R-:W-:Y:S04]  /*10290*/  ST.E.64 desc[UR36][R32.64], R14 ;  /* 0x0000000e20007985 */ /* 0x000fe8000c101b24 */
[----:B------:R-:W-:Y:S04]  /*102a0*/  LDS.64 R30, [R29+0x8] ;  /* 0x000008001d1e7984 */ /* 0x000fe80000000a00 */
[----:B------:R-:W1:Y:S02]  /*102b0*/  LDS.64 R34, [R40+0x8] ;  /* 0x0000080028227984 */ /* 0x000e640000000a00 */
[----:B-1----:R-:W-:-:S07]  /*102c0*/  DFMA R30, R30, R34, R14 ;  /* 0x000000221e1e722b */ /* 0x002fce000000000e */
[----:B------:R-:W-:Y:S04]  /*102d0*/  ST.E.64 desc[UR36][R32.64], R30 ;  /* 0x0000001e20007985 */ /* 0x000fe8000c101b24 */
[----:B------:R-:W-:Y:S04]  /*102e0*/  LDS.64 R34, [R29+0x10] ;  /* 0x000010001d227984 */ /* 0x000fe80000000a00 */
[----:B0-----:R-:W0:Y:S02]  /*102f0*/  LDS.64 R36, [R40+0x10] ;  /* 0x0000100028247984 */ /* 0x001e240000000a00 */
[----:B0-----:R-:W-:-:S07]  /*10300*/  DFMA R34, R34, R36, R30 ;  /* 0x000000242222722b */ /* 0x001fce000000001e */
[----:B------:R-:W-:Y:S04]  /*10310*/  ST.E.64 desc[UR36][R32.64], R34 ;  /* 0x0000002220007985 */ /* 0x000fe8000c101b24 */
[----:B------:R-:W-:Y:S04]  /*10320*/  LDS.64 R36, [R29+0x18] ;  /* 0x000018001d247984 */ /* 0x000fe80000000a00 */
[----:B------:R-:W0:Y:S02]  /*10330*/  LDS.64 R38, [R40+0x18] ;  /* 0x0000180028267984 */ /* 0x000e240000000a00 */
[----:B0-----:R-:W-:-:S07]  /*10340*/  DFMA R36, R36, R38, R34 ;  /* 0x000000262424722b */ /* 0x001fce0000000022 */
[----:B------:R1:W-:Y:S04]  /*10350*/  ST.E.64 desc[UR36][R32.64], R36 ;  /* 0x0000002420007985 */ /* 0x0003e8000c101b24 */
.L_x_303:
[----:B------:R-:W-:Y:S05]  /*10360*/  @!P1 BRA `(.L_x_302) ;  /* 0x00000000007c9947 */ /* 0x000fea0003800000 */
[----:B------:R-:W-:Y:S02]  /*10370*/  ISETP.NE.U32.AND P0, PT, R25, 0x1, PT ;  /* 0x000000011900780c */ /* 0x000fe40003f05070 */
[----:B------:R-:W-:Y:S02]  /*10380*/  LOP3.LUT R10, R10, 0x1, RZ, 0xc0, !PT ;  /* 0x000000010a0a7812 */ /* 0x000fe400078ec0ff */
[----:B------:R-:W-:Y:S02]  /*10390*/  ISETP.NE.AND.EX P0, PT, RZ, RZ, PT, P0 ;  /* 0x000000ffff00720c */ /* 0x000fe40003f05300 */
[----:B------:R-:W-:-:S04]  /*103a0*/  ISETP.NE.U32.AND P1, PT, R10, 0x1, PT ;  /* 0x000000010a00780c */ /* 0x000fc80003f25070 */
[----:B------:R-:W-:-:S07]  /*103b0*/  ISETP.NE.U32.AND.EX P1, PT, RZ, RZ, PT, P1 ;  /* 0x000000ffff00720c */ /* 0x000fce0003f25110 */
[----:B------:R-:W-:Y:S06]  /*103c0*/  @!P0 BRA `(.L_x_304) ;  /* 0x00000000003c8947 */ /* 0x000fec0003800000 */
[----:B------:R-:W2:Y:S01]  /*103d0*/  S2UR UR5, SR_CgaCtaId ;  /* 0x00000000000579c3 */ /* 0x000ea20000008800 */
[----:B------:R-:W-:Y:S01]  /*103e0*/  UMOV UR4, 0x400 ;  /* 0x0000040000047882 */ /* 0x000fe20000000000 */
[----:B------:R-:W-:-:S04]  /*103f0*/  IMAD.IADD R15, R13, 0x1, R12 ;  /* 0x000000010d0f7824 */ /* 0x000fc800078e020c */
[----:B------:R-:W-:-:S05]  /*10400*/  IMAD R29, R15, 0x8, R52 ;  /* 0x000000080f1d7824 */ /* 0x000fca00078e0234 */
[----:B------:R-:W-:Y:S01]  /*10410*/  LDS.64 R30, [R29] ;  /* 0x000000001d1e7984 */ /* 0x000fe20000000a00 */
[----:B--2---:R-:W-:-:S06]  /*10420*/  ULEA UR4, UR5, UR4, 0x18 ;  /* 0x0000000405047291 */ /* 0x004fcc000f8ec0ff */
[C---:B------:R-:W-:Y:S01]  /*10430*/  LEA R10, R13.reuse, UR4, 0x3 ;  /* 0x000000040d0a7c11 */ /* 0x040fe2000f8e18ff */
[----:B------:R-:W-:-:S04]  /*10440*/  VIADD R13, R13, 0x2 ;  /* 0x000000020d0d7836 */ /* 0x000fc80000000000 */
[----:B------:R-:W2:Y:S02]  /*10450*/  LDS.64 R14, [R10] ;  /* 0x000000000a0e7984 */ /* 0x000ea40000000a00 */
[----:B--2--5:R-:W-:-:S07]  /*10460*/  DFMA R14, R14, R30, R36 ;  /* 0x0000001e0e0e722b */ /* 0x024fce0000000024 */
[----:B------:R-:W-:Y:S04]  /*10470*/  ST.E.64 desc[UR36][R32.64], R14 ;  /* 0x0000000e20007985 */ /* 0x000fe8000c101b24 */
[----:B01----:R-:W-:Y:S04]  /*10480*/  LDS.64 R36, [R10+0x8] ;  /* 0x000008000a247984 */ /* 0x003fe80000000a00 */
[----:B------:R-:W0:Y:S02]  /*10490*/  LDS.64 R30, [R29+0x8] ;  /* 0x000008001d1e7984 */ /* 0x000e240000000a00 */
[----:B0-----:R-:W-:-:S07]  /*104a0*/  DFMA R36, R36, R30, R14 ;  /* 0x0000001e2424722b */ /* 0x001fce000000000e */
[----:B------:R2:W-:Y:S04]  /*104b0*/  ST.E.64 desc[UR36][R32.64], R36 ;  /* 0x0000002420007985 */ /* 0x0005e8000c101b24 */
.L_x_304:
[----:B------:R-:W-:Y:S05]  /*104c0*/  @P1 BRA `(.L_x_302) ;  /* 0x0000000000241947 */ /* 0x000fea0003800000 */
[----:B------:R-:W3:Y:S01]  /*104d0*/  S2UR UR5, SR_CgaCtaId ;  /* 0x00000000000579c3 */ /* 0x000ee20000008800 */
[----:B------:R-:W-:Y:S01]  /*104e0*/  UMOV UR4, 0x400 ;  /* 0x0000040000047882 */ /* 0x000fe20000000000 */
[----:B------:R-:W-:-:S05]  /*104f0*/  IADD3 R15, PT, PT, R13, R12, RZ ;  /* 0x0000000c0d0f7210 */ /* 0x000fca0007ffe0ff */
[----:B------:R-:W-:-:S06]  /*10500*/  IMAD R15, R15, 0x8, R52 ;  /* 0x000000080f0f7824 */ /* 0x000fcc00078e0234 */
[----:B------:R-:W-:Y:S01]  /*10510*/  LDS.64 R14, [R15] ;  /* 0x000000000f0e7984 */ /* 0x000fe20000000a00 */
[----:B---3--:R-:W-:-:S06]  /*10520*/  ULEA UR4, UR5, UR4, 0x18 ;  /* 0x0000000405047291 */ /* 0x008fcc000f8ec0ff */
[----:B------:R-:W-:-:S06]  /*10530*/  LEA R12, R13, UR4, 0x3 ;  /* 0x000000040d0c7c11 */ /* 0x000fcc000f8e18ff */
[----:B------:R-:W0:Y:S02]  /*10540*/  LDS.64 R12, [R12] ;  /* 0x000000000c0c7984 */ /* 0x000e240000000a00 */
[----:B012--5:R-:W-:-:S11]  /*10550*/  DFMA R36, R12, R14, R36 ;  /* 0x0000000e0c24722b */ /* 0x027fd60000000024 */
.L_x_302:
[----:B012--5:R-:W-:-:S07]  /*10560*/  DMUL R36, R56, R36 ;  /* 0x0000002438247228 */ /* 0x027fce0000000000 */
[----:B------:R1:W-:Y:S01]  /*10570*/  ST.E.64 desc[UR36][R32.64], R36 ;  /* 0x0000002420007985 */ /* 0x0003e2000c101b24 */
[----:B------:R-:W-:-:S14]  /*10580*/  DSETP.GT.AND P0, PT, R36, R4, PT ;  /* 0x000000042400722a */ /* 0x000fdc0003f04000 */
[----:B------:R-:W-:Y:S02]  /*10590*/  @P0 IMAD.MOV.U32 R4, RZ, RZ, R36 ;  /* 0x000000ffff040224 */ /* 0x000fe400078e0024 */
[----:B-1----:R-:W-:-:S07]  /*105a0*/  @P0 IMAD.MOV.U32 R5, RZ, RZ, R37 ;  /* 0x000000ffff050224 */ /* 0x002fce00078e0025 */
.L_x_298:
[----:B----4-:R-:W-:Y:S05]  /*105b0*/  BSYNC.RECONVERGENT B2 ;  /* 0x0000000000027941 */ /* 0x010fea0003800200 */
.L_x_297:
[----:B------:R-:W1:Y:S01]  /*105c0*/  LDCU.64 UR4, c[0x0][0x3c8] ;  /* 0x00007900ff0477ac */ /* 0x000e620008000a00 */
[----:B------:R-:W-:-:S05]  /*105d0*/  IADD3 R11, P0, PT, R11, 0x1, RZ ;  /* 0x000000010b0b7810 */ /* 0x000fca0007f1e0ff */
[----:B------:R-:W-:Y:S01]  /*105e0*/  IMAD.X R0, RZ, RZ, R0, P0 ;  /* 0x000000ffff007224 */ /* 0x000fe200000e0600 */
[----:B-1----:R-:W-:-:S04]  /*105f0*/  ISETP.NE.U32.AND P0, PT, R11, UR4, PT ;  /* 0x000000040b007c0c */ /* 0x002fc8000bf05070 */
[----:B------:R-:W-:-:S13]  /*10600*/  ISETP.NE.AND.EX P0, PT, R0, UR5, PT, P0 ;  /* 0x0000000500007c0c */ /* 0x000fda000bf05300 */
[----:B------:R-:W-:Y:S05]  /*10610*/  @P0 BRA `(.L_x_305) ;  /* 0xfffffff400a40947 */ /* 0x000fea000383ffff */
[----:B------:R-:W-:Y:S05]  /*10620*/  BSYNC.RECONVERGENT B1 ;  /* 0x0000000000017941 */ /* 0x000fea0003800200 */
.L_x_296:
[----:B------:R-:W-:Y:S05]  /*10630*/  BRA `(.L_x_306) ;  /* 0x0000000800647947 */ /* 0x000fea0003800000 */
.L_x_295:
[----:B------:R-:W-:Y:S01]  /*10640*/  ISETP.GE.U32.AND P0, PT, R10, 0x4, PT ;  /* 0x000000040a00780c */ /* 0x000fe20003f06070 */
[----:B------:R-:W-:Y:S02]  /*10650*/  IMAD.MOV.U32 R0, RZ, RZ, RZ ;  /* 0x000000ffff007224 */ /* 0x000fe400078e00ff */
[----:B------:R-:W-:Y:S01]  /*10660*/  IMAD.MOV.U32 R4, RZ, RZ, R8 ;  /* 0x000000ffff047224 */ /* 0x000fe200078e0008 */
[----:B------:R-:W-:Y:S01]  /*10670*/  ISETP.GE.U32.AND.EX P0, PT, R11, RZ, PT, P0 ;  /* 0x000000ff0b00720c */ /* 0x000fe20003f06100 */
[----:B------:R-:W-:Y:S01]  /*10680*/  IMAD.MOV.U32 R5, RZ, RZ, R9 ;  /* 0x000000ffff057224 */ /* 0x000fe200078e0009 */
[----:B------:R-:W-:-:S11]  /*10690*/  MOV R11, RZ ;  /* 0x000000ff000b7202 */ /* 0x000fd60000000f00 */
[----:B------:R-:W-:Y:S05]  /*106a0*/  @!P0 BRA `(.L_x_307) ;  /* 0x0000000400508947 */ /* 0x000fea0003800000 */
[----:B------:R-:W0:Y:S01]  /*106b0*/  LDC R31, c[0x0][0x3cc] ;  /* 0x0000f300ff1f7b82 */ /* 0x000e220000000800 */
[----:B------:R-:W-:Y:S01]  /*106c0*/  BSSY.RECONVERGENT B1, `(.L_x_308) ;  /* 0x0000051000017945 */ /* 0x000fe20003800200 */
[----:B------:R-:W-:Y:S01]  /*106d0*/  LOP3.LUT R0, R10, 0xfffffffc, RZ, 0xc0, !PT ;  /* 0xfffffffc0a007812 */ /* 0x000fe200078ec0ff */
[----:B------:R-:W-:Y:S01]  /*106e0*/  IMAD.MOV.U32 R29, RZ, RZ, RZ ;  /* 0x000000ffff1d7224 */ /* 0x000fe200078e00ff */
[----:B------:R-:W-:Y:S01]  /*106f0*/  MOV R5, R9 ;  /* 0x0000000900057202 */ /* 0x000fe20000000f00 */
[----:B------:R-:W-:Y:S02]  /*10700*/  IMAD.MOV.U32 R30, RZ, RZ, RZ ;  /* 0x000000ffff1e7224 */ /* 0x000fe400078e00ff */
[----:B------:R-:W-:-:S07]  /*10710*/  IMAD.MOV.U32 R4, RZ, RZ, R8 ;  /* 0x000000ffff047224 */ /* 0x000fce00078e0008 */
.L_x_321:
[----:B-1----:R-:W1:Y:S02]  /*10720*/  LDCU.64 UR4, c[0x0][0x398] ;  /* 0x00007300ff0477ac */ /* 0x002e640008000a00 */
[----:B-12---:R-:W-:-:S04]  /*10730*/  IADD3 R12, P0, P1, R20, UR4, R29 ;  /* 0x00000004140c7c10 */ /* 0x006fc8000f91e01d */
[----:B------:R-:W-:-:S05]  /*10740*/  IADD3.X R13, PT, PT, R3, UR5, R30, P0, P1 ;  /* 0x00000005030d7c10 */ /* 0x000fca00087e241e */
[----:B------:R-:W2:Y:S01]  /*10750*/  LDG.E.U8 R11, desc[UR36][R12.64] ;  /* 0x000000240c0b7981 */ /* 0x000ea2000c1e1100 */
[----:B------:R-:W-:Y:S01]  /*10760*/  LEA R10, P1, R29, R2, 0x3 ;  /* 0x000000021d0a7211 */ /* 0x000fe200078218ff */
[----:B------:R-:W-:Y:S01]  /*10770*/  BSSY.RECONVERGENT B2, `(.L_x_309) ;  /* 0x000000f000027945 */ /* 0x000fe20003800200 */
[----:B--2---:R-:W-:Y:S02]  /*10780*/  ISETP.NE.AND P0, PT, R11, RZ, PT ;  /* 0x000000ff0b00720c */ /* 0x004fe40003f05270 */
[----:B------:R-:W-:-:S11]  /*10790*/  LEA.HI.X R11, R29, R16, R30, 0x3, P1 ;  /* 0x000000101d0b7211 */ /* 0x000fd600008f1c1e */
[----:B------:R-:W-:Y:S05]  /*107a0*/  @!P0 BRA `(.L_x_310) ;  /* 0x0000000000208947 */ /* 0x000fea0003800000 */
[----:B------:R-:W2:Y:S02]  /*107b0*/  LD.E.64 R14, desc[UR36][R10.64] ;  /* 0x000000240a0e7980 */ /* 0x000ea4000c101b00 */
[----:B--2---:R-:W-:-:S07]  /*107c0*/  DMUL R14, R56, R14 ;  /* 0x0000000e380e7228 */ /* 0x004fce0000000000 */
[----:B------:R1:W-:Y:S01]  /*107d0*/  ST.E.64 desc[UR36][R10.64], R14 ;  /* 0x0000000e0a007985 */ /* 0x0003e2000c101b24 */
[----:B------:R-:W-:-:S14]  /*107e0*/  DSETP.GT.AND P0, PT, R14, R4, PT ;  /* 0x000000040e00722a */ /* 0x000fdc0003f04000 */
[----:B-1----:R-:W-:Y:S05]  /*107f0*/  @!P0 BRA `(.L_x_311) ;  /* 0x0000000000188947 */ /* 0x002fea0003800000 */
[----:B------:R-:W-:Y:S02]  /*10800*/  IMAD.MOV.U32 R4, RZ, RZ, R14 ;  /* 0x000000ffff047224 */ /* 0x000fe400078e000e */
[----:B------:R-:W-:Y:S01]  /*10810*/  IMAD.MOV.U32 R5, RZ, RZ, R15 ;  /* 0x000000ffff057224 */ /* 0x000fe200078e000f */
[----:B------:R-:W-:Y:S06]  /*10820*/  BRA `(.L_x_311) ;  /* 0x00000000000c7947 */ /* 0x000fec0003800000 */
.L_x_310:
[----:B------:R-:W-:Y:S02]  /*10830*/  IMAD.MOV.U32 R14, RZ, RZ, 0x0 ;  /* 0x00000000ff0e7424 */ /* 0x000fe400078e00ff */
[----:B------:R-:W-:-:S05]  /*10840*/  IMAD.MOV.U32 R15, RZ, RZ, -0x100000 ;  /* 0xfff00000ff0f7424 */ /* 0x000fca00078e00ff */
[----:B------:R1:W-:Y:S02]  /*10850*/  ST.E.64 desc[UR36][R10.64], R14 ;  /* 0x0000000e0a007985 */ /* 0x0003e4000c101b24 */
.L_x_311:
[----:B----4-:R-:W-:Y:S05]  /*10860*/  BSYNC.RECONVERGENT B2 ;  /* 0x0000000000027941 */ /* 0x010fea0003800200 */
.L_x_309:
[----:B-1----:R-:W2:Y:S01]  /*10870*/  LDG.E.U8 R14, desc[UR36][R12.64+0x1] ;  /* 0x000001240c0e7981 */ /* 0x002ea2000c1e1100 */
[----:B------:R-:W-:Y:S01]  /*10880*/  BSSY.RECONVERGENT B2, `(.L_x_312) ;  /* 0x000000e000027945 */ /* 0x000fe20003800200 */
[----:B--2---:R-:W-:-:S13]  /*10890*/  ISETP.NE.AND P0, PT, R14, RZ, PT ;  /* 0x000000ff0e00720c */ /* 0x004fda0003f05270 */
[----:B------:R-:W-:Y:S05]  /*108a0*/  @!P0 BRA `(.L_x_313) ;  /* 0x0000000000208947 */ /* 0x000fea0003800000 */
[----:B------:R-:W2:Y:S02]  /*108b0*/  LD.E.64 R14, desc[UR36][R10.64+0x8] ;  /* 0x000008240a0e7980 */ /* 0x000ea4000c101b00 */
[----:B--2---:R-:W-:-:S07]  /*108c0*/  DMUL R14, R56, R14 ;  /* 0x0000000e380e7228 */ /* 0x004fce0000000000 */
[----:B------:R1:W-:Y:S01]  /*108d0*/  ST.E.64 desc[UR36][R10.64+0x8], R14 ;  /* 0x0000080e0a007985 */ /* 0x0003e2000c101b24 */
[----:B------:R-:W-:-:S14]  /*108e0*/  DSETP.GT.AND P0, PT, R14, R4, PT ;  /* 0x000000040e00722a */ /* 0x000fdc0003f04000 */
[----:B-1----:R-:W-:Y:S05]  /*108f0*/  @!P0 BRA `(.L_x_314) ;  /* 0x0000000000188947 */ /* 0x002fea0003800000 */
[----:B------:R-:W-:Y:S01]  /*10900*/  IMAD.MOV.U32 R4, RZ, RZ, R14 ;  /* 0x000000ffff047224 */ /* 0x000fe200078e000e */
[----:B------:R-:W-:Y:S01]  /*10910*/  MOV R5, R15 ;  /* 0x0000000f00057202 */ /* 0x000fe20000000f00 */
[----:B------:R-:W-:Y:S06]  /*10920*/  BRA `(.L_x_314) ;  /* 0x00000000000c7947 */ /* 0x000fec0003800000 */
.L_x_313:
[----:B------:R-:W-:Y:S02]  /*10930*/  IMAD.MOV.U32 R14, RZ, RZ, 0x0 ;  /* 0x00000000ff0e7424 */ /* 0x000fe400078e00ff */
[----:B------:R-:W-:-:S05]  /*10940*/  IMAD.MOV.U32 R15, RZ, RZ, -0x100000 ;  /* 0xfff00000ff0f7424 */ /* 0x000fca00078e00ff */
[----:B------:R1:W-:Y:S02]  /*10950*/  ST.E.64 desc[UR36][R10.64+0x8], R14 ;  /* 0x0000080e0a007985 */ /* 0x0003e4000c101b24 */
.L_x_314:
[----:B------:R-:W-:Y:S05]  /*10960*/  BSYNC.RECONVERGENT B2 ;  /* 0x0000000000027941 */ /* 0x000fea0003800200 */
.L_x_312:
        /* <DEDUP_REMOVED lines=8> */
[----:B--2---:R-:W-:Y:S05]  /*109f0*/  @!P0 BRA `(.L_x_317) ;  /* 0x0000000000188947 */ /* 0x004fea0003800000 */
[----:B------:R-:W-:Y:S02]  /*10a00*/  IMAD.MOV.U32 R4, RZ, RZ, R14 ;  /* 0x000000ffff047224 */ /* 0x000fe400078e000e */
[----:B------:R-:W-:Y:S01]  /*10a10*/  IMAD.MOV.U32 R5, RZ, RZ, R15 ;  /* 0x000000ffff057224 */ /* 0x000fe200078e000f */
[----:B------:R-:W-:Y:S06]  /*10a20*/  BRA `(.L_x_317) ;  /* 0x00000000000c7947 */ /* 0x000fec0003800000 */
.L_x_316:
[----:B------:R-:W-:Y:S01]  /*10a30*/  IMAD.MOV.U32 R14, RZ, RZ, 0x0 ;  /* 0x00000000ff0e7424 */ /* 0x000fe200078e00ff */
[----:B------:R-:W-:-:S05]  /*10a40*/  MOV R15, 0xfff00000 ;  /* 0xfff00000000f7802 */ /* 0x000fca0000000f00 */
[----:B------:R1:W-:Y:S02]  /*10a50*/  ST.E.64 desc[UR36][R10.64+0x10], R14 ;  /* 0x0000100e0a007985 */ /* 0x0003e4000c101b24 */
.L_x_317:
[----:B------:R-:W-:Y:S05]  /*10a60*/  BSYNC.RECONVERGENT B2 ;  /* 0x0000000000027941 */ /* 0x000fea0003800200 */
.L_x_315:
[----:B------:R-:W2:Y:S01]  /*10a70*/  LDG.E.U8 R12, desc[UR36][R12.64+0x3] ;  /* 0x000003240c0c7981 */ /* 0x000ea2000c1e1100 */
        /* <DEDUP_REMOVED lines=11> */
.L_x_319:
[----:B------:R-:W-:Y:S02]  /*10b30*/  IMAD.MOV.U32 R12, RZ, RZ, 0x0 ;  /* 0x00000000ff0c7424 */ /* 0x000fe400078e00ff */
[----:B------:R-:W-:-:S05]  /*10b40*/  IMAD.MOV.U32 R13, RZ, RZ, -0x100000 ;  /* 0xfff00000ff0d7424 */ /* 0x000fca00078e00ff */
[----:B------:R2:W-:Y:S02]  /*10b50*/  ST.E.64 desc[UR36][R10.64+0x18], R12 ;  /* 0x0000180c0a007985 */ /* 0x0005e4000c101b24 */
.L_x_320:
[----:B------:R-:W-:Y:S05]  /*10b60*/  BSYNC.RECONVERGENT B2 ;  /* 0x0000000000027941 */ /* 0x000fea0003800200 */
.L_x_318:
[----:B------:R-:W3:Y:S01]  /*10b70*/  LDCU UR4, c[0x0][0x3cc] ;  /* 0x00007980ff0477ac */ /* 0x000ee20008000800 */
[----:B------:R-:W-:-:S05]  /*10b80*/  IADD3 R29, P0, PT, R29, 0x4, RZ ;  /* 0x000000041d1d7810 */ /* 0x000fca0007f1e0ff */
[----:B------:R-:W-:Y:S01]  /*10b90*/  IMAD.X R30, RZ, RZ, R30, P0 ;  /* 0x000000ffff1e7224 */ /* 0x000fe200000e061e */
[----:B------:R-:W-:-:S04]  /*10ba0*/  ISETP.NE.U32.AND P0, PT, R29, R0, PT ;  /* 0x000000001d00720c */ /* 0x000fc80003f05070 */
[----:B---3--:R-:W-:-:S13]  /*10bb0*/  ISETP.NE.AND.EX P0, PT, R30, UR4, PT, P0 ;  /* 0x000000041e007c0c */ /* 0x008fda000bf05300 */
[----:B------:R-:W-:Y:S05]  /*10bc0*/  @P0 BRA `(.L_x_321) ;  /* 0xfffffff800d40947 */ /* 0x000fea000383ffff */
[----:B------:R-:W-:Y:S05]  /*10bd0*/  BSYNC.RECONVERGENT B1 ;  /* 0x0000000000017941 */ /* 0x000fea0003800200 */
.L_x_308:
[----:B012---:R-:W-:-:S07]  /*10be0*/  MOV R11, R31 ;  /* 0x0000001f000b7202 */ /* 0x007fce0000000f00 */
.L_x_307:
[----:B------:R-:W0:Y:S02]  /*10bf0*/  LDC R10, c[0x0][0x3c8] ;  /* 0x0000f200ff0a7b82 */ /* 0x000e240000000800 */
[----:B0-----:R-:W-:-:S04]  /*10c00*/  LOP3.LUT R14, R10, 0x3, RZ, 0xc0, !PT ;  /* 0x000000030a0e7812 */ /* 0x001fc800078ec0ff */
[----:B------:R-:W-:-:S04]  /*10c10*/  ISETP.NE.U32.AND P0, PT, R14, RZ, PT ;  /* 0x000000ff0e00720c */ /* 0x000fc80003f05070 */
[----:B------:R-:W-:-:S13]  /*10c20*/  ISETP.NE.AND.EX P0, PT, RZ, RZ, PT, P0 ;  /* 0x000000ffff00720c */ /* 0x000fda0003f05300 */
[----:B------:R-:W-:Y:S05]  /*10c30*/  @!P0 BRA `(.L_x_306) ;  /* 0x0000000000e48947 */ /* 0x000fea0003800000 */
[----:B------:R-:W0:Y:S02]  /*10c40*/  LDCU.64 UR4, c[0x0][0x398] ;  /* 0x00007300ff0477ac */ /* 0x000e240008000a00 */
[----:B0-----:R-:W-:-:S04]  /*10c50*/  IADD3 R20, P0, P1, R20, UR4, R0 ;  /* 0x0000000414147c10 */ /* 0x001fc8000f91e000 */
[----:B------:R-:W-:-:S05]  /*10c60*/  IADD3.X R21, PT, PT, R3, UR5, R11, P0, P1 ;  /* 0x0000000503157c10 */ /* 0x000fca00087e240b */
[----:B------:R-:W2:Y:S01]  /*10c70*/  LDG.E.U8 R3, desc[UR36][R20.64] ;  /* 0x0000002414037981 */ /* 0x000ea2000c1e1100 */
[C---:B------:R-:W-:Y:S01]  /*10c80*/  LEA R10, P1, R0.reuse, R2, 0x3 ;  /* 0x00000002000a7211 */ /* 0x040fe200078218ff */
[----:B------:R-:W-:Y:S03]  /*10c90*/  BSSY.RECONVERGENT B1, `(.L_x_322) ;  /* 0x000000f000017945 */ /* 0x000fe60003800200 */
[----:B------:R-:W-:Y:S02]  /*10ca0*/  LEA.HI.X R11, R0, R16, R11, 0x3, P1 ;  /* 0x00000010000b7211 */ /* 0x000fe400008f1c0b */
[----:B--2---:R-:W-:-:S13]  /*10cb0*/  ISETP.NE.AND P0, PT, R3, RZ, PT ;  /* 0x000000ff0300720c */ /* 0x004fda0003f05270 */
[----:B------:R-:W-:Y:S05]  /*10cc0*/  @!P0 BRA `(.L_x_323) ;  /* 0x0000000000208947 */ /* 0x000fea0003800000 */
[----:B------:R-:W2:Y:S02]  /*10cd0*/  LD.E.64 R12, desc[UR36][R10.64] ;  /* 0x000000240a0c7980 */ /* 0x000ea4000c101b00 */
[----:B--2---:R-:W-:-:S07]  /*10ce0*/  DMUL R12, R56, R12 ;  /* 0x0000000c380c7228 */ /* 0x004fce0000000000 */
[----:B------:R0:W-:Y:S01]  /*10cf0*/  ST.E.64 desc[UR36][R10.64], R12 ;  /* 0x0000000c0a007985 */ /* 0x0001e2000c101b24 */
[----:B------:R-:W-:-:S14]  /*10d00*/  DSETP.GT.AND P0, PT, R12, R4, PT ;  /* 0x000000040c00722a */ /* 0x000fdc0003f04000 */
[----:B0-----:R-:W-:Y:S05]  /*10d10*/  @!P0 BRA `(.L_x_324) ;  /* 0x0000000000188947 */ /* 0x001fea0003800000 */
[----:B------:R-:W-:Y:S02]  /*10d20*/  IMAD.MOV.U32 R4, RZ, RZ, R12 ;  /* 0x000000ffff047224 */ /* 0x000fe400078e000c */
[----:B------:R-:W-:Y:S01]  /*10d30*/  IMAD.MOV.U32 R5, RZ, RZ, R13 ;  /* 0x000000ffff057224 */ /* 0x000fe200078e000d */
[----:B------:R-:W-:Y:S06]  /*10d40*/  BRA `(.L_x_324) ;  /* 0x00000000000c7947 */ /* 0x000fec0003800000 */
.L_x_323:
[----:B------:R-:W-:Y:S02]  /*10d50*/  IMAD.MOV.U32 R12, RZ, RZ, 0x0 ;  /* 0x00000000ff0c7424 */ /* 0x000fe400078e00ff */
[----:B------:R-:W-:-:S05]  /*10d60*/  IMAD.MOV.U32 R13, RZ, RZ, -0x100000 ;  /* 0xfff00000ff0d7424 */ /* 0x000fca00078e00ff */
[----:B------:R0:W-:Y:S02]  /*10d70*/  ST.E.64 desc[UR36][R10.64], R12 ;  /* 0x0000000c0a007985 */ /* 0x0001e4000c101b24 */
.L_x_324:
[----:B----4-:R-:W-:Y:S05]  /*10d80*/  BSYNC.RECONVERGENT B1 ;  /* 0x0000000000017941 */ /* 0x010fea0003800200 */
.L_x_322:
[----:B------:R-:W-:-:S04]  /*10d90*/  ISETP.NE.U32.AND P0, PT, R14, 0x1, PT ;  /* 0x000000010e00780c */ /* 0x000fc80003f05070 */
[----:B------:R-:W-:-:S13]  /*10da0*/  ISETP.NE.AND.EX P0, PT, RZ, RZ, PT, P0 ;  /* 0x000000ffff00720c */ /* 0x000fda0003f05300 */
[----:B------:R-:W-:Y:S05]  /*10db0*/  @!P0 BRA `(.L_x_306) ;  /* 0x0000000000848947 */ /* 0x000fea0003800000 */
[----:B------:R-:W2:Y:S01]  /*10dc0*/  LDG.E.U8 R0, desc[UR36][R20.64+0x1] ;  /* 0x0000012414007981 */ /* 0x000ea2000c1e1100 */
[----:B------:R-:W-:Y:S01]  /*10dd0*/  BSSY.RECONVERGENT B1, `(.L_x_325) ;  /* 0x000000e000017945 */ /* 0x000fe20003800200 */
[----:B--2---:R-:W-:-:S13]  /*10de0*/  ISETP.NE.AND P0, PT, R0, RZ, PT ;  /* 0x000000ff0000720c */ /* 0x004fda0003f05270 */
[----:B------:R-:W-:Y:S05]  /*10df0*/  @!P0 BRA `(.L_x_326) ;  /* 0x0000000000208947 */ /* 0x000fea0003800000 */
[----:B0-----:R-:W2:Y:S02]  /*10e00*/  LD.E.64 R12, desc[UR36][R10.64+0x8] ;  /* 0x000008240a0c7980 */ /* 0x001ea4000c101b00 */
[----:B--2---:R-:W-:-:S07]  /*10e10*/  DMUL R12, R56, R12 ;  /* 0x0000000c380c7228 */ /* 0x004fce0000000000 */
[----:B------:R0:W-:Y:S01]  /*10e20*/  ST.E.64 desc[UR36][R10.64+0x8], R12 ;  /* 0x0000080c0a007985 */ /* 0x0001e2000c101b24 */
[----:B------:R-:W-:-:S14]  /*10e30*/  DSETP.GT.AND P0, PT, R12, R4, PT ;  /* 0x000000040c00722a */ /* 0x000fdc0003f04000 */
[----:B0-----:R-:W-:Y:S05]  /*10e40*/  @!P0 BRA `(.L_x_327) ;  /* 0x0000000000188947 */ /* 0x001fea0003800000 */
[----:B------:R-:W-:Y:S01]  /*10e50*/  IMAD.MOV.U32 R4, RZ, RZ, R12 ;  /* 0x000000ffff047224 */ /* 0x000fe200078e000c */
[----:B------:R-:W-:Y:S01]  /*10e60*/  MOV R5, R13 ;  /* 0x0000000d00057202 */ /* 0x000fe20000000f00 */
[----:B------:R-:W-:Y:S06]  /*10e70*/  BRA `(.L_x_327) ;  /* 0x00000000000c7947 */ /* 0x000fec0003800000 */
.L_x_326:
[----:B0-----:R-:W-:Y:S02]  /*10e80*/  IMAD.MOV.U32 R12, RZ, RZ, 0x0 ;  /* 0x00000000ff0c7424 */ /* 0x001fe400078e00ff */
[----:B------:R-:W-:-:S05]  /*10e90*/  IMAD.MOV.U32 R13, RZ, RZ, -0x100000 ;  /* 0xfff00000ff0d7424 */ /* 0x000fca00078e00ff */
[----:B------:R0:W-:Y:S02]  /*10ea0*/  ST.E.64 desc[UR36][R10.64+0x8], R12 ;  /* 0x0000080c0a007985 */ /* 0x0001e4000c101b24 */
.L_x_327:
[----:B------:R-:W-:Y:S05]  /*10eb0*/  BSYNC.RECONVERGENT B1 ;  /* 0x0000000000017941 */ /* 0x000fea0003800200 */
.L_x_325:
[----:B------:R-:W-:-:S04]  /*10ec0*/  ISETP.NE.U32.AND P0, PT, R14, 0x2, PT ;  /* 0x000000020e00780c */ /* 0x000fc80003f05070 */
[----:B------:R-:W-:-:S13]  /*10ed0*/  ISETP.NE.AND.EX P0, PT, RZ, RZ, PT, P0 ;  /* 0x000000ffff00720c */ /* 0x000fda0003f05300 */
[----:B------:R-:W-:Y:S05]  /*10ee0*/  @!P0 BRA `(.L_x_306) ;  /* 0x0000000000388947 */ /* 0x000fea0003800000 */
[----:B------:R-:W2:Y:S02]  /*10ef0*/  LDG.E.U8 R20, desc[UR36][R20.64+0x2] ;  /* 0x0000022414147981 */ /* 0x000ea4000c1e1100 */
[----:B--2---:R-:W-:-:S13]  /*10f00*/  ISETP.NE.AND P0, PT, R20, RZ, PT ;  /* 0x000000ff1400720c */ /* 0x004fda0003f05270 */
[----:B------:R-:W-:Y:S05]  /*10f10*/  @!P0 BRA `(.L_x_328) ;  /* 0x0000000000208947 */ /* 0x000fea0003800000 */
[----:B0-----:R-:W2:Y:S02]  /*10f20*/  LD.E.64 R12, desc[UR36][R10.64+0x10] ;  /* 0x000010240a0c7980 */ /* 0x001ea4000c101b00 */
[----:B--2---:R-:W-:-:S07]  /*10f30*/  DMUL R12, R56, R12 ;  /* 0x0000000c380c7228 */ /* 0x004fce0000000000 */
[----:B------:R1:W-:Y:S01]  /*10f40*/  ST.E.64 desc[UR36][R10.64+0x10], R12 ;  /* 0x0000100c0a007985 */ /* 0x0003e2000c101b24 */
[----:B------:R-:W-:-:S14]  /*10f50*/  DSETP.GT.AND P0, PT, R12, R4, PT ;  /* 0x000000040c00722a */ /* 0x000fdc0003f04000 */
[----:B-1----:R-:W-:Y:S05]  /*10f60*/  @!P0 BRA `(.L_x_306) ;  /* 0x0000000000188947 */ /* 0x002fea0003800000 */
[----:B------:R-:W-:Y:S02]  /*10f70*/  IMAD.MOV.U32 R4, RZ, RZ, R12 ;  /* 0x000000ffff047224 */ /* 0x000fe400078e000c */
[----:B------:R-:W-:Y:S01]  /*10f80*/  IMAD.MOV.U32 R5, RZ, RZ, R13 ;  /* 0x000000ffff057224 */ /* 0x000fe200078e000d */
[----:B------:R-:W-:Y:S06]  /*10f90*/  BRA `(.L_x_306) ;  /* 0x00000000000c7947 */ /* 0x000fec0003800000 */
.L_x_328:
[----:B0-----:R-:W-:Y:S01]  /*10fa0*/  IMAD.MOV.U32 R12, RZ, RZ, 0x0 ;  /* 0x00000000ff0c7424 */ /* 0x001fe200078e00ff */
[----:B------:R-:W-:-:S05]  /*10fb0*/  MOV R13, 0xfff00000 ;  /* 0xfff00000000d7802 */ /* 0x000fca0000000f00 */
[----:B------:R1:W-:Y:S02]  /*10fc0*/  ST.E.64 desc[UR36][R10.64+0x10], R12 ;  /* 0x0000100c0a007985 */ /* 0x0003e4000c101b24 */
.L_x_306:
[----:B----4-:R-:W-:Y:S05]  /*10fd0*/  BSYNC.RECONVERGENT B0 ;  /* 0x0000000000007941 */ /* 0x010fea0003800200 */
.L_x_294:
[----:B------:R-:W-:Y:S02]  /*10fe0*/  ISETP.NE.AND P0, PT, R54, RZ, PT ;  /* 0x000000ff3600720c */ /* 0x000fe40003f05270 */
[----:B------:R-:W-:-:S11]  /*10ff0*/  CS2R R72, SRZ ;  /* 0x0000000000487805 */ /* 0x000fd6000001ff00 */
[----:B------:R-:W-:Y:S05]  /*11000*/  @!P0 BRA `(.L_x_329) ;  /* 0x0000000c00248947 */ /* 0x000fea0003800000 */
[----:B------:R-:W2:Y:S01]  /*11010*/  LDC R0, c[0x0][0x3b8] ;  /* 0x0000ee00ff007b82 */ /* 0x000ea20000000800 */
[----:B01----:R-:W-:Y:S01]  /*11020*/  IMAD.MOV.U32 R11, RZ, RZ, RZ ;  /* 0x000000ffff0b7224 */ /* 0x003fe200078e00ff */
[----:B------:R-:W-:-:S06]  /*11030*/  CS2R R72, SRZ ;  /* 0x0000000000487805 */ /* 0x000fcc000001ff00 */
[----:B------:R-:W0:Y:S01]  /*11040*/  LDC R3, c[0x0][0x3bc] ;  /* 0x0000ef00ff037b82 */ /* 0x000e220000000800 */
[----:B--2---:R-:W-:-:S04]  /*11050*/  IADD3 R10, P1, PT, R0, -0x1, RZ ;  /* 0xffffffff000a7810 */ /* 0x004fc80007f3e0ff */
[----:B------:R-:W-:Y:S02]  /*11060*/  ISETP.NE.U32.AND P0, PT, R10, RZ, PT ;  /* 0x000000ff0a00720c */ /* 0x000fe40003f05070 */
[----:B0-----:R-:W-:-:S04]  /*11070*/  IADD3.X R3, PT, PT, R3, -0x1, RZ, P1, !PT ;  /* 0xffffffff03037810 */ /* 0x001fc80000ffe4ff */
[----:B------:R-:W-:Y:S01]  /*11080*/  ISETP.NE.AND.EX P0, PT, R3, RZ, PT, P0 ;  /* 0x000000ff0300720c */ /* 0x000fe20003f05300 */
[----:B------:R-:W-:-:S12]  /*11090*/  IMAD.MOV.U32 R3, RZ, RZ, RZ ;  /* 0x000000ffff037224 */ /* 0x000fd800078e00ff */
[----:B------:R-:W-:Y:S05]  /*110a0*/  @!P0 BRA `(.L_x_330) ;  /* 0x0000000400e08947 */ /* 0x000fea0003800000 */
[----:B------:R-:W-:Y:S01]  /*110b0*/  BSSY.RECONVERGENT B0, `(.L_x_331) ;  /* 0x0000072000007945 */ /* 0x000fe20003800200 */
[----:B------:R-:W-:Y:S01]  /*110c0*/  IMAD.MOV.U32 R29, RZ, RZ, RZ ;  /* 0x000000ffff1d7224 */ /* 0x000fe200078e00ff */
[----:B------:R-:W-:Y:S01]  /*110d0*/  CS2R R72, SRZ ;  /* 0x0000000000487805 */ /* 0x000fe2000001ff00 */
[----:B------:R-:W-:-:S07]  /*110e0*/  IMAD.MOV.U32 R3, RZ, RZ, RZ ;  /* 0x000000ffff037224 */ /* 0x000fce00078e00ff */
.L_x_336:
[C---:B0-----:R-:W-:Y:S01]  /*110f0*/  LEA R14, P0, R29.reuse, R2, 0x3 ;  /* 0x000000021d0e7211 */ /* 0x041fe200078018ff */
[----:B------:R-:W-:Y:S01]  /*11100*/  IMAD.MOV.U32 R68, RZ, RZ, 0x652b82fe ;  /* 0x652b82feff447424 */ /* 0x000fe200078e00ff */
[----:B------:R-:W-:Y:S01]  /*11110*/  MOV R69, 0x3ff71547 ;  /* 0x3ff7154700457802 */ /* 0x000fe20000000f00 */
[----:B------:R-:W-:Y:S01]  /*11120*/  IMAD.MOV.U32 R66, RZ, RZ, -0x105c611 ;  /* 0xfefa39efff427424 */ /* 0x000fe200078e00ff */
[C---:B------:R-:W-:Y:S01]  /*11130*/  LEA.HI.X R15, R29.reuse, R16, R3, 0x3, P0 ;  /* 0x000000101d0f7211 */ /* 0x040fe200000f1c03 */
[----:B------:R-:W-:Y:S02]  /*11140*/  IMAD.MOV.U32 R67, RZ, RZ, 0x3fe62e42 ;  /* 0x3fe62e42ff437424 */ /* 0x000fe400078e00ff */
[----:B------:R-:W-:Y:S02]  /*11150*/  IMAD.MOV.U32 R64, RZ, RZ, 0x3b39803f ;  /* 0x3b39803fff407424 */ /* 0x000fe400078e00ff */
[----:B------:R-:W-:Y:S01]  /*11160*/  IMAD.MOV.U32 R65, RZ, RZ, 0x3c7abc9e ;  /* 0x3c7abc9eff417424 */ /* 0x000fe200078e00ff */
[----:B------:R-:W2:Y:S01]  /*11170*/  LD.E.64 R12, desc[UR36][R14.64] ;  /* 0x000000240e0c7980 */ /* 0x000ea2000c101b00 */
[----:B------:R-:W-:Y:S01]  /*11180*/  IMAD.MOV.U32 R62, RZ, RZ, 0x69ce2bdf ;  /* 0x69ce2bdfff3e7424 */ /* 0x000fe200078e00ff */
[----:B------:R-:W-:Y:S01]  /*11190*/  MOV R63, 0x3e5ade15 ;  /* 0x3e5ade15003f7802 */ /* 0x000fe20000000f00 */
[----:B------:R-:W-:Y:S01]  /*111a0*/  IMAD.MOV.U32 R30, RZ, RZ, 0x62401315 ;  /* 0x62401315ff1e7424 */ /* 0x000fe200078e00ff */
[----:B------:R-:W-:Y:S01]  /*111b0*/  MOV R33, 0x3efa0199 ;  /* 0x3efa019900217802 */ /* 0x000fe20000000f00 */
[----:B------:R-:W-:Y:S01]  /*111c0*/  IMAD.MOV.U32 R31, RZ, RZ, 0x3ec71dee ;  /* 0x3ec71deeff1f7424 */ /* 0x000fe200078e00ff */
[----:B------:R-:W-:Y:S01]  /*111d0*/  MOV R39, 0x3f811111 ;  /* 0x3f81111100277802 */ /* 0x000fe20000000f00 */
[----:B------:R-:W-:Y:S01]  /*111e0*/  IMAD.MOV.U32 R32, RZ, RZ, 0x7c89eb71 ;  /* 0x7c89eb71ff207424 */ /* 0x000fe200078e00ff */
[----:B------:R-:W-:Y:S01]  /*111f0*/  MOV R45, 0x3fe00000 ;  /* 0x3fe00000002d7802 */ /* 0x000fe20000000f00 */
[----:B------:R-:W-:Y:S01]  /*11200*/  IMAD.MOV.U32 R34, RZ, RZ, 0x14761f65 ;  /* 0x14761f65ff227424 */ /* 0x000fe200078e00ff */
[----:B------:R-:W0:Y:S01]  /*11210*/  LDCU UR4, c[0x0][0x3bc] ;  /* 0x00007780ff0477ac */ /* 0x000e220008000800 */
[----:B------:R-:W-:Y:S01]  /*11220*/  IMAD.MOV.U32 R35, RZ, RZ, 0x3f2a01a0 ;  /* 0x3f2a01a0ff237424 */ /* 0x000fe200078e00ff */
[----:B------:R-:W-:Y:S01]  /*11230*/  IADD3 R29, P2, PT, R29, 0x2, RZ ;  /* 0x000000021d1d7810 */ /* 0x000fe20007f5e0ff */
[----:B------:R-:W-:Y:S01]  /*11240*/  IMAD.MOV.U32 R36, RZ, RZ, 0x1852b7af ;  /* 0x1852b7afff247424 */ /* 0x000fe200078e00ff */
[----:B------:R-:W-:Y:S01]  /*11250*/  BSSY.RECONVERGENT B1, `(.L_x_332) ;  /* 0x000002e000017945 */ /* 0x000fe20003800200 */
[----:B------:R-:W-:-:S02]  /*11260*/  IMAD.MOV.U32 R37, RZ, RZ, 0x3f56c16c ;  /* 0x3f56c16cff257424 */ /* 0x000fc400078e00ff */
[----:B------:R-:W-:Y:S02]  /*11270*/  IMAD.MOV.U32 R38, RZ, RZ, 0x11122322 ;  /* 0x11122322ff267424 */ /* 0x000fe400078e00ff */
[----:B------:R-:W-:Y:S02]  /*11280*/  IMAD.MOV.U32 R40, RZ, RZ, 0x555502a1 ;  /* 0x555502a1ff287424 */ /* 0x000fe400078e00ff */
[----:B------:R-:W-:Y:S02]  /*11290*/  IMAD.MOV.U32 R41, RZ, RZ, 0x3fa55555 ;  /* 0x3fa55555ff297424 */ /* 0x000fe400078e00ff */
[----:B------:R-:W-:Y:S02]  /*112a0*/  IMAD.MOV.U32 R42, RZ, RZ, 0x55555511 ;  /* 0x55555511ff2a7424 */ /* 0x000fe400078e00ff */
[----:B------:R-:W-:Y:S02]  /*112b0*/  IMAD.MOV.U32 R43, RZ, RZ, 0x3fc55555 ;  /* 0x3fc55555ff2b7424 */ /* 0x000fe400078e00ff */
[----:B------:R-:W-:-:S02]  /*112c0*/  IMAD.MOV.U32 R44, RZ, RZ, 0xb ;  /* 0x0000000bff2c7424 */ /* 0x000fc400078e00ff */
[----:B------:R-:W-:Y:S01]  /*112d0*/  IMAD.X R3, RZ, RZ, R3, P2 ;  /* 0x000000ffff037224 */ /* 0x000fe200010e0603 */
[----:B--2---:R-:W-:-:S08]  /*112e0*/  DADD R12, R12, -R4 ;  /* 0x000000000c0c7229 */ /* 0x004fd00000000804 */
[----:B------:R-:W-:Y:S02]  /*112f0*/  DFMA R10, R12, R68, 6.75539944105574400000e+15 ;  /* 0x433800000c0a742b */ /* 0x000fe40000000044 */
[----:B------:R-:W-:-:S06]  /*11300*/  FSETP.GEU.AND P1, PT, |R13|, 4.1917929649353027344, PT ;  /* 0x4086232b0d00780b */ /* 0x000fcc0003f2e200 */
[----:B------:R-:W-:-:S08]  /*11310*/  DADD R70, R10, -6.75539944105574400000e+15 ;  /* 0xc33800000a467429 */ /* 0x000fd00000000000 */
[----:B------:R-:W-:-:S08]  /*11320*/  DFMA R20, R70, -R66, R12 ;  /* 0x800000424614722b */ /* 0x000fd0000000000c */
[----:B------:R-:W-:Y:S01]  /*11330*/  DFMA R70, R70, -R64, R20 ;  /* 0x800000404646722b */ /* 0x000fe20000000014 */
[----:B------:R-:W-:Y:S02]  /*11340*/  IMAD.MOV.U32 R20, RZ, RZ, -0x35dec16 ;  /* 0xfca213eaff147424 */ /* 0x000fe400078e00ff */
[----:B------:R-:W-:-:S06]  /*11350*/  IMAD.MOV.U32 R21, RZ, RZ, 0x3e928af3 ;  /* 0x3e928af3ff157424 */ /* 0x000fcc00078e00ff */
[----:B------:R-:W-:-:S08]  /*11360*/  DFMA R46, R70, R62, R20 ;  /* 0x0000003e462e722b */ /* 0x000fd00000000014 */
        /* <DEDUP_REMOVED lines=8> */
[----:B------:R-:W-:-:S08]  /*113f0*/  DFMA R46, R70, R46, 1 ;  /* 0x3ff00000462e742b */ /* 0x000fd0000000002e */
[----:B------:R-:W-:Y:S01]  /*11400*/  DFMA R46, R70, R46, 1 ;  /* 0x3ff00000462e742b */ /* 0x000fe2000000002e */
[----:B------:R-:W-:-:S04]  /*11410*/  LOP3.LUT R70, R0, 0xfffffffe, RZ, 0xc0, !PT ;  /* 0xfffffffe00467812 */ /* 0x000fc800078ec0ff */
[----:B------:R-:W-:-:S04]  /*11420*/  ISETP.NE.U32.AND P0, PT, R29, R70, PT ;  /* 0x000000461d00720c */ /* 0x000fc80003f05070 */
[----:B0-----:R-:W-:Y:S01]  /*11430*/  ISETP.NE.AND.EX P0, PT, R3, UR4, PT, P0 ;  /* 0x0000000403007c0c */ /* 0x001fe2000bf05300 */
[----:B------:R-:W-:Y:S02]  /*11440*/  IMAD R71, R10, 0x100000, R47 ;  /* 0x001000000a477824 */ /* 0x000fe400078e022f */
[----:B------:R-:W-:Y:S01]  /*11450*/  IMAD.MOV.U32 R70, RZ, RZ, R46 ;  /* 0x000000ffff467224 */ /* 0x000fe200078e002e */
[----:B------:R-:W-:Y:S09]  /*11460*/  @!P1 BRA `(.L_x_333) ;  /* 0x0000000000309947 */ /* 0x000ff20003800000 */
[----:B------:R-:W-:Y:S01]  /*11470*/  FSETP.GEU.AND P2, PT, |R13|, 4.2275390625, PT ;  /* 0x408748000d00780b */ /* 0x000fe20003f4e200 */
[C---:B------:R-:W-:Y:S02]  /*11480*/  DSETP.GEU.AND P1, PT, R12.reuse, RZ, PT ;  /* 0x000000ff0c00722a */ /* 0x040fe40003f2e000 */
[----:B------:R-:W-:-:S10]  /*11490*/  DADD R12, R12, +INF ;  /* 0x7ff000000c0c7429 */ /* 0x000fd40000000000 */
[----:B------:R-:W-:Y:S02]  /*114a0*/  @!P2 LEA.HI R11, R10, R10, RZ, 0x1 ;  /* 0x0000000a0a0ba211 */ /* 0x000fe400078f08ff */
[----:B------:R-:W-:Y:S02]  /*114b0*/  FSEL R70, R12, RZ, P1 ;  /* 0x000000ff0c467208 */ /* 0x000fe40000800000 */
[----:B------:R-:W-:Y:S02]  /*114c0*/  @!P2 SHF.R.S32.HI R11, RZ, 0x1, R11 ;  /* 0x00000001ff0ba819 */ /* 0x000fe4000001140b */
[----:B------:R-:W-:-:S03]  /*114d0*/  FSEL R71, R13, RZ, P1 ;  /* 0x000000ff0d477208 */ /* 0x000fc60000800000 */
[----:B------:R-:W-:Y:S02]  /*114e0*/  @!P2 IMAD R47, R11, 0x100000, R47 ;  /* 0x001000000b2fa824 */ /* 0x000fe400078e022f */
[----:B------:R-:W-:Y:S01]  /*114f0*/  @!P2 IMAD.IADD R11, R10, 0x1, -R11 ;  /* 0x000000010a0ba824 */ /* 0x000fe200078e0a0b */
[----:B------:R-:W-:-:S04]  /*11500*/  @!P2 MOV R10, RZ ;  /* 0x000000ff000aa202 */ /* 0x000fc80000000f00 */
[----:B------:R-:W-:-:S06]  /*11510*/  @!P2 LEA R11, R11, 0x3ff00000, 0x14 ;  /* 0x3ff000000b0ba811 */ /* 0x000fcc00078ea0ff */
[----:B------:R-:W-:-:S11]  /*11520*/  @!P2 DMUL R70, R46, R10 ;  /* 0x0000000a2e46a228 */ /* 0x000fd60000000000 */
.L_x_333:
[----:B----4-:R-:W-:Y:S05]  /*11530*/  BSYNC.RECONVERGENT B1 ;  /* 0x0000000000017941 */ /* 0x010fea0003800200 */
.L_x_332:
[----:B------:R-:W2:Y:S01]  /*11540*/  LD.E.64 R10, desc[UR36][R14.64+0x8] ;  /* 0x000008240e0a7980 */ /* 0x000ea2000c101b00 */
[----:B------:R-:W-:Y:S01]  /*11550*/  BSSY.RECONVERGENT B1, `(.L_x_334) ;  /* 0x0000024000017945 */ /* 0x000fe20003800200 */
[----:B------:R-:W-:Y:S02]  /*11560*/  DADD R72, R70, R72 ;  /* 0x0000000046487229 */ /* 0x000fe40000000048 */
[----:B------:R0:W-:Y:S01]  /*11570*/  ST.E.64 desc[UR36][R14.64], R70 ;  /* 0x000000460e007985 */ /* 0x0001e2000c101b24 */
[----:B--2---:R-:W-:-:S08]  /*11580*/  DADD R10, R10, -R4 ;  /* 0x000000000a0a7229 */ /* 0x004fd00000000804 */
[----:B------:R-:W-:Y:S02]  /*11590*/  DFMA R68, R10, R68, 6.75539944105574400000e+15 ;  /* 0x433800000a44742b */ /* 0x000fe40000000044 */
[----:B------:R-:W-:-:S06]  /*115a0*/  FSETP.GEU.AND P1, PT, |R11|, 4.1917929649353027344, PT ;  /* 0x4086232b0b00780b */ /* 0x000fcc0003f2e200 */
[----:B------:R-:W-:-:S08]  /*115b0*/  DADD R12, R68, -6.75539944105574400000e+15 ;  /* 0xc3380000440c7429 */ /* 0x000fd00000000000 */
[----:B------:R-:W-:-:S08]  /*115c0*/  DFMA R66, R12, -R66, R10 ;  /* 0x800000420c42722b */ /* 0x000fd0000000000a */
[----:B------:R-:W-:-:S08]  /*115d0*/  DFMA R66, R12, -R64, R66 ;  /* 0x800000400c42722b */ /* 0x000fd00000000042 */
        /* <DEDUP_REMOVED lines=10> */
[----:B------:R-:W-:-:S10]  /*11680*/  DFMA R20, R66, R20, 1 ;  /* 0x3ff000004214742b */ /* 0x000fd40000000014 */
[----:B------:R-:W-:Y:S02]  /*11690*/  IMAD R13, R68, 0x100000, R21 ;  /* 0x00100000440d7824 */ /* 0x000fe400078e0215 */
[----:B------:R-:W-:Y:S01]  /*116a0*/  IMAD.MOV.U32 R12, RZ, RZ, R20 ;  /* 0x000000ffff0c7224 */ /* 0x000fe200078e0014 */
[----:B0-----:R-:W-:Y:S06]  /*116b0*/  @!P1 BRA `(.L_x_335) ;  /* 0x0000000000349947 */ /* 0x001fec0003800000 */
[----:B------:R-:W-:Y:S01]  /*116c0*/  FSETP.GEU.AND P2, PT, |R11|, 4.2275390625, PT ;  /* 0x408748000b00780b */ /* 0x000fe20003f4e200 */
[C---:B------:R-:W-:Y:S02]  /*116d0*/  DADD R30, R10.reuse, +INF ;  /* 0x7ff000000a1e7429 */ /* 0x040fe40000000000 */
[----:B------:R-:W-:-:S08]  /*116e0*/  DSETP.GEU.AND P1, PT, R10, RZ, PT ;  /* 0x000000ff0a00722a */ /* 0x000fd00003f2e000 */
[----:B------:R-:W-:Y:S02]  /*116f0*/  FSEL R13, R31, RZ, P1 ;  /* 0x000000ff1f0d7208 */ /* 0x000fe40000800000 */
[----:B------:R-:W-:Y:S01]  /*11700*/  @!P2 LEA.HI R12, R68, R68, RZ, 0x1 ;  /* 0x00000044440ca211 */ /* 0x000fe200078f08ff */
[----:B------:R-:W-:Y:S01]  /*11710*/  @!P2 IMAD.MOV.U32 R10, RZ, RZ, R20 ;  /* 0x000000ffff0aa224 */ /* 0x000fe200078e0014 */
[----:B------:R-:W-:Y:S02]  /*11720*/  @!P2 MOV R20, RZ ;  /* 0x000000ff0014a202 */ /* 0x000fe40000000f00 */
[----:B------:R-:W-:Y:S02]  /*11730*/  @!P2 SHF.R.S32.HI R11, RZ, 0x1, R12 ;  /* 0x00000001ff0ba819 */ /* 0x000fe4000001140c */
[----:B------:R-:W-:-:S03]  /*11740*/  FSEL R12, R30, RZ, P1 ;  /* 0x000000ff1e0c7208 */ /* 0x000fc60000800000 */
[----:B------:R-:W-:Y:S02]  /*11750*/  @!P2 IMAD.IADD R68, R68, 0x1, -R11 ;  /* 0x000000014444a824 */ /* 0x000fe400078e0a0b */
[----:B------:R-:W-:-:S03]  /*11760*/  @!P2 IMAD R11, R11, 0x100000, R21 ;  /* 0x001000000b0ba824 */ /* 0x000fc600078e0215 */
[----:B------:R-:W-:-:S06]  /*11770*/  @!P2 LEA R21, R68, 0x3ff00000, 0x14 ;  /* 0x3ff000004415a811 */ /* 0x000fcc00078ea0ff */
[----:B------:R-:W-:-:S11]  /*11780*/  @!P2 DMUL R12, R10, R20 ;  /* 0x000000140a0ca228 */ /* 0x000fd60000000000 */
.L_x_335:
[----:B------:R-:W-:Y:S05]  /*11790*/  BSYNC.RECONVERGENT B1 ;  /* 0x0000000000017941 */ /* 0x000fea0003800200 */
.L_x_334:
[----:B------:R0:W-:Y:S01]  /*117a0*/  ST.E.64 desc[UR36][R14.64+0x8], R12 ;  /* 0x0000080c0e007985 */ /* 0x0001e2000c101b24 */
[----:B------:R-:W-:Y:S01]  /*117b0*/  DADD R72, R72, R12 ;  /* 0x0000000048487229 */ /* 0x000fe2000000000c */
[----:B------:R-:W-:Y:S10]  /*117c0*/  @P0 BRA `(.L_x_336) ;  /* 0xfffffff800480947 */ /* 0x000ff4000383ffff */
[----:B------:R-:W-:Y:S05]  /*117d0*/  BSYNC.RECONVERGENT B0 ;  /* 0x0000000000007941 */ /* 0x000fea0003800200 */
.L_x_331:
[----:B------:R-:W1:Y:S01]  /*117e0*/  LDCU UR4, c[0x0][0x3b8] ;  /* 0x00007700ff0477ac */ /* 0x000e620008000800 */
[----:B------:R-:W2:Y:S01]  /*117f0*/  LDCU UR5, c[0x0][0x3bc] ;  /* 0x00007780ff0577ac */ /* 0x000ea20008000800 */
[----:B-1----:R-:W-:Y:S01]  /*11800*/  ULOP3.LUT UR4, UR4, 0xfffffffe, URZ, 0xc0, !UPT ;  /* 0xfffffffe04047892 */ /* 0x002fe2000f8ec0ff */
[----:B--2---:R-:W-:-:S05]  /*11810*/  IMAD.U32 R11, RZ, RZ, UR5 ;  /* 0x00000005ff0b7e24 */ /* 0x004fca000f8e00ff */
[----:B------:R-:W-:-:S07]  /*11820*/  IMAD.U32 R3, RZ, RZ, UR4 ;  /* 0x00000004ff037e24 */ /* 0x000fce000f8e00ff */
.L_x_330:
[----:B------:R-:W1:Y:S02]  /*11830*/  LDCU UR4, c[0x0][0x3b8] ;  /* 0x00007700ff0477ac */ /* 0x000e640008000800 */
[----:B-1----:R-:W-:-:S04]  /*11840*/  ULOP3.LUT UR4, UR4, 0x1, URZ, 0xc0, !UPT ;  /* 0x0000000104047892 */ /* 0x002fc8000f8ec0ff */
[----:B------:R-:W-:-:S04]  /*11850*/  UISETP.NE.U32.AND UP0, UPT, UR4, 0x1, UPT ;  /* 0x000000010400788c */ /* 0x000fc8000bf05070 */
[----:B------:R-:W-:-:S09]  /*11860*/  UISETP.NE.U32.AND.EX UP0, UPT, URZ, URZ, UPT, UP0 ;  /* 0x000000ffff00728c */ /* 0x000fd2000bf05100 */
[----:B------:R-:W-:Y:S05]  /*11870*/  BRA.U UP0, `(.L_x_329) ;  /* 0x0000000500087547 */ /* 0x000fea000b800000 */
[----:B------:R-:W-:-:S04]  /*11880*/  LEA R10, P0, R3, R2, 0x3 ;  /* 0x00000002030a7211 */ /* 0x000fc800078018ff */
[----:B------:R-:W-:-:S05]  /*11890*/  LEA.HI.X R11, R3, R16, R11, 0x3, P0 ;  /* 0x00000010030b7211 */ /* 0x000fca00000f1c0b */
[----:B0-----:R-:W2:Y:S01]  /*118a0*/  LD.E.64 R12, desc[UR36][R10.64] ;  /* 0x000000240a0c7980 */ /* 0x001ea2000c101b00 */
[----:B------:R-:W-:Y:S01]  /*118b0*/  IMAD.MOV.U32 R14, RZ, RZ, 0x652b82fe ;  /* 0x652b82feff0e7424 */ /* 0x000fe200078e00ff */
[----:B------:R-:W-:Y:S01]  /*118c0*/  UMOV UR4, 0xfefa39ef ;  /* 0xfefa39ef00047882 */ /* 0x000fe20000000000 */
[----:B------:R-:W-:Y:S01]  /*118d0*/  IMAD.MOV.U32 R15, RZ, RZ, 0x3ff71547 ;  /* 0x3ff71547ff0f7424 */ /* 0x000fe200078e00ff */
[----:B------:R-:W-:Y:S01]  /*118e0*/  UMOV UR5, 0x3fe62e42 ;  /* 0x3fe62e4200057882 */ /* 0x000fe20000000000 */
[----:B------:R-:W-:Y:S01]  /*118f0*/  BSSY.RECONVERGENT B0, `(.L_x_337) ;  /* 0x0000038000007945 */ /* 0x000fe20003800200 */
[----:B--2---:R-:W-:-:S08]  /*11900*/  DADD R12, R12, -R4 ;  /* 0x000000000c0c7229 */ /* 0x004fd00000000804 */
[----:B------:R-:W-:Y:S02]  /*11910*/  DFMA R14, R12, R14, 6.75539944105574400000e+15 ;  /* 0x433800000c0e742b */ /* 0x000fe4000000000e */
[----:B------:R-:W-:-:S06]  /*11920*/  FSETP.GEU.AND P0, PT, |R13|, 4.1917929649353027344, PT ;  /* 0x4086232b0d00780b */ /* 0x000fcc0003f0e200 */
[----:B------:R-:W-:-:S08]  /*11930*/  DADD R20, R14, -6.75539944105574400000e+15 ;  /* 0xc33800000e147429 */ /* 0x000fd00000000000 */
[----:B------:R-:W-:Y:S01]  /*11940*/  DFMA R30, R20, -UR4, R12 ;  /* 0x80000004141e7c2b */ /* 0x000fe2000800000c */
[----:B------:R-:W-:Y:S01]  /*11950*/  UMOV UR4, 0x3b39803f ;  /* 0x3b39803f00047882 */ /* 0x000fe20000000000 */
[----:B------:R-:W-:-:S06]  /*11960*/  UMOV UR5, 0x3c7abc9e ;  /* 0x3c7abc9e00057882 */ /* 0x000fcc0000000000 */
[----:B------:R-:W-:Y:S01]  /*11970*/  DFMA R20, R20, -UR4, R30 ;  /* 0x8000000414147c2b */ /* 0x000fe2000800001e */
[----:B------:R-:W-:Y:S01]  /*11980*/  UMOV UR4, 0x69ce2bdf ;  /* 0x69ce2bdf00047882 */ /* 0x000fe20000000000 */
[----:B------:R-:W-:Y:S01]  /*11990*/  IMAD.MOV.U32 R30, RZ, RZ, -0x35dec16 ;  /* 0xfca213eaff1e7424 */ /* 0x000fe200078e00ff */
[----:B------:R-:W-:Y:S01]  /*119a0*/  MOV R31, 0x3e928af3 ;  /* 0x3e928af3001f7802 */ /* 0x000fe20000000f00 */
[----:B------:R-:W-:-:S05]  /*119b0*/  UMOV UR5, 0x3e5ade15 ;  /* 0x3e5ade1500057882 */ /* 0x000fca0000000000 */
[----:B------:R-:W-:Y:S01]  /*119c0*/  DFMA R30, R20, UR4, R30 ;  /* 0x00000004141e7c2b */ /* 0x000fe2000800001e */
[----:B------:R-:W-:Y:S01]  /*119d0*/  UMOV UR4, 0x62401315 ;  /* 0x6240131500047882 */ /* 0x000fe20000000000 */
[----:B------:R-:W-:-:S06]  /*119e0*/  UMOV UR5, 0x3ec71dee ;  /* 0x3ec71dee00057882 */ /* 0x000fcc0000000000 */
[----:B------:R-:W-:Y:S01]  /*119f0*/  DFMA R30, R20, R30, UR4 ;  /* 0x00000004141e7e2b */ /* 0x000fe2000800001e */
        /* <DEDUP_REMOVED lines=20> */
[----:B------:R-:W-:-:S08]  /*11b40*/  DFMA R30, R20, R30, UR4 ;  /* 0x00000004141e7e2b */ /* 0x000fd0000800001e */
[----:B------:R-:W-:-:S08]  /*11b50*/  DFMA R30, R20, R30, 1 ;  /* 0x3ff00000141e742b */ /* 0x000fd0000000001e */
[----:B------:R-:W-:-:S10]  /*11b60*/  DFMA R30, R20, R30, 1 ;  /* 0x3ff00000141e742b */ /* 0x000fd4000000001e */
[----:B------:R-:W-:Y:S02]  /*11b70*/  IMAD R21, R14, 0x100000, R31 ;  /* 0x001000000e157824 */ /* 0x000fe400078e021f */
[----:B------:R-:W-:Y:S01]  /*11b80*/  IMAD.MOV.U32 R20, RZ, RZ, R30 ;  /* 0x000000ffff147224 */ /* 0x000fe200078e001e */
[----:B------:R-:W-:Y:S06]  /*11b90*/  @!P0 BRA `(.L_x_338) ;  /* 0x0000000000348947 */ /* 0x000fec0003800000 */
[----:B------:R-:W-:Y:S01]  /*11ba0*/  FSETP.GEU.AND P1, PT, |R13|, 4.2275390625, PT ;  /* 0x408748000d00780b */ /* 0x000fe20003f2e200 */
[C---:B------:R-:W-:Y:S02]  /*11bb0*/  DADD R20, R12.reuse, +INF ;  /* 0x7ff000000c147429 */ /* 0x040fe40000000000 */
[----:B------:R-:W-:-:S08]  /*11bc0*/  DSETP.GEU.AND P0, PT, R12, RZ, PT ;  /* 0x000000ff0c00722a */ /* 0x000fd00003f0e000 */
[----:B------:R-:W-:Y:S02]  /*11bd0*/  FSEL R20, R20, RZ, P0 ;  /* 0x000000ff14147208 */ /* 0x000fe40000000000 */
[----:B------:R-:W-:Y:S01]  /*11be0*/  @!P1 LEA.HI R0, R14, R14, RZ, 0x1 ;  /* 0x0000000e0e009211 */ /* 0x000fe200078f08ff */
[----:B------:R-:W-:Y:S01]  /*11bf0*/  @!P1 IMAD.MOV.U32 R12, RZ, RZ, R30 ;  /* 0x000000ffff0c9224 */ /* 0x000fe200078e001e */
[----:B------:R-:W-:Y:S02]  /*11c00*/  FSEL R21, R21, RZ, P0 ;  /* 0x000000ff15157208 */ /* 0x000fe40000000000 */
[----:B------:R-:W-:-:S05]  /*11c10*/  @!P1 SHF.R.S32.HI R13, RZ, 0x1, R0 ;  /* 0x00000001ff0d9819 */ /* 0x000fca0000011400 */
[----:B------:R-:W-:Y:S02]  /*11c20*/  @!P1 IMAD.IADD R14, R14, 0x1, -R13 ;  /* 0x000000010e0e9824 */ /* 0x000fe400078e0a0d */
[----:B------:R-:W-:-:S03]  /*11c30*/  @!P1 IMAD R13, R13, 0x100000, R31 ;  /* 0x001000000d0d9824 */ /* 0x000fc600078e021f */
[----:B------:R-:W-:Y:S02]  /*11c40*/  @!P1 LEA R15, R14, 0x3ff00000, 0x14 ;  /* 0x3ff000000e0f9811 */ /* 0x000fe400078ea0ff */
[----:B------:R-:W-:-:S06]  /*11c50*/  @!P1 MOV R14, RZ ;  /* 0x000000ff000e9202 */ /* 0x000fcc0000000f00 */
[----:B------:R-:W-:-:S11]  /*11c60*/  @!P1 DMUL R20, R12, R14 ;  /* 0x0000000e0c149228 */ /* 0x000fd60000000000 */
.L_x_338:
[----:B----4-:R-:W-:Y:S05]  /*11c70*/  BSYNC.RECONVERGENT B0 ;  /* 0x0000000000007941 */ /* 0x010fea0003800200 */
.L_x_337:
[----:B------:R2:W-:Y:S01]  /*11c80*/  ST.E.64 desc[UR36][R10.64], R20 ;  /* 0x000000140a007985 */ /* 0x0005e2000c101b24 */
[----:B------:R-:W-:-:S11]  /*11c90*/  DADD R72, R72, R20 ;  /* 0x0000000048487229 */ /* 0x000fd60000000014 */
.L_x_329:
[----:B------:R-:W-:Y:S01]  /*11ca0*/  DADD R8, R8, -R4 ;  /* 0x0000000008087229 */ /* 0x000fe20000000804 */
[----:B012---:R-:W-:Y:S01]  /*11cb0*/  IMAD.MOV.U32 R10, RZ, RZ, 0x652b82fe ;  /* 0x652b82feff0a7424 */ /* 0x007fe200078e00ff */
[----:B------:R-:W-:Y:S01]  /*11cc0*/  UMOV UR4, 0xfefa39ef ;  /* 0xfefa39ef00047882 */ /* 0x000fe20000000000 */
[----:B------:R-:W-:Y:S01]  /*11cd0*/  IMAD.MOV.U32 R11, RZ, RZ, 0x3ff71547 ;  /* 0x3ff71547ff0b7424 */ /* 0x000fe200078e00ff */
[----:B------:R-:W-:Y:S01]  /*11ce0*/  UMOV UR5, 0x3fe62e42 ;  /* 0x3fe62e4200057882 */ /* 0x000fe20000000000 */
[----:B------:R-:W-:Y:S04]  /*11cf0*/  BSSY.RECONVERGENT B0, `(.L_x_339) ;  /* 0x0000037000007945 */ /* 0x000fe80003800200 */
[----:B------:R-:W-:Y:S01]  /*11d00*/  DFMA R10, R8, R10, 6.75539944105574400000e+15 ;  /* 0x43380000080a742b */ /* 0x000fe2000000000a */
[----:B------:R-:W-:-:S07]  /*11d10*/  FSETP.GEU.AND P0, PT, |R9|, 4.1917929649353027344, PT ;  /* 0x4086232b0900780b */ /* 0x000fce0003f0e200 */
[----:B------:R-:W-:-:S08]  /*11d20*/  DADD R12, R10, -6.75539944105574400000e+15 ;  /* 0xc33800000a0c7429 */ /* 0x000fd00000000000 */
[----:B------:R-:W-:Y:S01]  /*11d30*/  DFMA R14, R12, -UR4, R8 ;  /* 0x800000040c0e7c2b */ /* 0x000fe20008000008 */
[----:B------:R-:W-:Y:S01]  /*11d40*/  UMOV UR4, 0x3b39803f ;  /* 0x3b39803f00047882 */ /* 0x000fe20000000000 */
[----:B------:R-:W-:-:S06]  /*11d50*/  UMOV UR5, 0x3c7abc9e ;  /* 0x3c7abc9e00057882 */ /* 0x000fcc0000000000 */
[----:B------:R-:W-:Y:S01]  /*11d60*/  DFMA R12, R12, -UR4, R14 ;  /* 0x800000040c0c7c2b */ /* 0x000fe2000800000e */
[----:B------:R-:W-:Y:S01]  /*11d70*/  UMOV UR4, 0x69ce2bdf ;  /* 0x69ce2bdf00047882 */ /* 0x000fe20000000000 */
[----:B------:R-:W-:Y:S01]  /*11d80*/  IMAD.MOV.U32 R14, RZ, RZ, -0x35dec16 ;  /* 0xfca213eaff0e7424 */ /* 0x000fe200078e00ff */
[----:B------:R-:W-:Y:S01]  /*11d90*/  UMOV UR5, 0x3e5ade15 ;  /* 0x3e5ade1500057882 */ /* 0x000fe20000000000 */
[----:B------:R-:W-:-:S06]  /*11da0*/  IMAD.MOV.U32 R15, RZ, RZ, 0x3e928af3 ;  /* 0x3e928af3ff0f7424 */ /* 0x000fcc00078e00ff */
        /* <DEDUP_REMOVED lines=27> */
[----:B------:R-:W-:Y:S01]  /*11f60*/  IMAD R13, R10, 0x100000, R15 ;  /* 0x001000000a0d7824 */ /* 0x000fe200078e020f */
[----:B------:R-:W-:Y:S01]  /*11f70*/  MOV R12, R14 ;  /* 0x0000000e000c7202 */ /* 0x000fe20000000f00 */
        /* <DEDUP_REMOVED lines=11> */
[----:B------:R-:W-:Y:S01]  /*12030*/  @!P1 LEA R11, R10, 0x3ff00000, 0x14 ;  /* 0x3ff000000a0b9811 */ /* 0x000fe200078ea0ff */
[----:B------:R-:W-:-:S06]  /*12040*/  @!P1 IMAD.MOV.U32 R10, RZ, RZ, RZ ;  /* 0x000000ffff0a9224 */ /* 0x000fcc00078e00ff */
[----:B------:R-:W-:-:S11]  /*12050*/  @!P1 DMUL R12, R8, R10 ;  /* 0x0000000a080c9228 */ /* 0x000fd60000000000 */
.L_x_340:
[----:B----4-:R-:W-:Y:S05]  /*12060*/  BSYNC.RECONVERGENT B0 ;  /* 0x0000000000007941 */ /* 0x010fea0003800200 */
.L_x_339:
[----:B------:R-:W0:Y:S01]  /*12070*/  S2R R32, SR_TID.X ;  /* 0x0000000000207919 */ /* 0x000e220000002100 */
[----:B-----5:R-:W-:Y:S01]  /*12080*/  DMUL R6, R6, R12 ;  /* 0x0000000c06067228 */ /* 0x020fe20000000000 */
[----:B------:R-:W1:Y:S01]  /*12090*/  LDCU.128 UR4, c[0x0][0x3a0] ;  /* 0x00007400ff0477ac */ /* 0x000e620008000c00 */
[----:B------:R-:W-:Y:S01]  /*120a0*/  MOV R33, RZ ;  /* 0x000000ff00217202 */ /* 0x000fe20000000f00 */
[----:B------:R-:W-:Y:S01]  /*120b0*/  IMAD R3, R50, R17, RZ ;  /* 0x0000001132037224 */ /* 0x000fe200078e02ff */
[----:B------:R-:W-:Y:S04]  /*120c0*/  BSSY.RECONVERGENT B0, `(.L_x_341) ;  /* 0x0000019000007945 */ /* 0x000fe80003800200 */
[----:B------:R-:W-:-:S06]  /*120d0*/  DADD R72, R6, R72 ;  /* 0x0000000006487229 */ /* 0x000fcc0000000048 */
[----:B------:R-:W2:Y:S04]  /*120e0*/  MUFU.RCP64H R9, R73 ;  /* 0x0000004900097308 */ /* 0x000ea80000001800 */
[----:B------:R-:W-:Y:S02]  /*120f0*/  VIADD R8, R73, 0x300402 ;  /* 0x0030040249087836 */ /* 0x000fe40000000000 */
[----:B0-----:R-:W-:-:S04]  /*12100*/  IMAD.WIDE.U32 R12, R17, R48, R32 ;  /* 0x00000030110c7225 */ /* 0x001fc800078e0020 */
[----:B--2---:R-:W-:Y:S01]  /*12110*/  DFMA R10, -R72, R8, 1 ;  /* 0x3ff00000480a742b */ /* 0x004fe20000000108 */
[----:B------:R-:W-:Y:S02]  /*12120*/  IMAD.IADD R3, R3, 0x1, R13 ;  /* 0x0000000103037824 */ /* 0x000fe400078e020d */
[----:B------:R-:W-:-:S03]  /*12130*/  IMAD.SHL.U32 R14, R12, 0x8, RZ ;  /* 0x000000080c0e7824 */ /* 0x000fc600078e00ff */
[----:B------:R-:W-:Y:S02]  /*12140*/  SHF.L.U64.HI R0, R12, 0x3, R3 ;  /* 0x000000030c007819 */ /* 0x000fe40000010203 */
[----:B------:R-:W-:Y:S01]  /*12150*/  DFMA R10, R10, R10, R10 ;  /* 0x0000000a0a0a722b */ /* 0x000fe2000000000a */
[C---:B-1----:R-:W-:Y:S02]  /*12160*/  IADD3 R12, P0, PT, R14.reuse, UR4, RZ ;  /* 0x000000040e0c7c10 */ /* 0x042fe4000ff1e0ff */
[----:B------:R-:W-:Y:S02]  /*12170*/  IADD3 R14, P1, PT, R14, UR6, RZ ;  /* 0x000000060e0e7c10 */ /* 0x000fe4000ff3e0ff */
[C---:B------:R-:W-:Y:S02]  /*12180*/  IADD3.X R13, PT, PT, R0.reuse, UR5, RZ, P0, !PT ;  /* 0x00000005000d7c10 */ /* 0x040fe400087fe4ff */
[----:B------:R-:W-:Y:S01]  /*12190*/  IADD3.X R15, PT, PT, R0, UR7, RZ, P1, !PT ;  /* 0x00000007000f7c10 */ /* 0x000fe20008ffe4ff */
[----:B------:R-:W-:Y:S01]  /*121a0*/  DFMA R10, R8, R10, R8 ;  /* 0x0000000a080a722b */ /* 0x000fe20000000008 */
[----:B------:R-:W-:Y:S01]  /*121b0*/  FSETP.GEU.AND P0, PT, |R8|, 5.8789094863358348022e-39, PT ;  /* 0x004004020800780b */ /* 0x000fe20003f0e200 */
[----:B------:R0:W-:Y:S04]  /*121c0*/  STG.E.64 desc[UR36][R12.64], R4 ;  /* 0x000000040c007986 */ /* 0x0001e8000c101b24 */
[----:B------:R0:W-:Y:S02]  /*121d0*/  STG.E.64 desc[UR36][R14.64], R72 ;  /* 0x000000480e007986 */ /* 0x0001e4000c101b24 */
[----:B------:R-:W-:-:S08]  /*121e0*/  DFMA R68, -R72, R10, 1 ;  /* 0x3ff000004844742b */ /* 0x000fd0000000010a */
[----:B------:R-:W-:Y:S01]  /*121f0*/  DFMA R68, R10, R68, R10 ;  /* 0x000000440a44722b */ /* 0x000fe2000000000a */
[----:B------:R-:W-:Y:S10]  /*12200*/  @P0 BRA `(.L_x_342) ;  /* 0x0000000000100947 */ /* 0x000ff40003800000 */
[----:B------:R-:W-:-:S05]  /*12210*/  LOP3.LUT R0, R73, 0x7fffffff, RZ, 0xc0, !PT ;  /* 0x7fffffff49007812 */ /* 0x000fca00078ec0ff */
[----:B------:R-:W-:Y:S01]  /*12220*/  VIADD R3, R0, 0xfff00000 ;  /* 0xfff0000000037836 */ /* 0x000fe20000000000 */
[----:B------:R-:W-:-:S07]  /*12230*/  MOV R0, 0x12250 ;  /* 0x0001225000007802 */ /* 0x000fce0000000f00 */
[----:B0-----:R-:W-:Y:S05]  /*12240*/  CALL.REL.NOINC `($__internal_0_$__cuda_sm20_dblrcp_rn_slowpath_v3) ;  /* 0x0000002800e47944 */ /* 0x001fea0003c00000 */
.L_x_342:
[----:B------:R-:W-:Y:S05]  /*12250*/  BSYNC.RECONVERGENT B0 ;  /* 0x0000000000007941 */ /* 0x000fea0003800200 */
.L_x_341:
[----:B------:R-:W-:Y:S01]  /*12260*/  ISETP.NE.AND P0, PT, R28, RZ, PT ;  /* 0x000000ff1c00720c */ /* 0x000fe20003f05270 */
[----:B------:R-:W-:-:S12]  /*12270*/  DMUL R30, R6, R68 ;  /* 0x00000044061e7228 */ /* 0x000fd80000000000 */
[----:B------:R-:W-:Y:S05]  /*12280*/  @!P0 BRA `(.L_x_343) ;  /* 0x0000000800588947 */ /* 0x000fea0003800000 */
[----:B0-----:R-:W0:Y:S01]  /*12290*/  LDC.64 R4, c[0x0][0x3c8] ;  /* 0x0000f200ff047b82 */ /* 0x001e220000000a00 */
[----:B------:R-:W-:Y:S02]  /*122a0*/  IMAD.MOV.U32 R3, RZ, RZ, RZ ;  /* 0x000000ffff037224 */ /* 0x000fe400078e00ff */
[----:B------:R-:W-:Y:S01]  /*122b0*/  IMAD.MOV.U32 R0, RZ, RZ, RZ ;  /* 0x000000ffff007224 */ /* 0x000fe200078e00ff */
[----:B0-----:R-:W-:-:S04]  /*122c0*/  ISETP.GE.U32.AND P0, PT, R4, 0x10, PT ;  /* 0x000000100400780c */ /* 0x001fc80003f06070 */
[----:B------:R-:W-:-:S13]  /*122d0*/  ISETP.GE.U32.AND.EX P0, PT, R5, RZ, PT, P0 ;  /* 0x000000ff0500720c */ /* 0x000fda0003f06100 */
[----:B------:R-:W-:Y:S05]  /*122e0*/  @!P0 BRA `(.L_x_344) ;  /* 0x0000000000fc8947 */ /* 0x000fea0003800000 */
[----:B------:R-:W0:Y:S01]  /*122f0*/  LDC R0, c[0x0][0x3cc] ;  /* 0x0000f300ff007b82 */ /* 0x000e220000000800 */
[----:B------:R-:W-:Y:S01]  /*12300*/  HFMA2 R29, -RZ, RZ, 0, 0 ;  /* 0x00000000ff1d7431 */ /* 0x000fe200000001ff */
[----:B------:R-:W-:Y:S01]  /*12310*/  BSSY.RECONVERGENT B0, `(.L_x_345) ;  /* 0x000003b000007945 */ /* 0x000fe20003800200 */
[----:B------:R-:W-:-:S07]  /*12320*/  IMAD.MOV.U32 R3, RZ, RZ, RZ ;  /* 0x000000ffff037224 */ /* 0x000fce00078e00ff */
.L_x_346:
[C---:B------:R-:W-:Y:S01]  /*12330*/  LEA R66, P0, R29.reuse, R2, 0x3 ;  /* 0x000000021d427211 */ /* 0x040fe200078018ff */
[----:B------:R-:W1:Y:S03]  /*12340*/  LDC R33, c[0x0][0x3c8] ;  /* 0x0000f200ff217b82 */ /* 0x000e660000000800 */
[----:B------:R-:W-:-:S05]  /*12350*/  LEA.HI.X R67, R29, R16, R3, 0x3, P0 ;  /* 0x000000101d437211 */ /* 0x000fca00000f1c03 */
[----:B------:R-:W2:Y:S04]  /*12360*/  LD.E.64 R6, desc[UR36][R66.64+0x18] ;  /* 0x0000182442067980 */ /* 0x000ea8000c101b00 */
[----:B------:R-:W3:Y:S04]  /*12370*/  LD.E.64 R70, desc[UR36][R66.64] ;  /* 0x0000002442467980 */ /* 0x000ee8000c101b00 */
[----:B------:R-:W4:Y:S04]  /*12380*/  LD.E.64 R64, desc[UR36][R66.64+0x8] ;  /* 0x0000082442407980 */ /* 0x000f28000c101b00 */
[----:B------:R-:W5:Y:S04]  /*12390*/  LD.E.64 R62, desc[UR36][R66.64+0x10] ;  /* 0x00001024423e7980 */ /* 0x000f68000c101b00 */
        /* <DEDUP_REMOVED lines=11> */
[----:B------:R-:W5:Y:S01]  /*12450*/  LD.E.64 R46, desc[UR36][R66.64+0x78] ;  /* 0x00007824422e7980 */ /* 0x000f62000c101b00 */
[----:B------:R-:W-:-:S05]  /*12460*/  IADD3 R29, P0, PT, R29, 0x10, RZ ;  /* 0x000000101d1d7810 */ /* 0x000fca0007f1e0ff */
[----:B------:R-:W-:Y:S01]  /*12470*/  IMAD.X R3, RZ, RZ, R3, P0 ;  /* 0x000000ffff037224 */ /* 0x000fe200000e0603 */
[-C--:B--2---:R-:W-:Y:S02]  /*12480*/  DMUL R6, R6, R68.reuse ;  /* 0x0000004406067228 */ /* 0x084fe40000000000 */
[-C--:B---3--:R-:W-:Y:S02]  /*12490*/  DMUL R70, R70, R68.reuse ;  /* 0x0000004446467228 */ /* 0x088fe40000000000 */
[----:B----4-:R-:W-:-:S03]  /*124a0*/  DMUL R64, R64, R68 ;  /* 0x0000004440407228 */ /* 0x010fc60000000000 */
[----:B------:R1:W-:Y:S01]  /*124b0*/  ST.E.64 desc[UR36][R66.64+0x18], R6 ;  /* 0x0000180642007985 */ /* 0x0003e2000c101b24 */
[-C--:B-----5:R-:W-:Y:S02]  /*124c0*/  DMUL R62, R62, R68.reuse ;  /* 0x000000443e3e7228 */ /* 0x0a0fe40000000000 */
[-C--:B------:R-:W-:Y:S02]  /*124d0*/  DMUL R8, R8, R68.reuse ;  /* 0x0000004408087228 */ /* 0x080fe40000000000 */
[-C--:B------:R-:W-:Y:S02]  /*124e0*/  DMUL R10, R10, R68.reuse ;  /* 0x000000440a0a7228 */ /* 0x080fe40000000000 */
[-C--:B------:R-:W-:Y:S02]  /*124f0*/  DMUL R12, R12, R68.reuse ;  /* 0x000000440c0c7228 */ /* 0x080fe40000000000 */
[-C--:B------:R-:W-:Y:S02]  /*12500*/  DMUL R14, R14, R68.reuse ;  /* 0x000000440e0e7228 */ /* 0x080fe40000000000 */
[----:B------:R-:W-:-:S02]  /*12510*/  DMUL R20, R20, R68 ;  /* 0x0000004414147228 */ /* 0x000fc40000000000 */
[-C--:B------:R-:W-:Y:S02]  /*12520*/  DMUL R34, R34, R68.reuse ;  /* 0x0000004422227228 */ /* 0x080fe40000000000 */
[-C--:B------:R-:W-:Y:S02]  /*12530*/  DMUL R36, R36, R68.reuse ;  /* 0x0000004424247228 */ /* 0x080fe40000000000 */
[-C--:B------:R-:W-:Y:S02]  /*12540*/  DMUL R38, R38, R68.reuse ;  /* 0x0000004426267228 */ /* 0x080fe40000000000 */
[-C--:B------:R-:W-:Y:S02]  /*12550*/  DMUL R40, R40, R68.reuse ;  /* 0x0000004428287228 */ /* 0x080fe40000000000 */
[-C--:B------:R-:W-:Y:S02]  /*12560*/  DMUL R42, R42, R68.reuse ;  /* 0x000000442a2a7228 */ /* 0x080fe40000000000 */
[----:B------:R-:W-:-:S02]  /*12570*/  DMUL R44, R44, R68 ;  /* 0x000000442c2c7228 */ /* 0x000fc40000000000 */
[----:B------:R-:W-:Y:S01]  /*12580*/  DMUL R46, R46, R68 ;  /* 0x000000442e2e7228 */ /* 0x000fe20000000000 */
[----:B-1----:R-:W-:Y:S01]  /*12590*/  LOP3.LUT R6, R33, 0xfffffff0, RZ, 0xc0, !PT ;  /* 0xfffffff021067812 */ /* 0x002fe200078ec0ff */
[----:B------:R1:W-:Y:S03]  /*125a0*/  ST.E.64 desc[UR36][R66.64], R70 ;  /* 0x0000004642007985 */ /* 0x0003e6000c101b24 */
[----:B------:R-:W-:Y:S01]  /*125b0*/  ISETP.NE.U32.AND P0, PT, R29, R6, PT ;  /* 0x000000061d00720c */ /* 0x000fe20003f05070 */
[----:B------:R1:W-:Y:S04]  /*125c0*/  ST.E.64 desc[UR36][R66.64+0x8], R64 ;  /* 0x0000084042007985 */ /* 0x0003e8000c101b24 */
        /* <DEDUP_REMOVED lines=12> */
[----:B------:R1:W-:Y:S01]  /*12690*/  ST.E.64 desc[UR36][R66.64+0x78], R46 ;  /* 0x0000782e42007985 */ /* 0x0003e2000c101b24 */
[----:B------:R-:W-:-:S13]  /*126a0*/  ISETP.NE.AND.EX P0, PT, R3, R5, PT, P0 ;  /* 0x000000050300720c */ /* 0x000fda0003f05300 */
[----:B-1----:R-:W-:Y:S05]  /*126b0*/  @P0 BRA `(.L_x_346) ;  /* 0xfffffffc001c0947 */ /* 0x002fea000383ffff */
[----:B------:R-:W-:Y:S05]  /*126c0*/  BSYNC.RECONVERGENT B0 ;  /* 0x0000000000007941 */ /* 0x000fea0003800200 */
.L_x_345:
[----:B------:R-:W-:-:S07]  /*126d0*/  IMAD.MOV.U32 R3, RZ, RZ, R6 ;  /* 0x000000ffff037224 */ /* 0x000fce00078e0006 */
.L_x_344:
[----:B------:R-:W-:-:S13]  /*126e0*/  LOP3.LUT P0, RZ, R4, 0xf, RZ, 0xc0, !PT ;  /* 0x0000000f04ff7812 */ /* 0x000fda000780c0ff */
[----:B------:R-:W-:Y:S05]  /*126f0*/  @!P0 BRA `(.L_x_343) ;  /* 0x00000004003c8947 */ /* 0x000fea0003800000 */
[----:B------:R-:W-:-:S04]  /*12700*/  LOP3.LUT R5, R4, 0xf, RZ, 0xc0, !PT ;  /* 0x0000000f04057812 */ /* 0x000fc800078ec0ff */
[----:B------:R-:W-:-:S04]  /*12710*/  IADD3 R5, P1, PT, R5, -0x1, RZ ;  /* 0xffffffff05057810 */ /* 0x000fc80007f3e0ff */
[----:B------:R-:W-:Y:S01]  /*12720*/  ISETP.GE.U32.AND P0, PT, R5, 0x7, PT ;  /* 0x000000070500780c */ /* 0x000fe20003f06070 */
[----:B------:R-:W-:Y:S01]  /*12730*/  IMAD.X R5, RZ, RZ, -0x1, P1 ;  /* 0xffffffffff057424 */ /* 0x000fe200008e06ff */
[----:B------:R-:W-:-:S04]  /*12740*/  LOP3.LUT P1, RZ, R4, 0x7, RZ, 0xc0, !PT ;  /* 0x0000000704ff7812 */ /* 0x000fc8000782c0ff */
[----:B------:R-:W-:-:S13]  /*12750*/  ISETP.GE.U32.AND.EX P0, PT, R5, RZ, PT, P0 ;  /* 0x000000ff0500720c */ /* 0x000fda0003f06100 */
[----:B------:R-:W-:Y:S05]  /*12760*/  @!P0 BRA `(.L_x_347) ;  /* 0x0000000000708947 */ /* 0x000fea0003800000 */
[----:B------:R-:W-:-:S04]  /*12770*/  LEA R8, P0, R3, R2, 0x3 ;  /* 0x0000000203087211 */ /* 0x000fc800078018ff */
[----:B0-----:R-:W-:-:S05]  /*12780*/  LEA.HI.X R9, R3, R16, R0, 0x3, P0 ;  /* 0x0000001003097211 */ /* 0x001fca00000f1c00 */
[----:B------:R-:W2:Y:S04]  /*12790*/  LD.E.64 R10, desc[UR36][R8.64] ;  /* 0x00000024080a7980 */ /* 0x000ea8000c101b00 */
[----:B------:R-:W3:Y:S04]  /*127a0*/  LD.E.64 R6, desc[UR36][R8.64+0x8] ;  /* 0x0000082408067980 */ /* 0x000ee8000c101b00 */
[----:B------:R-:W4:Y:S04]  /*127b0*/  LD.E.64 R34, desc[UR36][R8.64+0x10] ;  /* 0x0000102408227980 */ /* 0x000f28000c101b00 */
        /* <DEDUP_REMOVED lines=8> */
[----:B---3--:R-:W-:-:S05]  /*12840*/  DMUL R6, R6, R68 ;  /* 0x0000004406067228 */ /* 0x008fca0000000000 */
[----:B------:R1:W-:Y:S01]  /*12850*/  ST.E.64 desc[UR36][R8.64], R10 ;  /* 0x0000000a08007985 */ /* 0x0003e2000c101b24 */
[----:B----4-:R-:W-:-:S03]  /*12860*/  DMUL R34, R34, R68 ;  /* 0x0000004422227228 */ /* 0x010fc60000000000 */
[----:B------:R1:W-:Y:S01]  /*12870*/  ST.E.64 desc[UR36][R8.64+0x8], R6 ;  /* 0x0000080608007985 */ /* 0x0003e2000c101b24 */
[----:B-----5:R-:W-:-:S03]  /*12880*/  DMUL R38, R38, R68 ;  /* 0x0000004426267228 */ /* 0x020fc60000000000 */
[----:B------:R1:W-:Y:S01]  /*12890*/  ST.E.64 desc[UR36][R8.64+0x10], R34 ;  /* 0x0000102208007985 */ /* 0x0003e2000c101b24 */
[----:B------:R-:W-:-:S03]  /*128a0*/  DMUL R36, R36, R68 ;  /* 0x0000004424247228 */ /* 0x000fc60000000000 */
[----:B------:R1:W-:Y:S01]  /*128b0*/  ST.E.64 desc[UR36][R8.64+0x18], R38 ;  /* 0x0000182608007985 */ /* 0x0003e2000c101b24 */
[----:B------:R-:W-:-:S03]  /*128c0*/  DMUL R20, R20, R68 ;  /* 0x0000004414147228 */ /* 0x000fc60000000000 */
[----:B------:R1:W-:Y:S01]  /*128d0*/  ST.E.64 desc[UR36][R8.64+0x20], R36 ;  /* 0x0000202408007985 */ /* 0x0003e2000c101b24 */
[----:B------:R-:W-:-:S03]  /*128e0*/  DMUL R14, R14, R68 ;  /* 0x000000440e0e7228 */ /* 0x000fc60000000000 */
[----:B------:R1:W-:Y:S01]  /*128f0*/  ST.E.64 desc[UR36][R8.64+0x28], R20 ;  /* 0x0000281408007985 */ /* 0x0003e2000c101b24 */
[----:B------:R-:W-:-:S03]  /*12900*/  DMUL R12, R12, R68 ;  /* 0x000000440c0c7228 */ /* 0x000fc60000000000 */
[----:B------:R1:W-:Y:S04]  /*12910*/  ST.E.64 desc[UR36][R8.64+0x30], R14 ;  /* 0x0000300e08007985 */ /* 0x0003e8000c101b24 */
[----:B------:R1:W-:Y:S04]  /*12920*/  ST.E.64 desc[UR36][R8.64+0x38], R12 ;  /* 0x0000380c08007985 */ /* 0x0003e8000c101b24 */
.L_x_347:
[----:B------:R-:W-:Y:S05]  /*12930*/  @!P1 BRA `(.L_x_343) ;  /* 0x0000000000ac9947 */ /* 0x000fea0003800000 */
[----:B------:R-:W-:Y:S01]  /*12940*/  LOP3.LUT R4, R4, 0x7, RZ, 0xc0, !PT ;  /* 0x0000000704047812 */ /* 0x000fe200078ec0ff */
[----:B------:R-:W2:Y:S03]  /*12950*/  LDCU UR4, c[0x0][0x3c8] ;  /* 0x00007900ff0477ac */ /* 0x000ea60008000800 */
[----:B------:R-:W-:-:S04]  /*12960*/  IADD3 R4, P1, PT, R4, -0x1, RZ ;  /* 0xffffffff04047810 */ /* 0x000fc80007f3e0ff */
[----:B------:R-:W-:Y:S02]  /*12970*/  ISETP.GE.U32.AND P0, PT, R4, 0x3, PT ;  /* 0x000000030400780c */ /* 0x000fe40003f06070 */
[----:B------:R-:W-:-:S04]  /*12980*/  IADD3.X R4, PT, PT, RZ, -0x1, RZ, P1, !PT ;  /* 0xffffffffff047810 */ /* 0x000fc80000ffe4ff */
[----:B------:R-:W-:-:S13]  /*12990*/  ISETP.GE.U32.AND.EX P0, PT, R4, RZ, PT, P0 ;  /* 0x000000ff0400720c */ /* 0x000fda0003f06100 */
[----:B-1----:R-:W-:-:S04]  /*129a0*/  @P0 LEA R12, P1, R3, R2, 0x3 ;  /* 0x00000002030c0211 */ /* 0x002fc800078218ff */
[----:B0-----:R-:W-:-:S05]  /*129b0*/  @P0 LEA.HI.X R13, R3, R16, R0, 0x3, P1 ;  /* 0x00000010030d0211 */ /* 0x001fca00008f1c00 */
[----:B------:R-:W3:Y:S04]  /*129c0*/  @P0 LD.E.64 R4, desc[UR36][R12.64] ;  /* 0x000000240c040980 */ /* 0x000ee8000c101b00 */
[----:B------:R-:W4:Y:S04]  /*129d0*/  @P0 LD.E.64 R6, desc[UR36][R12.64+0x8] ;  /* 0x000008240c060980 */ /* 0x000f28000c101b00 */
[----:B------:R-:W5:Y:S04]  /*129e0*/  @P0 LD.E.64 R8, desc[UR36][R12.64+0x10] ;  /* 0x000010240c080980 */ /* 0x000f68000c101b00 */
[----:B------:R-:W5:Y:S01]  /*129f0*/  @P0 LD.E.64 R10, desc[UR36][R12.64+0x18] ;  /* 0x000018240c0a0980 */ /* 0x000f62000c101b00 */
[----:B--2---:R-:W-:Y:S01]  /*12a00*/  ULOP3.LUT UR4, UR4, 0x3, URZ, 0xc0, !UPT ;  /* 0x0000000304047892 */ /* 0x004fe2000f8ec0ff */
[----:B------:R-:W-:-:S03]  /*12a10*/  @P0 IADD3 R3, P1, PT, R3, 0x4, RZ ;  /* 0x0000000403030810 */ /* 0x000fc60007f3e0ff */
[----:B------:R-:W-:Y:S02]  /*12a20*/  UISETP.NE.U32.AND UP0, UPT, UR4, URZ, UPT ;  /* 0x000000ff0400728c */ /* 0x000fe4000bf05070 */
[----:B------:R-:W-:Y:S02]  /*12a30*/  @P0 IMAD.X R0, RZ, RZ, R0, P1 ;  /* 0x000000ffff000224 */ /* 0x000fe400008e0600 */
[----:B------:R-:W-:Y:S01]  /*12a40*/  UISETP.NE.AND.EX UP0, UPT, URZ, URZ, UPT, UP0 ;  /* 0x000000ffff00728c */ /* 0x000fe2000bf05300 */
[-C--:B---3--:R-:W-:Y:S02]  /*12a50*/  @P0 DMUL R4, R4, R68.reuse ;  /* 0x0000004404040228 */ /* 0x088fe40000000000 */
[----:B----4-:R-:W-:-:S05]  /*12a60*/  @P0 DMUL R6, R6, R68 ;  /* 0x0000004406060228 */ /* 0x010fca0000000000 */
[----:B------:R2:W-:Y:S01]  /*12a70*/  @P0 ST.E.64 desc[UR36][R12.64], R4 ;  /* 0x000000040c000985 */ /* 0x0005e2000c101b24 */
[----:B-----5:R-:W-:-:S03]  /*12a80*/  @P0 DMUL R8, R8, R68 ;  /* 0x0000004408080228 */ /* 0x020fc60000000000 */
[----:B------:R2:W-:Y:S01]  /*12a90*/  @P0 ST.E.64 desc[UR36][R12.64+0x8], R6 ;  /* 0x000008060c000985 */ /* 0x0005e2000c101b24 */
[----:B------:R-:W-:-:S03]  /*12aa0*/  @P0 DMUL R10, R10, R68 ;  /* 0x000000440a0a0228 */ /* 0x000fc60000000000 */
[----:B------:R2:W-:Y:S04]  /*12ab0*/  @P0 ST.E.64 desc[UR36][R12.64+0x10], R8 ;  /* 0x000010080c000985 */ /* 0x0005e8000c101b24 */
[----:B------:R2:W-:Y:S01]  /*12ac0*/  @P0 ST.E.64 desc[UR36][R12.64+0x18], R10 ;  /* 0x0000180a0c000985 */ /* 0x0005e2000c101b24 */
[----:B------:R-:W-:Y:S05]  /*12ad0*/  BRA.U !UP0, `(.L_x_343) ;  /* 0x0000000108447547 */ /* 0x000fea000b800000 */
[----:B--2---:R-:W-:-:S04]  /*12ae0*/  LEA R6, P0, R3, R2, 0x3 ;  /* 0x0000000203067211 */ /* 0x004fc800078018ff */
[----:B------:R-:W-:-:S05]  /*12af0*/  LEA.HI.X R7, R3, R16, R0, 0x3, P0 ;  /* 0x0000001003077211 */ /* 0x000fca00000f1c00 */
[----:B------:R-:W2:Y:S01]  /*12b00*/  LD.E.64 R4, desc[UR36][R6.64] ;  /* 0x0000002406047980 */ /* 0x000ea2000c101b00 */
[----:B------:R-:W-:-:S04]  /*12b10*/  UISETP.NE.U32.AND UP0, UPT, UR4, 0x1, UPT ;  /* 0x000000010400788c */ /* 0x000fc8000bf05070 */
[----:B------:R-:W-:Y:S01]  /*12b20*/  UISETP.NE.AND.EX UP0, UPT, URZ, URZ, UPT, UP0 ;  /* 0x000000ffff00728c */ /* 0x000fe2000bf05300 */
[----:B--2---:R-:W-:-:S07]  /*12b30*/  DMUL R4, R4, R68 ;  /* 0x0000004404047228 */ /* 0x004fce0000000000 */
[----:B------:R3:W-:Y:S01]  /*12b40*/  ST.E.64 desc[UR36][R6.64], R4 ;  /* 0x0000000406007985 */ /* 0x0007e2000c101b24 */
[----:B------:R-:W-:Y:S05]  /*12b50*/  BRA.U !UP0, `(.L_x_343) ;  /* 0x0000000108247547 */ /* 0x000fea000b800000 */
[----:B---3--:R-:W2:Y:S01]  /*12b60*/  LD.E.64 R4, desc[UR36][R6.64+0x8] ;  /* 0x0000082406047980 */ /* 0x008ea2000c101b00 */
[----:B------:R-:W-:-:S04]  /*12b70*/  UISETP.NE.U32.AND UP0, UPT, UR4, 0x2, UPT ;  /* 0x000000020400788c */ /* 0x000fc8000bf05070 */
[----:B------:R-:W-:Y:S01]  /*12b80*/  UISETP.NE.AND.EX UP0, UPT, URZ, URZ, UPT, UP0 ;  /* 0x000000ffff00728c */ /* 0x000fe2000bf05300 */
[----:B--2---:R-:W-:-:S07]  /*12b90*/  DMUL R4, R4, R68 ;  /* 0x0000004404047228 */ /* 0x004fce0000000000 */
[----:B------:R4:W-:Y:S01]  /*12ba0*/  ST.E.64 desc[UR36][R6.64+0x8], R4 ;  /* 0x0000080406007985 */ /* 0x0009e2000c101b24 */
[----:B------:R-:W-:Y:S05]  /*12bb0*/  BRA.U !UP0, `(.L_x_343) ;  /* 0x00000001080c7547 */ /* 0x000fea000b800000 */
[----:B----4-:R-:W2:Y:S02]  /*12bc0*/  LD.E.64 R4, desc[UR36][R6.64+0x10] ;  /* 0x0000102406047980 */ /* 0x010ea4000c101b00 */
[----:B--2---:R-:W-:-:S07]  /*12bd0*/  DMUL R4, R4, R68 ;  /* 0x0000004404047228 */ /* 0x004fce0000000000 */
[----:B------:R0:W-:Y:S04]  /*12be0*/  ST.E.64 desc[UR36][R6.64+0x10], R4 ;  /* 0x0000100406007985 */ /* 0x0001e8000c101b24 */
.L_x_343:
[----:B------:R-:W5:Y:S01]  /*12bf0*/  LDCU.64 UR4, c[0x0][0x3b8] ;  /* 0x00007700ff0477ac */ /* 0x000f620008000a00 */
[----:B0-----:R-:W-:-:S04]  /*12c00*/  MOV R0, 0x8 ;  /* 0x0000000800007802 */ /* 0x001fc80000000f00 */
[----:B-1234-:R0:W1:Y:S01]  /*12c10*/  LDC.64 R6, c[0x4][R0] ;  /* 0x0100000000067b82 */ /* 0x01e0620000000a00 */
[----:B-----5:R-:W-:Y:S02]  /*12c20*/  USHF.L.U32 UR6, UR4, 0x3, URZ ;  /* 0x0000000304067899 */ /* 0x020fe400080006ff */
[----:B------:R-:W-:-:S04]  /*12c30*/  USHF.L.U64.HI UR4, UR4, 0x3, UR5 ;  /* 0x0000000304047899 */ /* 0x000fc80008010205 */
[----:B------:R-:W-:Y:S02]  /*12c40*/  IMAD.U32 R4, RZ, RZ, UR6 ;  /* 0x00000006ff047e24 */ /* 0x000fe4000f8e00ff */
[----:B0-----:R-:W-:-:S07]  /*12c50*/  IMAD.U32 R5, RZ, RZ, UR4 ;  /* 0x00000004ff057e24 */ /* 0x001fce000f8e00ff */
[----:B------:R-:W-:-:S07]  /*12c60*/  LEPC R20, `(.L_x_348) ;  /* 0x000000001014794e */ /* 0x000fce0000000000 */
[----:B-1----:R-:W-:Y:S05]  /*12c70*/  CALL.ABS.NOINC R6 ;  /* 0x0000000006007343 */ /* 0x002fea0003c00000 */
.L_x_348:
[----:B------:R-:W-:-:S13]  /*12c80*/  ISETP.NE.AND P6, PT, R54, RZ, PT ;  /* 0x000000ff3600720c */ /* 0x000fda0003fc5270 */
[----:B------:R-:W-:Y:S05]  /*12c90*/  @!P6 BRA `(.L_x_349) ;  /* 0x000000040068e947 */ /* 0x000fea0003800000 */
[----:B------:R-:W0:Y:S08]  /*12ca0*/  LDC R10, c[0x0][0x3b8] ;  /* 0x0000ee00ff0a7b82 */ /* 0x000e300000000800 */
[----:B------:R-:W1:Y:S01]  /*12cb0*/  LDC R0, c[0x0][0x3bc] ;  /* 0x0000ef00ff007b82 */ /* 0x000e620000000800 */
[----:B0-----:R-:W-:-:S04]  /*12cc0*/  IADD3 R3, P1, PT, R10, -0x1, RZ ;  /* 0xffffffff0a037810 */ /* 0x001fc80007f3e0ff */
[----:B------:R-:W-:Y:S01]  /*12cd0*/  ISETP.GE.U32.AND P0, PT, R3, 0xf, PT ;  /* 0x0000000f0300780c */ /* 0x000fe20003f06070 */
[----:B------:R-:W-:Y:S01]  /*12ce0*/  IMAD.MOV.U32 R3, RZ, RZ, RZ ;  /* 0x000000ffff037224 */ /* 0x000fe200078e00ff */
[----:B-1----:R-:W-:-:S04]  /*12cf0*/  IADD3.X R0, PT, PT, R0, -0x1, RZ, P1, !PT ;  /* 0xffffffff00007810 */ /* 0x002fc80000ffe4ff */
[----:B------:R-:W-:Y:S01]  /*12d00*/  ISETP.GE.U32.AND.EX P0, PT, R0, RZ, PT, P0 ;  /* 0x000000ff0000720c */ /* 0x000fe20003f06100 */
[----:B------:R-:W-:-:S12]  /*12d10*/  IMAD.MOV.U32 R0, RZ, RZ, RZ ;  /* 0x000000ffff007224 */ /* 0x000fd800078e00ff */
[----:B------:R-:W-:Y:S05]  /*12d20*/  @!P0 BRA `(.L_x_350) ;  /* 0x00000000007c8947 */ /* 0x000fea0003800000 */
[----:B------:R-:W0:Y:S01]  /*12d30*/  LDC R8, c[0x0][0x3bc] ;  /* 0x0000ef00ff087b82 */ /* 0x000e220000000800 */
[----:B------:R-:W-:Y:S01]  /*12d40*/  HFMA2 R0, -RZ, RZ, 0, 0 ;  /* 0x00000000ff007431 */ /* 0x000fe200000001ff */
[----:B------:R-:W-:Y:S01]  /*12d50*/  BSSY.RECONVERGENT B0, `(.L_x_351) ;  /* 0x000001a000007945 */ /* 0x000fe20003800200 */
[----:B------:R-:W-:-:S05]  /*12d60*/  IMAD.MOV.U32 R3, RZ, RZ, RZ ;  /* 0x000000ffff037224 */ /* 0x000fca00078e00ff */
[----:B------:R-:W1:Y:S02]  /*12d70*/  LDC R9, c[0x0][0x3bc] ;  /* 0x0000ef00ff097b82 */ /* 0x000e640000000800 */
.L_x_352:
[----:B--2---:R-:W-:-:S04]  /*12d80*/  LEA R6, P0, R0, R4, 0x3 ;  /* 0x0000000400067211 */ /* 0x004fc800078018ff */
[C---:B------:R-:W-:Y:S02]  /*12d90*/  LEA.HI.X R7, R0.reuse, R5, R3, 0x3, P0 ;  /* 0x0000000500077211 */ /* 0x040fe400000f1c03 */
[----:B------:R-:W-:-:S03]  /*12da0*/  IADD3 R0, P0, PT, R0, 0x10, RZ ;  /* 0x0000001000007810 */ /* 0x000fc60007f1e0ff */
[----:B------:R2:W-:Y:S02]  /*12db0*/  ST.E.64 desc[UR36][R6.64], RZ ;  /* 0x000000ff06007985 */ /* 0x0005e4000c101b24 */
[----:B------:R-:W-:Y:S01]  /*12dc0*/  IMAD.X R3, RZ, RZ, R3, P0 ;  /* 0x000000ffff037224 */ /* 0x000fe200000e0603 */
[----:B------:R-:W-:Y:S01]  /*12dd0*/  ISETP.NE.U32.AND P0, PT, R0, R27, PT ;  /* 0x0000001b0000720c */ /* 0x000fe20003f05070 */
[----:B------:R2:W-:Y:S03]  /*12de0*/  ST.E.64 desc[UR36][R6.64+0x8], RZ ;  /* 0x000008ff06007985 */ /* 0x0005e6000c101b24 */
[----:B0-----:R-:W-:Y:S01]  /*12df0*/  ISETP.NE.AND.EX P0, PT, R3, R8, PT, P0 ;  /* 0x000000080300720c */ /* 0x001fe20003f05300 */
[----:B------:R2:W-:Y:S04]  /*12e00*/  ST.E.64 desc[UR36][R6.64+0x10], RZ ;  /* 0x000010ff06007985 */ /* 0x0005e8000c101b24 */
        /* <DEDUP_REMOVED lines=12> */
[----:B------:R2:W-:Y:S01]  /*12ed0*/  ST.E.64 desc[UR36][R6.64+0x78], RZ ;  /* 0x000078ff06007985 */ /* 0x0005e2000c101b24 */
[----:B------:R-:W-:Y:S05]  /*12ee0*/  @P0 BRA `(.L_x_352) ;  /* 0xfffffffc00a40947 */ /* 0x000fea000383ffff */
[----:B------:R-:W-:Y:S05]  /*12ef0*/  BSYNC.RECONVERGENT B0 ;  /* 0x0000000000007941 */ /* 0x000fea0003800200 */
.L_x_351:
[----:B-1----:R-:W-:Y:S02]  /*12f00*/  IMAD.MOV.U32 R3, RZ, RZ, R9 ;  /* 0x000000ffff037224 */ /* 0x002fe400078e0009 */
[----:B------:R-:W-:-:S07]  /*12f10*/  IMAD.MOV.U32 R0, RZ, RZ, R27 ;  /* 0x000000ffff007224 */ /* 0x000fce00078e001b */
.L_x_350:
[----:B--2---:R-:W-:-:S04]  /*12f20*/  LOP3.LUT R6, R10, 0xf, RZ, 0xc0, !PT ;  /* 0x0000000f0a067812 */ /* 0x004fc800078ec0ff */
[----:B------:R-:W-:-:S04]  /*12f30*/  ISETP.NE.U32.AND P0, PT, R6, RZ, PT ;  /* 0x000000ff0600720c */ /* 0x000fc80003f05070 */
[----:B------:R-:W-:-:S13]  /*12f40*/  ISETP.NE.AND.EX P0, PT, RZ, RZ, PT, P0 ;  /* 0x000000ffff00720c */ /* 0x000fda0003f05300 */
[----:B------:R-:W-:Y:S05]  /*12f50*/  @!P0 BRA `(.L_x_349) ;  /* 0x0000000000b88947 */ /* 0x000fea0003800000 */
[----:B------:R-:W-:Y:S02]  /*12f60*/  IADD3 R6, P1, PT, R6, -0x1, RZ ;  /* 0xffffffff06067810 */ /* 0x000fe40007f3e0ff */
[----:B------:R-:W-:Y:S02]  /*12f70*/  ISETP.NE.U32.AND P2, PT, R24, RZ, PT ;  /* 0x000000ff1800720c */ /* 0x000fe40003f45070 */
[----:B------:R-:W-:Y:S01]  /*12f80*/  ISETP.GE.U32.AND P0, PT, R6, 0x7, PT ;  /* 0x000000070600780c */ /* 0x000fe20003f06070 */
[----:B------:R-:W-:-:S05]  /*12f90*/  IMAD.X R6, RZ, RZ, -0x1, P1 ;  /* 0xffffffffff067424 */ /* 0x000fca00008e06ff */
[----:B------:R-:W-:Y:S02]  /*12fa0*/  ISETP.GE.U32.AND.EX P1, PT, R6, RZ, PT, P0 ;  /* 0x000000ff0600720c */ /* 0x000fe40003f26100 */
[----:B------:R-:W-:-:S11]  /*12fb0*/  ISETP.NE.AND.EX P0, PT, RZ, RZ, PT, P2 ;  /* 0x000000ffff00720c */ /* 0x000fd60003f05320 */
[----:B------:R-:W-:Y:S05]  /*12fc0*/  @!P1 BRA `(.L_x_353) ;  /* 0x0000000000309947 */ /* 0x000fea0003800000 */
[----:B------:R-:W-:-:S04]  /*12fd0*/  LEA R6, P1, R0, R4, 0x3 ;  /* 0x0000000400067211 */ /* 0x000fc800078218ff */
[C---:B------:R-:W-:Y:S02]  /*12fe0*/  LEA.HI.X R7, R0.reuse, R5, R3, 0x3, P1 ;  /* 0x0000000500077211 */ /* 0x040fe400008f1c03 */
[----:B------:R-:W-:-:S03]  /*12ff0*/  IADD3 R0, P1, PT, R0, 0x8, RZ ;  /* 0x0000000800007810 */ /* 0x000fc60007f3e0ff */
[----:B------:R0:W-:Y:S01]  /*13000*/  ST.E.64 desc[UR36][R6.64], RZ ;  /* 0x000000ff06007985 */ /* 0x0001e2000c101b24 */
[----:B------:R-:W-:-:S03]  /*13010*/  IADD3.X R3, PT, PT, RZ, R3, RZ, P1, !PT ;  /* 0x00000003ff037210 */ /* 0x000fc60000ffe4ff */
[----:B------:R0:W-:Y:S04]  /*13020*/  ST.E.64 desc[UR36][R6.64+0x8], RZ ;  /* 0x000008ff06007985 */ /* 0x0001e8000c101b24 */
[----:B------:R0:W-:Y:S04]  /*13030*/  ST.E.64 desc[UR36][R6.64+0x10], RZ ;  /* 0x000010ff06007985 */ /* 0x0001e8000c101b24 */
[----:B------:R0:W-:Y:S04]  /*13040*/  ST.E.64 desc[UR36][R6.64+0x18], RZ ;  /* 0x000018ff06007985 */ /* 0x0001e8000c101b24 */
[----:B------:R0:W-:Y:S04]  /*13050*/  ST.E.64 desc[UR36][R6.64+0x20], RZ ;  /* 0x000020ff06007985 */ /* 0x0001e8000c101b24 */
[----:B------:R0:W-:Y:S04]  /*13060*/  ST.E.64 desc[UR36][R6.64+0x28], RZ ;  /* 0x000028ff06007985 */ /* 0x0001e8000c101b24 */
[----:B------:R0:W-:Y:S04]  /*13070*/  ST.E.64 desc[UR36][R6.64+0x30], RZ ;  /* 0x000030ff06007985 */ /* 0x0001e8000c101b24 */
[----:B------:R0:W-:Y:S02]  /*13080*/  ST.E.64 desc[UR36][R6.64+0x38], RZ ;  /* 0x000038ff06007985 */ /* 0x0001e4000c101b24 */
.L_x_353:
[----:B------:R-:W-:Y:S05]  /*13090*/  @!P0 BRA `(.L_x_349) ;  /* 0x0000000000688947 */ /* 0x000fea0003800000 */
[----:B0-----:R-:W-:Y:S02]  /*130a0*/  IADD3 R6, P1, PT, R24, -0x1, RZ ;  /* 0xffffffff18067810 */ /* 0x001fe40007f3e0ff */
        /* <DEDUP_REMOVED lines=9> */
[----:B------:R0:W-:Y:S02]  /*13140*/  ST.E.64 desc[UR36][R6.64], RZ ;  /* 0x000000ff06007985 */ /* 0x0001e4000c101b24 */
[----:B------:R-:W-:Y:S02]  /*13150*/  IMAD.X R3, RZ, RZ, R3, P1 ;  /* 0x000000ffff037224 */ /* 0x000fe400008e0603 */
[----:B------:R0:W-:Y:S04]  /*13160*/  ST.E.64 desc[UR36][R6.64+0x8], RZ ;  /* 0x000008ff06007985 */ /* 0x0001e8000c101b24 */
[----:B------:R0:W-:Y:S04]  /*13170*/  ST.E.64 desc[UR36][R6.64+0x10], RZ ;  /* 0x000010ff06007985 */ /* 0x0001e8000c101b24 */
[----:B------:R0:W-:Y:S02]  /*13180*/  ST.E.64 desc[UR36][R6.64+0x18], RZ ;  /* 0x000018ff06007985 */ /* 0x0001e4000c101b24 */
.L_x_354:
[----:B------:R-:W-:Y:S05]  /*13190*/  @!P0 BRA `(.L_x_349) ;  /* 0x0000000000288947 */ /* 0x000fea0003800000 */
[----:B0-----:R-:W-:-:S04]  /*131a0*/  LEA R6, P0, R0, R4, 0x3 ;  /* 0x0000000400067211 */ /* 0x001fc800078018ff */
[----:B------:R-:W-:Y:S02]  /*131b0*/  LEA.HI.X R7, R0, R5, R3, 0x3, P0 ;  /* 0x0000000500077211 */ /* 0x000fe400000f1c03 */
[----:B------:R-:W-:-:S03]  /*131c0*/  ISETP.NE.U32.AND P0, PT, R25, 0x1, PT ;  /* 0x000000011900780c */ /* 0x000fc60003f05070 */
[----:B------:R1:W-:Y:S01]  /*131d0*/  ST.E.64 desc[UR36][R6.64], RZ ;  /* 0x000000ff06007985 */ /* 0x0003e2000c101b24 */
[----:B------:R-:W-:-:S13]  /*131e0*/  ISETP.NE.AND.EX P0, PT, RZ, RZ, PT, P0 ;  /* 0x000000ffff00720c */ /* 0x000fda0003f05300 */
[----:B-1----:R-:W-:Y:S05]  /*131f0*/  @!P0 BRA `(.L_x_349) ;  /* 0x0000000000108947 */ /* 0x002fea0003800000 */
[----:B------:R-:W-:Y:S01]  /*13200*/  ISETP.NE.U32.AND P0, PT, R25, 0x2, PT ;  /* 0x000000021900780c */ /* 0x000fe20003f05070 */
[----:B------:R1:W-:Y:S03]  /*13210*/  ST.E.64 desc[UR36][R6.64+0x8], RZ ;  /* 0x000008ff06007985 */ /* 0x0003e6000c101b24 */
[----:B------:R-:W-:-:S13]  /*13220*/  ISETP.NE.AND.EX P0, PT, RZ, RZ, PT, P0 ;  /* 0x000000ffff00720c */ /* 0x000fda0003f05300 */
[----:B------:R1:W-:Y:S02]  /*13230*/  @P0 ST.E.64 desc[UR36][R6.64+0x10], RZ ;  /* 0x000010ff06000985 */ /* 0x0003e4000c101b24 */
.L_x_349:
[----:B------:R-:W-:-:S13]  /*13240*/  ISETP.NE.AND P0, PT, R28, RZ, PT ;  /* 0x000000ff1c00720c */ /* 0x000fda0003f05270 */
[----:B------:R-:W-:Y:S05]  /*13250*/  @!P0 BRA `(.L_x_355) ;  /* 0x0000000c00308947 */ /* 0x000fea0003800000 */
[----:B------:R-:W-:-:S13]  /*13260*/  ISETP.NE.AND P0, PT, R54, RZ, PT ;  /* 0x000000ff3600720c */ /* 0x000fda0003f05270 */
[----:B------:R-:W-:Y:S05]  /*13270*/  @!P0 BRA `(.L_x_356) ;  /* 0x0000001800b08947 */ /* 0x000fea0003800000 */
[----:B------:R-:W-:Y:S01]  /*13280*/  BSSY.RECONVERGENT B0, `(.L_x_355) ;  /* 0x00000c9000007945 */ /* 0x000fe20003800200 */
[----:B------:R-:W-:Y:S02]  /*13290*/  IMAD.MOV.U32 R3, RZ, RZ, RZ ;  /* 0x000000ffff037224 */ /* 0x000fe400078e00ff */
[----:B------:R-:W-:-:S07]  /*132a0*/  IMAD.MOV.U32 R0, RZ, RZ, RZ ;  /* 0x000000ffff007224 */ /* 0x000fce00078e00ff */
.L_x_363:
[C---:B01---5:R-:W-:Y:S01]  /*132b0*/  LEA R6, P0, R3.reuse, R2, 0x3 ;  /* 0x0000000203067211 */ /* 0x063fe200078018ff */
[----:B--234-:R-:W0:Y:S01]  /*132c0*/  LDC.64 R8, c[0x0][0x3b8] ;  /* 0x0000ee00ff087b82 */ /* 0x01ce220000000a00 */
[----:B------:R-:W1:Y:S02]  /*132d0*/  LDCU.64 UR4, c[0x0][0x3c8] ;  /* 0x00007900ff0477ac */ /* 0x000e640008000a00 */
[----:B------:R-:W-:-:S06]  /*132e0*/  LEA.HI.X R7, R3, R16, R0, 0x3, P0 ;  /* 0x0000001003077211 */ /* 0x000fcc00000f1c00 */
[----:B------:R-:W5:Y:S01]  /*132f0*/  LD.E.64 R6, desc[UR36][R6.64] ;  /* 0x0000002406067980 */ /* 0x000f62000c101b00 */
[----:B------:R-:W-:Y:S02]  /*13300*/  CS2R R42, SRZ ;  /* 0x00000000002a7805 */ /* 0x000fe4000001ff00 */
[----:B0-----:R-:W-:Y:S01]  /*13310*/  ISETP.GE.U32.AND P1, PT, R8, 0x10, PT ;  /* 0x000000100800780c */ /* 0x001fe20003f26070 */
[C---:B------:R-:W-:Y:S01]  /*13320*/  IMAD R33, R3.reuse, R8, RZ ;  /* 0x0000000803217224 */ /* 0x040fe200078e02ff */
[----:B------:R-:W-:Y:S02]  /*13330*/  IADD3 R3, P0, PT, R3, 0x1, RZ ;  /* 0x0000000103037810 */ /* 0x000fe40007f1e0ff */
[----:B------:R-:W-:-:S03]  /*13340*/  ISETP.GE.U32.AND.EX P1, PT, R9, RZ, PT, P1 ;  /* 0x000000ff0900720c */ /* 0x000fc60003f26110 */
[----:B------:R-:W-:Y:S01]  /*13350*/  IMAD.X R0, RZ, RZ, R0, P0 ;  /* 0x000000ffff007224 */ /* 0x000fe200000e0600 */
[----:B-1----:R-:W-:-:S04]  /*13360*/  ISETP.NE.U32.AND P0, PT, R3, UR4, PT ;  /* 0x0000000403007c0c */ /* 0x002fc8000bf05070 */
[----:B------:R-:W-:-:S05]  /*13370*/  ISETP.NE.AND.EX P0, PT, R0, UR5, PT, P0 ;  /* 0x0000000500007c0c */ /* 0x000fca000bf05300 */
[----:B------:R-:W-:Y:S08]  /*13380*/  @!P1 BRA `(.L_x_357) ;  /* 0x0000000400409947 */ /* 0x000ff00003800000 */
[----:B------:R-:W0:Y:S01]  /*13390*/  LDC R8, c[0x0][0x3bc] ;  /* 0x0000ef00ff087b82 */ /* 0x000e220000000800 */
[----:B------:R-:W-:Y:S01]  /*133a0*/  HFMA2 R44, -RZ, RZ, 0, 0 ;  /* 0x00000000ff2c7431 */ /* 0x000fe200000001ff */
[----:B------:R-:W-:Y:S01]  /*133b0*/  BSSY.RECONVERGENT B1, `(.L_x_358) ;  /* 0x000004b000017945 */ /* 0x000fe20003800200 */
[----:B------:R-:W-:-:S07]  /*133c0*/  IMAD.MOV.U32 R42, RZ, RZ, RZ ;  /* 0x000000ffff2a7224 */ /* 0x000fce00078e00ff */
.L_x_359:
[----:B-1----:R-:W-:-:S04]  /*133d0*/  LEA R10, P1, R44, R4, 0x3 ;  /* 0x000000042c0a7211 */ /* 0x002fc800078218ff */
[----:B------:R-:W-:-:S05]  /*133e0*/  LEA.HI.X R11, R44, R5, R42, 0x3, P1 ;  /* 0x000000052c0b7211 */ /* 0x000fca00008f1c2a */
[----:B------:R-:W2:Y:S04]  /*133f0*/  LD.E.64 R20, desc[UR36][R10.64] ;  /* 0x000000240a147980 */ /* 0x000ea8000c101b00 */
[----:B------:R-:W3:Y:S04]  /*13400*/  LD.E.64 R14, desc[UR36][R10.64+0x8] ;  /* 0x000008240a0e7980 */ /* 0x000ee8000c101b00 */
[----:B------:R-:W4:Y:S04]  /*13410*/  LD.E.64 R12, desc[UR36][R10.64+0x10] ;  /* 0x000010240a0c7980 */ /* 0x000f28000c101b00 */
[----:B------:R-:W4:Y:S04]  /*13420*/  LD.E.64 R34, desc[UR36][R10.64+0x18] ;  /* 0x000018240a227980 */ /* 0x000f28000c101b00 */
[----:B------:R-:W4:Y:S04]  /*13430*/  LD.E.64 R38, desc[UR36][R10.64+0x20] ;  /* 0x000020240a267980 */ /* 0x000f28000c101b00 */
[----:B------:R-:W4:Y:S01]  /*13440*/  LD.E.64 R36, desc[UR36][R10.64+0x28] ;  /* 0x000028240a247980 */ /* 0x000f22000c101b00 */
[----:B------:R-:W-:-:S04]  /*13450*/  IMAD.IADD R28, R44, 0x1, R33 ;  /* 0x000000012c1c7824 */ /* 0x000fc800078e0221 */
[----:B------:R-:W-:Y:S02]  /*13460*/  IMAD R43, R28, 0x8, R51 ;  /* 0x000000081c2b7824 */ /* 0x000fe400078e0233 */
[----:B------:R-:W4:Y:S04]  /*13470*/  LD.E.64 R28, desc[UR36][R10.64+0x30] ;  /* 0x000030240a1c7980 */ /* 0x000f28000c101b00 */
[----:B------:R-:W2:Y:S02]  /*13480*/  LDS.64 R40, [R43] ;  /* 0x000000002b287984 */ /* 0x000ea40000000a00 */
[C---:B--2--5:R-:W-:Y:S02]  /*13490*/  DFMA R64, R6.reuse, R40, R20 ;  /* 0x000000280640722b */ /* 0x064fe40000000014 */
[----:B------:R-:W2:Y:S05]  /*134a0*/  LD.E.64 R20, desc[UR36][R10.64+0x38] ;  /* 0x000038240a147980 */ /* 0x000eaa000c101b00 */
[----:B------:R-:W-:Y:S04]  /*134b0*/  ST.E.64 desc[UR36][R10.64], R64 ;  /* 0x000000400a007985 */ /* 0x000fe8000c101b24 */
[----:B------:R-:W3:Y:S02]  /*134c0*/  LDS.64 R40, [R43+0x8] ;  /* 0x000008002b287984 */ /* 0x000ee40000000a00 */
[----:B---3--:R-:W-:-:S02]  /*134d0*/  DFMA R62, R6, R40, R14 ;  /* 0x00000028063e722b */ /* 0x008fc4000000000e */
[----:B------:R-:W3:Y:S05]  /*134e0*/  LD.E.64 R14, desc[UR36][R10.64+0x40] ;  /* 0x000040240a0e7980 */ /* 0x000eea000c101b00 */
[----:B------:R-:W-:Y:S04]  /*134f0*/  ST.E.64 desc[UR36][R10.64+0x8], R62 ;  /* 0x0000083e0a007985 */ /* 0x000fe8000c101b24 */
[----:B------:R-:W4:Y:S02]  /*13500*/  LDS.64 R40, [R43+0x10] ;  /* 0x000010002b287984 */ /* 0x000f240000000a00 */
[----:B----4-:R-:W-:-:S02]  /*13510*/  DFMA R46, R6, R40, R12 ;  /* 0x00000028062e722b */ /* 0x010fc4000000000c */
[----:B------:R-:W4:Y:S05]  /*13520*/  LD.E.64 R12, desc[UR36][R10.64+0x48] ;  /* 0x000048240a0c7980 */ /* 0x000f2a000c101b00 */
[----:B------:R-:W-:Y:S04]  /*13530*/  ST.E.64 desc[UR36][R10.64+0x10], R46 ;  /* 0x0000102e0a007985 */ /* 0x000fe8000c101b24 */
[----:B------:R-:W1:Y:S02]  /*13540*/  LDS.64 R40, [R43+0x18] ;  /* 0x000018002b287984 */ /* 0x000e640000000a00 */
[----:B-1----:R-:W-:-:S02]  /*13550*/  DFMA R64, R6, R40, R34 ;  /* 0x000000280640722b */ /* 0x002fc40000000022 */
        /* <DEDUP_REMOVED lines=14> */
[----:B------:R-:W2:Y:S02]  /*13640*/  LDS.64 R40, [R43+0x38] ;  /* 0x000038002b287984 */ /* 0x000ea40000000a00 */
[----:B--2---:R-:W-:-:S02]  /*13650*/  DFMA R62, R6, R40, R20 ;  /* 0x00000028063e722b */ /* 0x004fc40000000014 */
[----:B------:R-:W2:Y:S05]  /*13660*/  LD.E.64 R20, desc[UR36][R10.64+0x70] ;  /* 0x000070240a147980 */ /* 0x000eaa000c101b00 */
[----:B------:R-:W-:Y:S04]  /*13670*/  ST.E.64 desc[UR36][R10.64+0x38], R62 ;  /* 0x0000383e0a007985 */ /* 0x000fe8000c101b24 */
[----:B------:R-:W3:Y:S02]  /*13680*/  LDS.64 R40, [R43+0x40] ;  /* 0x000040002b287984 */ /* 0x000ee40000000a00 */
[----:B---3--:R-:W-:-:S02]  /*13690*/  DFMA R46, R6, R40, R14 ;  /* 0x00000028062e722b */ /* 0x008fc4000000000e */
[----:B------:R-:W3:Y:S05]  /*136a0*/  LD.E.64 R40, desc[UR36][R10.64+0x78] ;  /* 0x000078240a287980 */ /* 0x000eea000c101b00 */
[----:B------:R-:W-:Y:S04]  /*136b0*/  ST.E.64 desc[UR36][R10.64+0x40], R46 ;  /* 0x0000402e0a007985 */ /* 0x000fe8000c101b24 */
[----:B------:R-:W4:Y:S02]  /*136c0*/  LDS.64 R14, [R43+0x48] ;  /* 0x000048002b0e7984 */ /* 0x000f240000000a00 */
[----:B----4-:R-:W-:-:S07]  /*136d0*/  DFMA R14, R6, R14, R12 ;  /* 0x0000000e060e722b */ /* 0x010fce000000000c */
[----:B------:R-:W-:Y:S04]  /*136e0*/  ST.E.64 desc[UR36][R10.64+0x48], R14 ;  /* 0x0000480e0a007985 */ /* 0x000fe8000c101b24 */
[----:B------:R-:W1:Y:S02]  /*136f0*/  LDS.64 R12, [R43+0x50] ;  /* 0x000050002b0c7984 */ /* 0x000e640000000a00 */
[----:B-1----:R-:W-:-:S07]  /*13700*/  DFMA R34, R6, R12, R34 ;  /* 0x0000000c0622722b */ /* 0x002fce0000000022 */
        /* <DEDUP_REMOVED lines=10> */
[----:B------:R-:W2:Y:S02]  /*137b0*/  LDS.64 R14, [R43+0x70] ;  /* 0x000070002b0e7984 */ /* 0x000ea40000000a00 */
[----:B--2---:R-:W-:-:S07]  /*137c0*/  DFMA R14, R6, R14, R20 ;  /* 0x0000000e060e722b */ /* 0x004fce0000000014 */
[----:B------:R-:W-:Y:S04]  /*137d0*/  ST.E.64 desc[UR36][R10.64+0x70], R14 ;  /* 0x0000700e0a007985 */ /* 0x000fe8000c101b24 */
[----:B------:R-:W3:Y:S01]  /*137e0*/  LDS.64 R20, [R43+0x78] ;  /* 0x000078002b147984 */ /* 0x000ee20000000a00 */
[----:B------:R-:W-:-:S05]  /*137f0*/  IADD3 R44, P1, PT, R44, 0x10, RZ ;  /* 0x000000102c2c7810 */ /* 0x000fca0007f3e0ff */
[----:B------:R-:W-:Y:S01]  /*13800*/  IMAD.X R42, RZ, RZ, R42, P1 ;  /* 0x000000ffff2a7224 */ /* 0x000fe200008e062a */
[----:B------:R-:W-:-:S04]  /*13810*/  ISETP.NE.U32.AND P1, PT, R44, R27, PT ;  /* 0x0000001b2c00720c */ /* 0x000fc80003f25070 */
[----:B------:R-:W-:Y:S01]  /*13820*/  ISETP.NE.AND.EX P1, PT, R42, R9, PT, P1 ;  /* 0x000000092a00720c */ /* 0x000fe20003f25310 */
[----:B---3--:R-:W-:-:S07]  /*13830*/  DFMA R20, R6, R20, R40 ;  /* 0x000000140614722b */ /* 0x008fce0000000028 */
[----:B------:R1:W-:Y:S05]  /*13840*/  ST.E.64 desc[UR36][R10.64+0x78], R20 ;  /* 0x000078140a007985 */ /* 0x0003ea000c101b24 */
[----:B------:R-:W-:Y:S05]  /*13850*/  @P1 BRA `(.L_x_359) ;  /* 0xfffffff800dc1947 */ /* 0x000fea000383ffff */
[----:B------:R-:W-:Y:S05]  /*13860*/  BSYNC.RECONVERGENT B1 ;  /* 0x0000000000017941 */ /* 0x000fea0003800200 */
.L_x_358:
[----:B0-----:R-:W-:Y:S01]  /*13870*/  IMAD.MOV.U32 R42, RZ, RZ, R8 ;  /* 0x000000ffff2a7224 */ /* 0x001fe200078e0008 */
[----:B------:R-:W-:-:S07]  /*13880*/  MOV R43, R27 ;  /* 0x0000001b002b7202 */ /* 0x000fce0000000f00 */
.L_x_357:
[----:B------:R-:W0:Y:S02]  /*13890*/  LDCU UR4, c[0x0][0x3b8] ;  /* 0x00007700ff0477ac */ /* 0x000e240008000800 */
[----:B0-----:R-:W-:-:S04]  /*138a0*/  ULOP3.LUT UR4, UR4, 0xf, URZ, 0xc0, !UPT ;  /* 0x0000000f04047892 */ /* 0x001fc8000f8ec0ff */
[----:B------:R-:W-:-:S04]  /*138b0*/  UISETP.NE.U32.AND UP0, UPT, UR4, URZ, UPT ;  /* 0x000000ff0400728c */ /* 0x000fc8000bf05070 */
[----:B------:R-:W-:-:S09]  /*138c0*/  UISETP.NE.AND.EX UP0, UPT, URZ, URZ, UPT, UP0 ;  /* 0x000000ffff00728c */ /* 0x000fd2000bf05300 */
[----:B------:R-:W-:Y:S05]  /*138d0*/  BRA.U !UP0, `(.L_x_360) ;  /* 0x0000000508887547 */ /* 0x000fea000b800000 */
[----:B------:R-:W-:Y:S01]  /*138e0*/  UIADD3 UR4, UP0, UPT, UR4, -0x1, URZ ;  /* 0xffffffff04047890 */ /* 0x000fe2000ff1e0ff */
[----:B------:R-:W-:-:S03]  /*138f0*/  ISETP.NE.U32.AND P1, PT, R24, RZ, PT ;  /* 0x000000ff1800720c */ /* 0x000fc60003f25070 */
[----:B------:R-:W-:Y:S01]  /*13900*/  UIADD3.X UR5, UPT, UPT, URZ, -0x1, URZ, UP0, !UPT ;  /* 0xffffffffff057890 */ /* 0x000fe200087fe4ff */
[----:B------:R-:W-:Y:S01]  /*13910*/  ISETP.NE.AND.EX P1, PT, RZ, RZ, PT, P1 ;  /* 0x000000ffff00720c */ /* 0x000fe20003f25310 */
[----:B------:R-:W-:-:S04]  /*13920*/  UISETP.GE.U32.AND UP0, UPT, UR4, 0x7, UPT ;  /* 0x000000070400788c */ /* 0x000fc8000bf06070 */
[----:B------:R-:W-:-:S09]  /*13930*/  UISETP.GE.U32.AND.EX UP0, UPT, UR5, URZ, UPT, UP0 ;  /* 0x000000ff0500728c */ /* 0x000fd2000bf06100 */
[----:B------:R-:W-:Y:S05]  /*13940*/  BRA.U !UP0, `(.L_x_361) ;  /* 0x0000000108987547 */ /* 0x000fea000b800000 */
[----:B------:R-:W-:-:S04]  /*13950*/  LEA R8, P2, R43, R4, 0x3 ;  /* 0x000000042b087211 */ /* 0x000fc800078418ff */
[----:B------:R-:W-:-:S05]  /*13960*/  LEA.HI.X R9, R43, R5, R42, 0x3, P2 ;  /* 0x000000052b097211 */ /* 0x000fca00010f1c2a */
[----:B------:R-:W2:Y:S04]  /*13970*/  LD.E.64 R36, desc[UR36][R8.64] ;  /* 0x0000002408247980 */ /* 0x000ea8000c101b00 */
[----:B-1----:R-:W3:Y:S04]  /*13980*/  LD.E.64 R10, desc[UR36][R8.64+0x8] ;  /* 0x00000824080a7980 */ /* 0x002ee8000c101b00 */
[----:B------:R-:W4:Y:S04]  /*13990*/  LD.E.64 R28, desc[UR36][R8.64+0x10] ;  /* 0x00001024081c7980 */ /* 0x000f28000c101b00 */
[----:B------:R-:W4:Y:S04]  /*139a0*/  LD.E.64 R20, desc[UR36][R8.64+0x18] ;  /* 0x0000182408147980 */ /* 0x000f28000c101b00 */
[----:B------:R-:W4:Y:S04]  /*139b0*/  LD.E.64 R14, desc[UR36][R8.64+0x20] ;  /* 0x00002024080e7980 */ /* 0x000f28000c101b00 */
[----:B------:R-:W4:Y:S01]  /*139c0*/  LD.E.64 R12, desc[UR36][R8.64+0x28] ;  /* 0x00002824080c7980 */ /* 0x000f22000c101b00 */
[----:B------:R-:W-:-:S03]  /*139d0*/  IMAD.IADD R44, R43, 0x1, R33 ;  /* 0x000000012b2c7824 */ /* 0x000fc600078e0221 */
[----:B------:R-:W4:Y:S01]  /*139e0*/  LD.E.64 R34, desc[UR36][R8.64+0x30] ;  /* 0x0000302408227980 */ /* 0x000f22000c101b00 */
[----:B------:R-:W-:-:S05]  /*139f0*/  IMAD R44, R44, 0x8, R51 ;  /* 0x000000082c2c7824 */ /* 0x000fca00078e0233 */
[----:B------:R-:W2:Y:S02]  /*13a00*/  LDS.64 R38, [R44] ;  /* 0x000000002c267984 */ /* 0x000ea40000000a00 */
[C---:B--2--5:R-:W-:Y:S02]  /*13a10*/  DFMA R40, R6.reuse, R38, R36 ;  /* 0x000000260628722b */ /* 0x064fe40000000024 */
[----:B------:R-:W2:Y:S05]  /*13a20*/  LD.E.64 R36, desc[UR36][R8.64+0x38] ;  /* 0x0000382408247980 */ /* 0x000eaa000c101b00 */
[----:B------:R-:W-:Y:S04]  /*13a30*/  ST.E.64 desc[UR36][R8.64], R40 ;  /* 0x0000002808007985 */ /* 0x000fe8000c101b24 */
[----:B------:R-:W3:Y:S02]  /*13a40*/  LDS.64 R38, [R44+0x8] ;  /* 0x000008002c267984 */ /* 0x000ee40000000a00 */
[----:B---3--:R-:W-:-:S07]  /*13a50*/  DFMA R10, R6, R38, R10 ;  /* 0x00000026060a722b */ /* 0x008fce000000000a */
[----:B------:R-:W-:Y:S04]  /*13a60*/  ST.E.64 desc[UR36][R8.64+0x8], R10 ;  /* 0x0000080a08007985 */ /* 0x000fe8000c101b24 */
[----:B------:R-:W4:Y:S02]  /*13a70*/  LDS.64 R38, [R44+0x10] ;  /* 0x000010002c267984 */ /* 0x000f240000000a00 */
[----:B----4-:R-:W-:-:S07]  /*13a80*/  DFMA R28, R6, R38, R28 ;  /* 0x00000026061c722b */ /* 0x010fce000000001c */
[----:B------:R-:W-:Y:S04]  /*13a90*/  ST.E.64 desc[UR36][R8.64+0x10], R28 ;  /* 0x0000101c08007985 */ /* 0x000fe8000c101b24 */
[----:B------:R-:W0:Y:S02]  /*13aa0*/  LDS.64 R38, [R44+0x18] ;  /* 0x000018002c267984 */ /* 0x000e240000000a00 */
[----:B0-----:R-:W-:-:S07]  /*13ab0*/  DFMA R20, R6, R38, R20 ;  /* 0x000000260614722b */ /* 0x001fce0000000014 */
        /* <DEDUP_REMOVED lines=10> */
[----:B------:R-:W2:Y:S01]  /*13b60*/  LDS.64 R28, [R44+0x38] ;  /* 0x000038002c1c7984 */ /* 0x000ea20000000a00 */
[----:B------:R-:W-:-:S05]  /*13b70*/  IADD3 R43, P2, PT, R43, 0x8, RZ ;  /* 0x000000082b2b7810 */ /* 0x000fca0007f5e0ff */
[----:B------:R-:W-:Y:S01]  /*13b80*/  IMAD.X R42, RZ, RZ, R42, P2 ;  /* 0x000000ffff2a7224 */ /* 0x000fe200010e062a */
[----:B--2---:R-:W-:-:S07]  /*13b90*/  DFMA R28, R6, R28, R36 ;  /* 0x0000001c061c722b */ /* 0x004fce0000000024 */
[----:B------:R0:W-:Y:S04]  /*13ba0*/  ST.E.64 desc[UR36][R8.64+0x38], R28 ;  /* 0x0000381c08007985 */ /* 0x0001e8000c101b24 */
.L_x_361:
        /* <DEDUP_REMOVED lines=9> */
[----:B------:R-:W-:-:S05]  /*13c40*/  LEA.HI.X R9, R43, R5, R42, 0x3, P2 ;  /* 0x000000052b097211 */ /* 0x000fca00010f1c2a */
[----:B-1----:R-:W2:Y:S04]  /*13c50*/  LD.E.64 R20, desc[UR36][R8.64] ;  /* 0x0000002408147980 */ /* 0x002ea8000c101b00 */
[----:B------:R-:W3:Y:S04]  /*13c60*/  LD.E.64 R14, desc[UR36][R8.64+0x8] ;  /* 0x00000824080e7980 */ /* 0x000ee8000c101b00 */
[----:B------:R-:W4:Y:S04]  /*13c70*/  LD.E.64 R12, desc[UR36][R8.64+0x10] ;  /* 0x00001024080c7980 */ /* 0x000f28000c101b00 */
[----:B------:R-:W4:Y:S01]  /*13c80*/  LD.E.64 R10, desc[UR36][R8.64+0x18] ;  /* 0x00001824080a7980 */ /* 0x000f22000c101b00 */
[C---:B------:R-:W-:Y:S01]  /*13c90*/  IMAD.IADD R28, R43.reuse, 0x1, R33 ;  /* 0x000000012b1c7824 */ /* 0x040fe200078e0221 */
[----:B------:R-:W-:-:S04]  /*13ca0*/  IADD3 R43, P2, PT, R43, 0x4, RZ ;  /* 0x000000042b2b7810 */ /* 0x000fc80007f5e0ff */
[----:B------:R-:W-:Y:S01]  /*13cb0*/  LEA R34, R28, R51, 0x3 ;  /* 0x000000331c227211 */ /* 0x000fe200078e18ff */
[----:B------:R-:W-:-:S04]  /*13cc0*/  IMAD.X R42, RZ, RZ, R42, P2 ;  /* 0x000000ffff2a7224 */ /* 0x000fc800010e062a */
[----:B------:R-:W2:Y:S02]  /*13cd0*/  LDS.64 R28, [R34] ;  /* 0x00000000221c7984 */ /* 0x000ea40000000a00 */
[----:B--2--5:R-:W-:-:S07]  /*13ce0*/  DFMA R20, R6, R28, R20 ;  /* 0x0000001c0614722b */ /* 0x024fce0000000014 */
        /* <DEDUP_REMOVED lines=9> */
[----:B------:R0:W-:Y:S04]  /*13d80*/  ST.E.64 desc[UR36][R8.64+0x18], R10 ;  /* 0x0000180a08007985 */ /* 0x0001e8000c101b24 */
.L_x_362:
[----:B------:R-:W-:Y:S05]  /*13d90*/  @!P1 BRA `(.L_x_360) ;  /* 0x0000000000589947 */ /* 0x000fea0003800000 */
[----:B0-----:R-:W-:-:S04]  /*13da0*/  LEA R8, P1, R43, R4, 0x3 ;  /* 0x000000042b087211 */ /* 0x001fc800078218ff */
[----:B------:R-:W-:-:S05]  /*13db0*/  LEA.HI.X R9, R43, R5, R42, 0x3, P1 ;  /* 0x000000052b097211 */ /* 0x000fca00008f1c2a */
[----:B------:R-:W2:Y:S01]  /*13dc0*/  LD.E.64 R12, desc[UR36][R8.64] ;  /* 0x00000024080c7980 */ /* 0x000ea2000c101b00 */
[----:B-1----:R-:W-:Y:S01]  /*13dd0*/  IMAD.IADD R10, R43, 0x1, R33 ;  /* 0x000000012b0a7824 */ /* 0x002fe200078e0221 */
[----:B------:R-:W-:-:S03]  /*13de0*/  ISETP.NE.U32.AND P1, PT, R25, 0x1, PT ;  /* 0x000000011900780c */ /* 0x000fc60003f25070 */
[----:B------:R-:W-:Y:S01]  /*13df0*/  IMAD R14, R10, 0x8, R51 ;  /* 0x000000080a0e7824 */ /* 0x000fe200078e0233 */
[----:B------:R-:W-:-:S04]  /*13e00*/  ISETP.NE.AND.EX P1, PT, RZ, RZ, PT, P1 ;  /* 0x000000ffff00720c */ /* 0x000fc80003f25310 */
[----:B------:R-:W2:Y:S02]  /*13e10*/  LDS.64 R10, [R14] ;  /* 0x000000000e0a7984 */ /* 0x000ea40000000a00 */
[----:B--2--5:R-:W-:-:S07]  /*13e20*/  DFMA R10, R6, R10, R12 ;  /* 0x0000000a060a722b */ /* 0x024fce000000000c */
[----:B------:R2:W-:Y:S01]  /*13e30*/  ST.E.64 desc[UR36][R8.64], R10 ;  /* 0x0000000a08007985 */ /* 0x0005e2000c101b24 */
[----:B------:R-:W-:Y:S05]  /*13e40*/  @!P1 BRA `(.L_x_360) ;  /* 0x00000000002c9947 */ /* 0x000fea0003800000 */
[----:B------:R-:W3:Y:S01]  /*13e50*/  LD.E.64 R12, desc[UR36][R8.64+0x8] ;  /* 0x00000824080c7980 */ /* 0x000ee2000c101b00 */
[----:B------:R-:W-:-:S03]  /*13e60*/  ISETP.NE.U32.AND P1, PT, R25, 0x2, PT ;  /* 0x000000021900780c */ /* 0x000fc60003f25070 */
[----:B--2---:R-:W3:Y:S01]  /*13e70*/  LDS.64 R10, [R14+0x8] ;  /* 0x000008000e0a7984 */ /* 0x004ee20000000a00 */
[----:B------:R-:W-:Y:S01]  /*13e80*/  ISETP.NE.AND.EX P1, PT, RZ, RZ, PT, P1 ;  /* 0x000000ffff00720c */ /* 0x000fe20003f25310 */
[----:B---3--:R-:W-:-:S07]  /*13e90*/  DFMA R10, R6, R10, R12 ;  /* 0x0000000a060a722b */ /* 0x008fce000000000c */
[----:B------:R3:W-:Y:S05]  /*13ea0*/  ST.E.64 desc[UR36][R8.64+0x8], R10 ;  /* 0x0000080a08007985 */ /* 0x0007ea000c101b24 */
[----:B------:R-:W-:Y:S05]  /*13eb0*/  @!P1 BRA `(.L_x_360) ;  /* 0x0000000000109947 */ /* 0x000fea0003800000 */
[----:B------:R-:W2:Y:S04]  /*13ec0*/  LD.E.64 R12, desc[UR36][R8.64+0x10] ;  /* 0x00001024080c7980 */ /* 0x000ea8000c101b00 */
[----:B---3--:R-:W2:Y:S02]  /*13ed0*/  LDS.64 R10, [R14+0x10] ;  /* 0x000010000e0a7984 */ /* 0x008ea40000000a00 */
[----:B--2---:R-:W-:-:S07]  /*13ee0*/  DFMA R10, R6, R10, R12 ;  /* 0x0000000a060a722b */ /* 0x004fce000000000c */
[----:B------:R4:W-:Y:S04]  /*13ef0*/  ST.E.64 desc[UR36][R8.64+0x10], R10 ;  /* 0x0000100a08007985 */ /* 0x0009e8000c101b24 */
.L_x_360:
[----:B------:R-:W-:Y:S05]  /*13f00*/  @P0 BRA `(.L_x_363) ;  /* 0xfffffff000e80947 */ /* 0x000fea000383ffff */
[----:B------:R-:W-:Y:S05]  /*13f10*/  BSYNC.RECONVERGENT B0 ;  /* 0x0000000000007941 */ /* 0x000fea0003800200 */
.L_x_355:
[----:B------:R-:W-:-:S13]  /*13f20*/  ISETP.NE.AND P0, PT, R54, RZ, PT ;  /* 0x000000ff3600720c */ /* 0x000fda0003f05270 */
[----:B------:R-:W-:Y:S05]  /*13f30*/  @!P0 BRA `(.L_x_356) ;  /* 0x0000000c00808947 */ /* 0x000fea0003800000 */
[----:B------:R-:W2:Y:S01]  /*13f40*/  LDC R3, c[0x0][0x3b8] ;  /* 0x0000ee00ff037b82 */ /* 0x000ea20000000800 */
[----:B01---5:R-:W-:Y:S01]  /*13f50*/  IMAD R7, R50, R17, RZ ;  /* 0x0000001132077224 */ /* 0x023fe200078e02ff */
[----:B--234-:R-:W-:-:S06]  /*13f60*/  CS2R R10, SRZ ;  /* 0x00000000000a7805 */ /* 0x01cfcc000001ff00 */
[----:B------:R-:W0:Y:S01]  /*13f70*/  LDC R0, c[0x0][0x3bc] ;  /* 0x0000ef00ff007b82 */ /* 0x000e220000000800 */
[----:B------:R-:W-:-:S04]  /*13f80*/  IADD3 R6, P1, PT, R3, -0x1, RZ ;  /* 0xffffffff03067810 */ /* 0x000fc80007f3e0ff */
[----:B------:R-:W-:Y:S02]  /*13f90*/  ISETP.GE.U32.AND P0, PT, R6, 0xf, PT ;  /* 0x0000000f0600780c */ /* 0x000fe40003f06070 */
[----:B0-----:R-:W-:-:S04]  /*13fa0*/  IADD3.X R0, PT, PT, R0, -0x1, RZ, P1, !PT ;  /* 0xffffffff00007810 */ /* 0x001fc80000ffe4ff */
[----:B------:R-:W-:Y:S01]  /*13fb0*/  ISETP.GE.U32.AND.EX P0, PT, R0, RZ, PT, P0 ;  /* 0x000000ff0000720c */ /* 0x000fe20003f06100 */
[----:B------:R-:W-:-:S12]  /*13fc0*/  IMAD.IADD R0, R59, 0x1, R7 ;  /* 0x000000013b007824 */ /* 0x000fd800078e0207 */
[----:B------:R-:W-:Y:S05]  /*13fd0*/  @!P0 BRA `(.L_x_364) ;  /* 0x0000000400608947 */ /* 0x000fea0003800000 */
[----:B------:R-:W-:Y:S01]  /*13fe0*/  BSSY.RECONVERGENT B0, `(.L_x_365) ;  /* 0x0000054000007945 */ /* 0x000fe20003800200 */
[----:B------:R-:W-:-:S07]  /*13ff0*/  CS2R R10, SRZ ;  /* 0x00000000000a7805 */ /* 0x000fce000001ff00 */
.L_x_366:
[----:B------:R-:W0:Y:S01]  /*14000*/  LDCU.64 UR4, c[0x0][0x3d8] ;  /* 0x00007b00ff0477ac */ /* 0x000e220008000a00 */
[----:B-1----:R-:W-:Y:S01]  /*14010*/  MOV R7, R10 ;  /* 0x0000000a00077202 */ /* 0x002fe20000000f00 */
[----:B------:R-:W-:Y:S01]  /*14020*/  IMAD.MOV.U32 R6, RZ, RZ, R11 ;  /* 0x000000ffff067224 */ /* 0x000fe200078e000b */
[----:B------:R-:W-:Y:S01]  /*14030*/  LEA R8, P1, R11, R4, 0x3 ;  /* 0x000000040b087211 */ /* 0x000fe200078218ff */
[----:B------:R-:W1:Y:S01]  /*14040*/  LDCU.64 UR6, c[0x0][0x390] ;  /* 0x00007200ff0677ac */ /* 0x000e620008000a00 */
[----:B0-----:R-:W-:Y:S02]  /*14050*/  IMAD R9, R0, UR4, RZ ;  /* 0x0000000400097c24 */ /* 0x001fe4000f8e02ff */
[C---:B------:R-:W-:Y:S01]  /*14060*/  IMAD.WIDE.U32 R12, R58.reuse, UR4, R6 ;  /* 0x000000043a0c7c25 */ /* 0x040fe2000f8e0006 */
[----:B------:R-:W0:Y:S03]  /*14070*/  LDCU UR4, c[0x0][0x3bc] ;  /* 0x00007780ff0477ac */ /* 0x000e260008000800 */
[----:B------:R-:W-:Y:S01]  /*14080*/  IMAD R7, R58, UR5, R9 ;  /* 0x000000053a077c24 */ /* 0x000fe2000f8e0209 */
[----:B-1----:R-:W-:-:S02]  /*14090*/  LEA R6, P0, R12, UR6, 0x3 ;  /* 0x000000060c067c11 */ /* 0x002fc4000f8018ff */
[----:B------:R-:W-:Y:S01]  /*140a0*/  LEA.HI.X R9, R11, R5, R10, 0x3, P1 ;  /* 0x000000050b097211 */ /* 0x000fe200008f1c0a */
[----:B------:R-:W-:-:S04]  /*140b0*/  IMAD.IADD R7, R13, 0x1, R7 ;  /* 0x000000010d077824 */ /* 0x000fc800078e0207 */
[----:B------:R-:W2:Y:S01]  /*140c0*/  LD.E.64 R14, desc[UR36][R8.64] ;  /* 0x00000024080e7980 */ /* 0x000ea2000c101b00 */
[----:B------:R-:W-:-:S05]  /*140d0*/  LEA.HI.X R7, R12, UR7, R7, 0x3, P0 ;  /* 0x000000070c077c11 */ /* 0x000fca00080f1c07 */
[----:B------:R-:W2:Y:S02]  /*140e0*/  LDG.E.64 R12, desc[UR36][R6.64] ;  /* 0x00000024060c7981 */ /* 0x000ea4000c1e1b00 */
[C---:B--2---:R-:W-:Y:S02]  /*140f0*/  DFMA R12, R30.reuse, R12, R14 ;  /* 0x0000000c1e0c722b */ /* 0x044fe4000000000e */
[----:B------:R-:W2:Y:S05]  /*14100*/  LDG.E.64 R14, desc[UR36][R6.64+0x8] ;  /* 0x00000824060e7981 */ /* 0x000eaa000c1e1b00 */
[----:B------:R1:W-:Y:S04]  /*14110*/  STG.E.64 desc[UR36][R6.64], R12 ;  /* 0x0000000c06007986 */ /* 0x0003e8000c101b24 */
[----:B------:R-:W2:Y:S04]  /*14120*/  LD.E.64 R20, desc[UR36][R8.64+0x8] ;  /* 0x0000082408147980 */ /* 0x000ea8000c101b00 */
[----:B-1----:R-:W3:Y:S01]  /*14130*/  LDG.E.64 R12, desc[UR36][R6.64+0x20] ;  /* 0x00002024060c7981 */ /* 0x002ee2000c1e1b00 */
[----:B--2---:R-:W-:-:S03]  /*14140*/  DFMA R14, R30, R14, R20 ;  /* 0x0000000e1e0e722b */ /* 0x004fc60000000014 */
[----:B------:R-:W2:Y:S04]  /*14150*/  LDG.E.64 R20, desc[UR36][R6.64+0x10] ;  /* 0x0000102406147981 */ /* 0x000ea8000c1e1b00 */
[----:B------:R1:W-:Y:S04]  /*14160*/  STG.E.64 desc[UR36][R6.64+0x8], R14 ;  /* 0x0000080e06007986 */ /* 0x0003e8000c101b24 */
[----:B------:R-:W2:Y:S04]  /*14170*/  LD.E.64 R28, desc[UR36][R8.64+0x10] ;  /* 0x00001024081c7980 */ /* 0x000ea8000c101b00 */
[----:B-1----:R-:W4:Y:S01]  /*14180*/  LDG.E.64 R14, desc[UR36][R6.64+0x28] ;  /* 0x00002824060e7981 */ /* 0x002f22000c1e1b00 */
[----:B--2---:R-:W-:-:S03]  /*14190*/  DFMA R20, R30, R20, R28 ;  /* 0x000000141e14722b */ /* 0x004fc6000000001c */
[----:B------:R-:W2:Y:S04]  /*141a0*/  LDG.E.64 R28, desc[UR36][R6.64+0x18] ;  /* 0x00001824061c7981 */ /* 0x000ea8000c1e1b00 */
[----:B------:R1:W-:Y:S04]  /*141b0*/  STG.E.64 desc[UR36][R6.64+0x10], R20 ;  /* 0x0000101406007986 */ /* 0x0003e8000c101b24 */
[----:B------:R-:W2:Y:S04]  /*141c0*/  LD.E.64 R34, desc[UR36][R8.64+0x18] ;  /* 0x0000182408227980 */ /* 0x000ea8000c101b00 */
[----:B-1----:R-:W5:Y:S01]  /*141d0*/  LDG.E.64 R20, desc[UR36][R6.64+0x30] ;  /* 0x0000302406147981 */ /* 0x002f62000c1e1b00 */
[----:B--2---:R-:W-:-:S07]  /*141e0*/  DFMA R28, R30, R28, R34 ;  /* 0x0000001c1e1c722b */ /* 0x004fce0000000022 */
[----:B------:R1:W-:Y:S04]  /*141f0*/  STG.E.64 desc[UR36][R6.64+0x18], R28 ;  /* 0x0000181c06007986 */ /* 0x0003e8000c101b24 */
[----:B------:R-:W3:Y:S04]  /*14200*/  LD.E.64 R34, desc[UR36][R8.64+0x20] ;  /* 0x0000202408227980 */ /* 0x000ee8000c101b00 */
[----:B-1----:R-:W2:Y:S01]  /*14210*/  LDG.E.64 R28, desc[UR36][R6.64+0x38] ;  /* 0x00003824061c7981 */ /* 0x002ea2000c1e1b00 */
[----:B---3--:R-:W-:-:S07]  /*14220*/  DFMA R12, R30, R12, R34 ;  /* 0x0000000c1e0c722b */ /* 0x008fce0000000022 */
[----:B------:R1:W-:Y:S04]  /*14230*/  STG.E.64 desc[UR36][R6.64+0x20], R12 ;  /* 0x0000200c06007986 */ /* 0x0003e8000c101b24 */
[----:B------:R-:W4:Y:S04]  /*14240*/  LD.E.64 R34, desc[UR36][R8.64+0x28] ;  /* 0x0000282408227980 */ /* 0x000f28000c101b00 */
[----:B-1----:R-:W3:Y:S01]  /*14250*/  LDG.E.64 R12, desc[UR36][R6.64+0x40] ;  /* 0x00004024060c7981 */ /* 0x002ee2000c1e1b00 */
[----:B----4-:R-:W-:-:S07]  /*14260*/  DFMA R14, R30, R14, R34 ;  /* 0x0000000e1e0e722b */ /* 0x010fce0000000022 */
[----:B------:R1:W-:Y:S04]  /*14270*/  STG.E.64 desc[UR36][R6.64+0x28], R14 ;  /* 0x0000280e06007986 */ /* 0x0003e8000c101b24 */
[----:B------:R-:W5:Y:S04]  /*14280*/  LD.E.64 R34, desc[UR36][R8.64+0x30] ;  /* 0x0000302408227980 */ /* 0x000f68000c101b00 */
[----:B-1----:R-:W4:Y:S01]  /*14290*/  LDG.E.64 R14, desc[UR36][R6.64+0x48] ;  /* 0x00004824060e7981 */ /* 0x002f22000c1e1b00 */
[----:B-----5:R-:W-:-:S07]  /*142a0*/  DFMA R20, R30, R20, R34 ;  /* 0x000000141e14722b */ /* 0x020fce0000000022 */
        /* <DEDUP_REMOVED lines=25> */
[----:B------:R-:W4:Y:S02]  /*14440*/  LD.E.64 R34, desc[UR36][R8.64+0x68] ;  /* 0x0000682408227980 */ /* 0x000f24000c101b00 */
[----:B----4-:R-:W-:-:S07]  /*14450*/  DFMA R14, R30, R14, R34 ;  /* 0x0000000e1e0e722b */ /* 0x010fce0000000022 */
[----:B------:R1:W-:Y:S04]  /*14460*/  STG.E.64 desc[UR36][R6.64+0x68], R14 ;  /* 0x0000680e06007986 */ /* 0x0003e8000c101b24 */
[----:B------:R-:W5:Y:S02]  /*14470*/  LD.E.64 R34, desc[UR36][R8.64+0x70] ;  /* 0x0000702408227980 */ /* 0x000f64000c101b00 */
[----:B-----5:R-:W-:-:S07]  /*14480*/  DFMA R20, R30, R20, R34 ;  /* 0x000000141e14722b */ /* 0x020fce0000000022 */
[----:B------:R1:W-:Y:S04]  /*14490*/  STG.E.64 desc[UR36][R6.64+0x70], R20 ;  /* 0x0000701406007986 */ /* 0x0003e8000c101b24 */
[----:B------:R-:W2:Y:S01]  /*144a0*/  LD.E.64 R34, desc[UR36][R8.64+0x78] ;  /* 0x0000782408227980 */ /* 0x000ea2000c101b00 */
[----:B------:R-:W-:-:S05]  /*144b0*/  IADD3 R11, P0, PT, R11, 0x10, RZ ;  /* 0x000000100b0b7810 */ /* 0x000fca0007f1e0ff */
[----:B------:R-:W-:Y:S01]  /*144c0*/  IMAD.X R10, RZ, RZ, R10, P0 ;  /* 0x000000ffff0a7224 */ /* 0x000fe200000e060a */
[----:B------:R-:W-:-:S04]  /*144d0*/  ISETP.NE.U32.AND P0, PT, R11, R27, PT ;  /* 0x0000001b0b00720c */ /* 0x000fc80003f05070 */
[----:B0-----:R-:W-:Y:S01]  /*144e0*/  ISETP.NE.AND.EX P0, PT, R10, UR4, PT, P0 ;  /* 0x000000040a007c0c */ /* 0x001fe2000bf05300 */
[----:B--2---:R-:W-:-:S07]  /*144f0*/  DFMA R28, R30, R28, R34 ;  /* 0x0000001c1e1c722b */ /* 0x004fce0000000022 */
[----:B------:R1:W-:Y:S05]  /*14500*/  STG.E.64 desc[UR36][R6.64+0x78], R28 ;  /* 0x0000781c06007986 */ /* 0x0003ea000c101b24 */
[----:B------:R-:W-:Y:S05]  /*14510*/  @P0 BRA `(.L_x_366) ;  /* 0xfffffff800b80947 */ /* 0x000fea000383ffff */
[----:B------:R-:W-:Y:S05]  /*14520*/  BSYNC.RECONVERGENT B0 ;  /* 0x0000000000007941 */ /* 0x000fea0003800200 */
.L_x_365:
[----:B------:R-:W0:Y:S01]  /*14530*/  LDCU UR4, c[0x0][0x3bc] ;  /* 0x00007780ff0477ac */ /* 0x000e220008000800 */
[----:B------:R-:W-:Y:S02]  /*14540*/  IMAD.MOV.U32 R11, RZ, RZ, R27 ;  /* 0x000000ffff0b7224 */ /* 0x000fe400078e001b */
[----:B0-----:R-:W-:-:S07]  /*14550*/  IMAD.U32 R10, RZ, RZ, UR4 ;  /* 0x00000004ff0a7e24 */ /* 0x001fce000f8e00ff */
.L_x_364:
[----:B------:R-:W-:-:S04]  /*14560*/  LOP3.LUT R3, R3, 0xf, RZ, 0xc0, !PT ;  /* 0x0000000f03037812 */ /* 0x000fc800078ec0ff */
        /* <DEDUP_REMOVED lines=10> */
[----:B------:R-:W0:Y:S01]  /*14610*/  LDCU.64 UR4, c[0x0][0x3d8] ;  /* 0x00007b00ff0477ac */ /* 0x000e220008000a00 */
[----:B-1----:R-:W-:Y:S01]  /*14620*/  MOV R6, R11 ;  /* 0x0000000b00067202 */ /* 0x002fe20000000f00 */
[--C-:B------:R-:W-:Y:S01]  /*14630*/  IMAD.MOV.U32 R7, RZ, RZ, R10.reuse ;  /* 0x000000ffff077224 */ /* 0x100fe200078e000a */
[C---:B------:R-:W-:Y:S01]  /*14640*/  LEA R8, P2, R11.reuse, R4, 0x3 ;  /* 0x000000040b087211 */ /* 0x040fe200078418ff */
[----:B------:R-:W1:Y:S03]  /*14650*/  LDCU.64 UR6, c[0x0][0x390] ;  /* 0x00007200ff0677ac */ /* 0x000e660008000a00 */
[----:B------:R-:W-:-:S05]  /*14660*/  LEA.HI.X R9, R11, R5, R10, 0x3, P2 ;  /* 0x000000050b097211 */ /* 0x000fca00010f1c0a */
[----:B------:R-:W2:Y:S01]  /*14670*/  LD.E.64 R14, desc[UR36][R8.64] ;  /* 0x00000024080e7980 */ /* 0x000ea2000c101b00 */
[----:B0-----:R-:W-:Y:S02]  /*14680*/  IMAD R3, R0, UR4, RZ ;  /* 0x0000000400037c24 */ /* 0x001fe4000f8e02ff */
[----:B------:R-:W-:-:S04]  /*14690*/  IMAD.WIDE.U32 R12, R58, UR4, R6 ;  /* 0x000000043a0c7c25 */ /* 0x000fc8000f8e0006 */
[----:B------:R-:W-:Y:S01]  /*146a0*/  IMAD R3, R58, UR5, R3 ;  /* 0x000000053a037c24 */ /* 0x000fe2000f8e0203 */
[----:B-1----:R-:W-:-:S03]  /*146b0*/  LEA R6, P1, R12, UR6, 0x3 ;  /* 0x000000060c067c11 */ /* 0x002fc6000f8218ff */
[----:B------:R-:W-:-:S05]  /*146c0*/  IMAD.IADD R3, R3, 0x1, R13 ;  /* 0x0000000103037824 */ /* 0x000fca00078e020d */
[----:B------:R-:W-:-:S05]  /*146d0*/  LEA.HI.X R7, R12, UR7, R3, 0x3, P1 ;  /* 0x000000070c077c11 */ /* 0x000fca00088f1c03 */
[----:B------:R-:W2:Y:S02]  /*146e0*/  LDG.E.64 R12, desc[UR36][R6.64] ;  /* 0x00000024060c7981 */ /* 0x000ea4000c1e1b00 */
[C---:B--2---:R-:W-:Y:S02]  /*146f0*/  DFMA R12, R30.reuse, R12, R14 ;  /* 0x0000000c1e0c722b */ /* 0x044fe4000000000e */
[----:B------:R-:W2:Y:S05]  /*14700*/  LDG.E.64 R14, desc[UR36][R6.64+0x8] ;  /* 0x00000824060e7981 */ /* 0x000eaa000c1e1b00 */
[----:B------:R0:W-:Y:S04]  /*14710*/  STG.E.64 desc[UR36][R6.64], R12 ;  /* 0x0000000c06007986 */ /* 0x0001e8000c101b24 */
[----:B------:R-:W2:Y:S04]  /*14720*/  LD.E.64 R20, desc[UR36][R8.64+0x8] ;  /* 0x0000082408147980 */ /* 0x000ea8000c101b00 */
[----:B0-----:R-:W3:Y:S01]  /*14730*/  LDG.E.64 R12, desc[UR36][R6.64+0x20] ;  /* 0x00002024060c7981 */ /* 0x001ee2000c1e1b00 */
[----:B--2---:R-:W-:-:S03]  /*14740*/  DFMA R14, R30, R14, R20 ;  /* 0x0000000e1e0e722b */ /* 0x004fc60000000014 */
[----:B------:R-:W2:Y:S04]  /*14750*/  LDG.E.64 R20, desc[UR36][R6.64+0x10] ;  /* 0x0000102406147981 */ /* 0x000ea8000c1e1b00 */
[----:B------:R0:W-:Y:S04]  /*14760*/  STG.E.64 desc[UR36][R6.64+0x8], R14 ;  /* 0x0000080e06007986 */ /* 0x0001e8000c101b24 */
[----:B------:R-:W2:Y:S04]  /*14770*/  LD.E.64 R28, desc[UR36][R8.64+0x10] ;  /* 0x00001024081c7980 */ /* 0x000ea8000c101b00 */
[----:B0-----:R-:W4:Y:S01]  /*14780*/  LDG.E.64 R14, desc[UR36][R6.64+0x28] ;  /* 0x00002824060e7981 */ /* 0x001f22000c1e1b00 */
[----:B--2---:R-:W-:-:S03]  /*14790*/  DFMA R20, R30, R20, R28 ;  /* 0x000000141e14722b */ /* 0x004fc6000000001c */
[----:B------:R-:W2:Y:S04]  /*147a0*/  LDG.E.64 R28, desc[UR36][R6.64+0x18] ;  /* 0x00001824061c7981 */ /* 0x000ea8000c1e1b00 */
[----:B------:R0:W-:Y:S04]  /*147b0*/  STG.E.64 desc[UR36][R6.64+0x10], R20 ;  /* 0x0000101406007986 */ /* 0x0001e8000c101b24 */
[----:B------:R-:W2:Y:S04]  /*147c0*/  LD.E.64 R34, desc[UR36][R8.64+0x18] ;  /* 0x0000182408227980 */ /* 0x000ea8000c101b00 */
[----:B0-----:R-:W5:Y:S01]  /*147d0*/  LDG.E.64 R20, desc[UR36][R6.64+0x30] ;  /* 0x0000302406147981 */ /* 0x001f62000c1e1b00 */
[----:B--2---:R-:W-:-:S07]  /*147e0*/  DFMA R28, R30, R28, R34 ;  /* 0x0000001c1e1c722b */ /* 0x004fce0000000022 */
[----:B------:R0:W-:Y:S04]  /*147f0*/  STG.E.64 desc[UR36][R6.64+0x18], R28 ;  /* 0x0000181c06007986 */ /* 0x0001e8000c101b24 */
[----:B------:R-:W3:Y:S04]  /*14800*/  LD.E.64 R34, desc[UR36][R8.64+0x20] ;  /* 0x0000202408227980 */ /* 0x000ee8000c101b00 */
[----:B0-----:R-:W2:Y:S01]  /*14810*/  LDG.E.64 R28, desc[UR36][R6.64+0x38] ;  /* 0x00003824061c7981 */ /* 0x001ea2000c1e1b00 */
        /* <DEDUP_REMOVED lines=11> */
[----:B--2---:R-:W-:-:S07]  /*148d0*/  DFMA R28, R30, R28, R34 ;  /* 0x0000001c1e1c722b */ /* 0x004fce0000000022 */
[----:B------:R0:W-:Y:S04]  /*148e0*/  STG.E.64 desc[UR36][R6.64+0x38], R28 ;  /* 0x0000381c06007986 */ /* 0x0001e8000c101b24 */
.L_x_367:
        /* <DEDUP_REMOVED lines=8> */
[----:B------:R-:W2:Y:S01]  /*14970*/  LDCU.64 UR4, c[0x0][0x3d8] ;  /* 0x00007b00ff0477ac */ /* 0x000ea20008000a00 */
[----:B01----:R-:W-:Y:S01]  /*14980*/  MOV R7, R10 ;  /* 0x0000000a00077202 */ /* 0x003fe20000000f00 */
[----:B------:R-:W-:Y:S01]  /*14990*/  IMAD.MOV.U32 R6, RZ, RZ, R11 ;  /* 0x000000ffff067224 */ /* 0x000fe200078e000b */
[C---:B------:R-:W-:Y:S01]  /*149a0*/  LEA R8, P2, R11.reuse, R4, 0x3 ;  /* 0x000000040b087211 */ /* 0x040fe200078418ff */
[----:B------:R-:W0:Y:S03]  /*149b0*/  LDCU.64 UR6, c[0x0][0x390] ;  /* 0x00007200ff0677ac */ /* 0x000e260008000a00 */
[----:B------:R-:W-:-:S05]  /*149c0*/  LEA.HI.X R9, R11, R5, R10, 0x3, P2 ;  /* 0x000000050b097211 */ /* 0x000fca00010f1c0a */
[----:B------:R-:W3:Y:S01]  /*149d0*/  LD.E.64 R14, desc[UR36][R8.64] ;  /* 0x00000024080e7980 */ /* 0x000ee2000c101b00 */
[----:B--2---:R-:W-:Y:S02]  /*149e0*/  IMAD R3, R0, UR4, RZ ;  /* 0x0000000400037c24 */ /* 0x004fe4000f8e02ff */
[----:B------:R-:W-:-:S04]  /*149f0*/  IMAD.WIDE.U32 R12, R58, UR4, R6 ;  /* 0x000000043a0c7c25 */ /* 0x000fc8000f8e0006 */
[----:B------:R-:W-:Y:S01]  /*14a00*/  IMAD R3, R58, UR5, R3 ;  /* 0x000000053a037c24 */ /* 0x000fe2000f8e0203 */
[----:B0-----:R-:W-:-:S03]  /*14a10*/  LEA R6, P1, R12, UR6, 0x3 ;  /* 0x000000060c067c11 */ /* 0x001fc6000f8218ff */
[----:B------:R-:W-:-:S05]  /*14a20*/  IMAD.IADD R3, R3, 0x1, R13 ;  /* 0x0000000103037824 */ /* 0x000fca00078e020d */
[----:B------:R-:W-:-:S05]  /*14a30*/  LEA.HI.X R7, R12, UR7, R3, 0x3, P1 ;  /* 0x000000070c077c11 */ /* 0x000fca00088f1c03 */
[----:B------:R-:W3:Y:S02]  /*14a40*/  LDG.E.64 R12, desc[UR36][R6.64] ;  /* 0x00000024060c7981 */ /* 0x000ee4000c1e1b00 */
[C---:B---3--:R-:W-:Y:S02]  /*14a50*/  DFMA R12, R30.reuse, R12, R14 ;  /* 0x0000000c1e0c722b */ /* 0x048fe4000000000e */
[----:B------:R-:W2:Y:S05]  /*14a60*/  LDG.E.64 R14, desc[UR36][R6.64+0x8] ;  /* 0x00000824060e7981 */ /* 0x000eaa000c1e1b00 */
[----:B------:R3:W-:Y:S04]  /*14a70*/  STG.E.64 desc[UR36][R6.64], R12 ;  /* 0x0000000c06007986 */ /* 0x0007e8000c101b24 */
[----:B------:R-:W2:Y:S02]  /*14a80*/  LD.E.64 R20, desc[UR36][R8.64+0x8] ;  /* 0x0000082408147980 */ /* 0x000ea4000c101b00 */
[----:B--2---:R-:W-:-:S02]  /*14a90*/  DFMA R14, R30, R14, R20 ;  /* 0x0000000e1e0e722b */ /* 0x004fc40000000014 */
[----:B------:R-:W2:Y:S05]  /*14aa0*/  LDG.E.64 R20, desc[UR36][R6.64+0x10] ;  /* 0x0000102406147981 */ /* 0x000eaa000c1e1b00 */
[----:B------:R3:W-:Y:S04]  /*14ab0*/  STG.E.64 desc[UR36][R6.64+0x8], R14 ;  /* 0x0000080e06007986 */ /* 0x0007e8000c101b24 */
[----:B------:R-:W2:Y:S02]  /*14ac0*/  LD.E.64 R28, desc[UR36][R8.64+0x10] ;  /* 0x00001024081c7980 */ /* 0x000ea4000c101b00 */
[----:B--2---:R-:W-:-:S02]  /*14ad0*/  DFMA R20, R30, R20, R28 ;  /* 0x000000141e14722b */ /* 0x004fc4000000001c */
[----:B------:R-:W2:Y:S05]  /*14ae0*/  LDG.E.64 R28, desc[UR36][R6.64+0x18] ;  /* 0x00001824061c7981 */ /* 0x000eaa000c1e1b00 */
[----:B------:R3:W-:Y:S04]  /*14af0*/  STG.E.64 desc[UR36][R6.64+0x10], R20 ;  /* 0x0000101406007986 */ /* 0x0007e8000c101b24 */
[----:B------:R-:W2:Y:S01]  /*14b00*/  LD.E.64 R34, desc[UR36][R8.64+0x18] ;  /* 0x0000182408227980 */ /* 0x000ea2000c101b00 */
[----:B------:R-:W-:-:S05]  /*14b10*/  IADD3 R11, P1, PT, R11, 0x4, RZ ;  /* 0x000000040b0b7810 */ /* 0x000fca0007f3e0ff */
[----:B------:R-:W-:Y:S01]  /*14b20*/  IMAD.X R10, RZ, RZ, R10, P1 ;  /* 0x000000ffff0a7224 */ /* 0x000fe200008e060a */
[----:B--2---:R-:W-:-:S07]  /*14b30*/  DFMA R28, R30, R28, R34 ;  /* 0x0000001c1e1c722b */ /* 0x004fce0000000022 */
[----:B------:R3:W-:Y:S04]  /*14b40*/  STG.E.64 desc[UR36][R6.64+0x18], R28 ;  /* 0x0000181c06007986 */ /* 0x0007e8000c101b24 */
.L_x_368:
[----:B------:R-:W-:Y:S05]  /*14b50*/  @!P0 BRA `(.L_x_356) ;  /* 0x0000000000788947 */ /* 0x000fea0003800000 */
[----:B------:R-:W2:Y:S01]  /*14b60*/  LDCU.64 UR4, c[0x0][0x3d8] ;  /* 0x00007b00ff0477ac */ /* 0x000ea20008000a00 */
[----:B01-3--:R-:W-:Y:S01]  /*14b70*/  IMAD.MOV.U32 R6, RZ, RZ, R11 ;  /* 0x000000ffff067224 */ /* 0x00bfe200078e000b */
[C---:B------:R-:W-:Y:S01]  /*14b80*/  LEA R12, P1, R11.reuse, R4, 0x3 ;  /* 0x000000040b0c7211 */ /* 0x040fe200078218ff */
[--C-:B------:R-:W-:Y:S01]  /*14b90*/  IMAD.MOV.U32 R7, RZ, RZ, R10.reuse ;  /* 0x000000ffff077224 */ /* 0x100fe200078e000a */
[----:B------:R-:W0:Y:S02]  /*14ba0*/  LDCU.64 UR6, c[0x0][0x390] ;  /* 0x00007200ff0677ac */ /* 0x000e240008000a00 */
        /* <DEDUP_REMOVED lines=8> */
[----:B------:R-:W3:Y:S01]  /*14c30*/  LDG.E.64 R6, desc[UR36][R4.64] ;  /* 0x0000002404067981 */ /* 0x000ee2000c1e1b00 */
[----:B------:R-:W-:-:S04]  /*14c40*/  ISETP.NE.U32.AND P0, PT, R25, 0x1, PT ;  /* 0x000000011900780c */ /* 0x000fc80003f05070 */
[----:B------:R-:W-:Y:S01]  /*14c50*/  ISETP.NE.AND.EX P0, PT, RZ, RZ, PT, P0 ;  /* 0x000000ffff00720c */ /* 0x000fe20003f05300 */
[----:B---3--:R-:W-:-:S07]  /*14c60*/  DFMA R6, R30, R6, R8 ;  /* 0x000000061e06722b */ /* 0x008fce0000000008 */
[----:B------:R0:W-:Y:S05]  /*14c70*/  STG.E.64 desc[UR36][R4.64], R6 ;  /* 0x0000000604007986 */ /* 0x0001ea000c101b24 */
[----:B------:R-:W-:Y:S05]  /*14c80*/  @!P0 BRA `(.L_x_356) ;  /* 0x00000000002c8947 */ /* 0x000fea0003800000 */
[----:B0-----:R-:W2:Y:S04]  /*14c90*/  LDG.E.64 R6, desc[UR36][R4.64+0x8] ;  /* 0x0000082404067981 */ /* 0x001ea8000c1e1b00 */
[----:B------:R-:W2:Y:S01]  /*14ca0*/  LD.E.64 R8, desc[UR36][R12.64+0x8] ;  /* 0x000008240c087980 */ /* 0x000ea2000c101b00 */
[----:B------:R-:W-:-:S04]  /*14cb0*/  ISETP.NE.U32.AND P0, PT, R25, 0x2, PT ;  /* 0x000000021900780c */ /* 0x000fc80003f05070 */
[----:B------:R-:W-:Y:S01]  /*14cc0*/  ISETP.NE.AND.EX P0, PT, RZ, RZ, PT, P0 ;  /* 0x000000ffff00720c */ /* 0x000fe20003f05300 */
[----:B--2---:R-:W-:-:S07]  /*14cd0*/  DFMA R6, R30, R6, R8 ;  /* 0x000000061e06722b */ /* 0x004fce0000000008 */
[----:B------:R0:W-:Y:S05]  /*14ce0*/  STG.E.64 desc[UR36][R4.64+0x8], R6 ;  /* 0x0000080604007986 */ /* 0x0001ea000c101b24 */
[----:B------:R-:W-:Y:S05]  /*14cf0*/  @!P0 BRA `(.L_x_356) ;  /* 0x0000000000108947 */ /* 0x000fea0003800000 */
[----:B------:R-:W2:Y:S04]  /*14d00*/  LD.E.64 R8, desc[UR36][R12.64+0x10] ;  /* 0x000010240c087980 */ /* 0x000ea8000c101b00 */
[----:B0-----:R-:W2:Y:S02]  /*14d10*/  LDG.E.64 R6, desc[UR36][R4.64+0x10] ;  /* 0x0000102404067981 */ /* 0x001ea4000c1e1b00 */
[----:B--2---:R-:W-:-:S07]  /*14d20*/  DFMA R6, R30, R6, R8 ;  /* 0x000000061e06722b */ /* 0x004fce0000000008 */
[----:B------:R0:W-:Y:S04]  /*14d30*/  STG.E.64 desc[UR36][R4.64+0x10], R6 ;  /* 0x0000100604007986 */ /* 0x0001e8000c101b24 */
.L_x_356:
[----:B------:R-:W-:-:S04]  /*14d40*/  IADD3 R48, P0, PT, R48, 0x1, RZ ;  /* 0x0000000130307810 */ /* 0x000fc80007f1e0ff */
[----:B------:R-:W-:Y:S02]  /*14d50*/  IADD3.X R50, PT, PT, RZ, R50, RZ, P0, !PT ;  /* 0x00000032ff327210 */ /* 0x000fe400007fe4ff */
[----:B------:R-:W-:-:S04]  /*14d60*/  ISETP.NE.U32.AND P0, PT, R48, R18, PT ;  /* 0x000000123000720c */ /* 0x000fc80003f05070 */
[----:B------:R-:W-:-:S13]  /*14d70*/  ISETP.NE.AND.EX P0, PT, R50, R19, PT, P0 ;  /* 0x000000133200720c */ /* 0x000fda0003f05300 */
[----:B------:R-:W-:Y:S05]  /*14d80*/  @P0 BRA `(.L_x_369) ;  /* 0xffffffa000e40947 */ /* 0x000fea000383ffff */
.L_x_287:
[----:B------:R-:W-:Y:S01]  /*14d90*/  ISETP.NE.AND P0, PT, R53, RZ, PT ;  /* 0x000000ff3500720c */ /* 0x000fe20003f05270 */
[----:B------:R-:W-:Y:S05]  /*14da0*/  WARPSYNC.ALL ;  /* 0x0000000000007948 */ /* 0x000fea0003800000 */
[----:B------:R-:W-:Y:S07]  /*14db0*/  BAR.SYNC.DEFER_BLOCKING 0x0 ;  /* 0x0000000000007b1d */ /* 0x000fee0000010000 */
[----:B------:R-:W-:Y:S05]  /*14dc0*/  @P0 BRA `(.L_x_370) ;  /* 0xffffff9000dc0947 */ /* 0x000fea000383ffff */
[----:B---34-:R-:W-:Y:S05]  /*14dd0*/  EXIT ;  /* 0x000000000000794d */ /* 0x018fea0003800000 */
        .weak           $__internal_0_$__cuda_sm20_dblrcp_rn_slowpath_v3
        .type           $__internal_0_$__cuda_sm20_dblrcp_rn_slowpath_v3,@function
        .size           $__internal_0_$__cuda_sm20_dblrcp_rn_slowpath_v3,($__internal_1_$__cuda_sm20_div_u64 - $__internal_0_$__cuda_sm20_dblrcp_rn_slowpath_v3)
$__internal_0_$__cuda_sm20_dblrcp_rn_slowpath_v3:
[----:B------:R-:W-:Y:S01]  /*14de0*/  IMAD.MOV.U32 R12, RZ, RZ, R72 ;  /* 0x000000ffff0c7224 */ /* 0x000fe200078e0048 */
[----:B------:R-:W-:Y:S01]  /*14df0*/  BSSY.RECONVERGENT B1, `(.L_x_371) ;  /* 0x0000026000017945 */ /* 0x000fe20003800200 */
[----:B------:R-:W-:-:S06]  /*14e00*/  IMAD.MOV.U32 R13, RZ, RZ, R73 ;  /* 0x000000ffff0d7224 */ /* 0x000fcc00078e0049 */
[----:B------:R-:W-:-:S14]  /*14e10*/  DSETP.GTU.AND P0, PT, |R12|, +INF , PT ;  /* 0x7ff000000c00742a */ /* 0x000fdc0003f0c200 */
[----:B------:R-:W-:Y:S05]  /*14e20*/  @P0 BRA `(.L_x_372) ;  /* 0x0000000000800947 */ /* 0x000fea0003800000 */
[----:B------:R-:W-:-:S05]  /*14e30*/  LOP3.LUT R72, R73, 0x7fffffff, RZ, 0xc0, !PT ;  /* 0x7fffffff49487812 */ /* 0x000fca00078ec0ff */
[----:B------:R-:W-:-:S05]  /*14e40*/  VIADD R4, R72, 0xffffffff ;  /* 0xffffffff48047836 */ /* 0x000fca0000000000 */
[----:B------:R-:W-:-:S13]  /*14e50*/  ISETP.GE.U32.AND P0, PT, R4, 0x7fefffff, PT ;  /* 0x7fefffff0400780c */ /* 0x000fda0003f06070 */
[----:B------:R-:W-:Y:S01]  /*14e60*/  @P0 LOP3.LUT R5, R13, 0x7ff00000, RZ, 0x3c, !PT ;  /* 0x7ff000000d050812 */ /* 0x000fe200078e3cff */
[----:B------:R-:W-:Y:S01]  /*14e70*/  @P0 IMAD.MOV.U32 R4, RZ, RZ, RZ ;  /* 0x000000ffff040224 */ /* 0x000fe200078e00ff */
[----:B------:R-:W-:Y:S06]  /*14e80*/  @P0 BRA `(.L_x_373) ;  /* 0x0000000000700947 */ /* 0x000fec0003800000 */
[----:B------:R-:W-:-:S13]  /*14e90*/  ISETP.GE.U32.AND P0, PT, R72, 0x1000001, PT ;  /* 0x010000014800780c */ /* 0x000fda0003f06070 */
[----:B------:R-:W-:Y:S05]  /*14ea0*/  @!P0 BRA `(.L_x_374) ;  /* 0x0000000000388947 */ /* 0x000fea0003800000 */
[----:B------:R-:W-:Y:S01]  /*14eb0*/  VIADD R5, R13, 0xc0200000 ;  /* 0xc02000000d057836 */ /* 0x000fe20000000000 */
[----:B------:R-:W-:Y:S01]  /*14ec0*/  MOV R4, R12 ;  /* 0x0000000c00047202 */ /* 0x000fe20000000f00 */
[----:B------:R-:W-:Y:S02]  /*14ed0*/  IMAD.MOV.U32 R8, RZ, RZ, R3 ;  /* 0x000000ffff087224 */ /* 0x000fe400078e0003 */
[----:B------:R-:W0:Y:S04]  /*14ee0*/  MUFU.RCP64H R9, R5 ;  /* 0x0000000500097308 */ /* 0x000e280000001800 */
[----:B0-----:R-:W-:-:S08]  /*14ef0*/  DFMA R10, -R4, R8, 1 ;  /* 0x3ff00000040a742b */ /* 0x001fd00000000108 */
[----:B------:R-:W-:-:S08]  /*14f00*/  DFMA R10, R10, R10, R10 ;  /* 0x0000000a0a0a722b */ /* 0x000fd0000000000a */
[----:B------:R-:W-:-:S08]  /*14f10*/  DFMA R10, R8, R10, R8 ;  /* 0x0000000a080a722b */ /* 0x000fd00000000008 */
[----:B------:R-:W-:-:S08]  /*14f20*/  DFMA R8, -R4, R10, 1 ;  /* 0x3ff000000408742b */ /* 0x000fd0000000010a */
[----:B------:R-:W-:-:S08]  /*14f30*/  DFMA R8, R10, R8, R10 ;  /* 0x000000080a08722b */ /* 0x000fd0000000000a */
[----:B------:R-:W-:-:S08]  /*14f40*/  DMUL R8, R8, 2.2250738585072013831e-308 ;  /* 0x0010000008087828 */ /* 0x000fd00000000000 */
[----:B------:R-:W-:-:S08]  /*14f50*/  DFMA R10, -R12, R8, 1 ;  /* 0x3ff000000c0a742b */ /* 0x000fd00000000108 */
[----:B------:R-:W-:-:S08]  /*14f60*/  DFMA R10, R10, R10, R10 ;  /* 0x0000000a0a0a722b */ /* 0x000fd0000000000a */
[----:B------:R-:W-:Y:S01]  /*14f70*/  DFMA R4, R8, R10, R8 ;  /* 0x0000000a0804722b */ /* 0x000fe20000000008 */
[----:B------:R-:W-:Y:S10]  /*14f80*/  BRA `(.L_x_373) ;  /* 0x0000000000307947 */ /* 0x000ff40003800000 */
.L_x_374:
[----:B------:R-:W-:Y:S01]  /*14f90*/  DMUL R8, R12, 8.11296384146066816958e+31 ;  /* 0x469000000c087828 */ /* 0x000fe20000000000 */
[----:B------:R-:W-:-:S05]  /*14fa0*/  IMAD.MOV.U32 R4, RZ, RZ, R3 ;  /* 0x000000ffff047224 */ /* 0x000fca00078e0003 */
[----:B------:R-:W0:Y:S02]  /*14fb0*/  MUFU.RCP64H R5, R9 ;  /* 0x0000000900057308 */ /* 0x000e240000001800 */
[----:B0-----:R-:W-:-:S08]  /*14fc0*/  DFMA R10, -R8, R4, 1 ;  /* 0x3ff00000080a742b */ /* 0x001fd00000000104 */
[----:B------:R-:W-:-:S08]  /*14fd0*/  DFMA R10, R10, R10, R10 ;  /* 0x0000000a0a0a722b */ /* 0x000fd0000000000a */
[----:B------:R-:W-:-:S08]  /*14fe0*/  DFMA R10, R4, R10, R4 ;  /* 0x0000000a040a722b */ /* 0x000fd00000000004 */
[----:B------:R-:W-:-:S08]  /*14ff0*/  DFMA R4, -R8, R10, 1 ;  /* 0x3ff000000804742b */ /* 0x000fd0000000010a */
[----:B------:R-:W-:-:S08]  /*15000*/  DFMA R4, R10, R4, R10 ;  /* 0x000000040a04722b */ /* 0x000fd0000000000a */
[----:B------:R-:W-:Y:S01]  /*15010*/  DMUL R4, R4, 8.11296384146066816958e+31 ;  /* 0x4690000004047828 */ /* 0x000fe20000000000 */
[----:B------:R-:W-:Y:S10]  /*15020*/  BRA `(.L_x_373) ;  /* 0x0000000000087947 */ /* 0x000ff40003800000 */
.L_x_372:
[----:B------:R-:W-:Y:S01]  /*15030*/  LOP3.LUT R5, R13, 0x80000, RZ, 0xfc, !PT ;  /* 0x000800000d057812 */ /* 0x000fe200078efcff */
[----:B------:R-:W-:-:S07]  /*15040*/  IMAD.MOV.U32 R4, RZ, RZ, R12 ;  /* 0x000000ffff047224 */ /* 0x000fce00078e000c */
.L_x_373:
[----:B------:R-:W-:Y:S05]  /*15050*/  BSYNC.RECONVERGENT B1 ;  /* 0x0000000000017941 */ /* 0x000fea0003800200 */
.L_x_371:
[----:B------:R-:W-:Y:S01]  /*15060*/  IMAD.MOV.U32 R68, RZ, RZ, R4 ;  /* 0x000000ffff447224 */ /* 0x000fe200078e0004 */
[----:B------:R-:W-:Y:S01]  /*15070*/  MOV R4, R0 ;  /* 0x0000000000047202 */ /* 0x000fe20000000f00 */
[----:B------:R-:W-:Y:S02]  /*15080*/  IMAD.MOV.U32 R69, RZ, RZ, R5 ;  /* 0x000000ffff457224 */ /* 0x000fe400078e0005 */
[----:B------:R-:W-:-:S04]  /*15090*/  IMAD.MOV.U32 R5, RZ, RZ, 0x0 ;  /* 0x00000000ff057424 */ /* 0x000fc800078e00ff */
[----:B------:R-:W-:Y:S05]  /*150a0*/  RET.REL.NODEC R4 `(__attn_f64) ;  /* 0xfffffeac04d47950 */ /* 0x000fea0003c3ffff */
        .weak           $__internal_1_$__cuda_sm20_div_u64
        .type           $__internal_1_$__cuda_sm20_div_u64,@function
        .size           $__internal_1_$__cuda_sm20_div_u64,(.L_x_377 - $__internal_1_$__cuda_sm20_div_u64)
$__internal_1_$__cuda_sm20_div_u64:
[----:B------:R-:W-:-:S06]  /*150b0*/  IMAD.MOV.U32 R7, RZ, RZ, R5 ;  /* 0x000000ffff077224 */ /* 0x000fcc00078e0005 */
[----:B------:R-:W0:Y:S08]  /*150c0*/  I2F.U64.RP R7, R6 ;  /* 0x0000000600077312 */ /* 0x000e300000309000 */
[----:B0-----:R-:W0:Y:S02]  /*150d0*/  MUFU.RCP R11, R7 ;  /* 0x00000007000b7308 */ /* 0x001e240000001000 */
[----:B0-----:R-:W-:-:S06]  /*150e0*/  VIADD R11, R11, 0x1ffffffe ;  /* 0x1ffffffe0b0b7836 */ /* 0x001fcc0000000000 */
[----:B------:R-:W0:Y:S02]  /*150f0*/  F2I.U64.TRUNC R12, R11 ;  /* 0x0000000b000c7311 */ /* 0x000e24000020d800 */
[----:B0-----:R-:W-:-:S04]  /*15100*/  IMAD.WIDE.U32 R14, R12, R6, RZ ;  /* 0x000000060c0e7225 */ /* 0x001fc800078e00ff */
[----:B------:R-:W-:Y:S01]  /*15110*/  IMAD R15, R12, R5, R15 ;  /* 0x000000050c0f7224 */ /* 0x000fe200078e020f */
[----:B------:R-:W-:-:S03]  /*15120*/  IADD3 R21, P0, PT, RZ, -R14, RZ ;  /* 0x8000000eff157210 */ /* 0x000fc60007f1e0ff */
[----:B------:R-:W-:Y:S02]  /*15130*/  IMAD R15, R13, R6, R15 ;  /* 0x000000060d0f7224 */ /* 0x000fe400078e020f */
[----:B------:R-:W-:-:S04]  /*15140*/  IMAD.HI.U32 R14, R12, R21, RZ ;  /* 0x000000150c0e7227 */ /* 0x000fc800078e00ff */
[----:B------:R-:W-:Y:S02]  /*15150*/  IMAD.X R29, RZ, RZ, ~R15, P0 ;  /* 0x000000ffff1d7224 */ /* 0x000fe400000e0e0f */
[----:B------:R-:W-:Y:S02]  /*15160*/  IMAD.MOV.U32 R15, RZ, RZ, R12 ;  /* 0x000000ffff0f7224 */ /* 0x000fe400078e000c */
[-C--:B------:R-:W-:Y:S02]  /*15170*/  IMAD R31, R13, R29.reuse, RZ ;  /* 0x0000001d0d1f7224 */ /* 0x080fe400078e02ff */
[----:B------:R-:W-:-:S04]  /*15180*/  IMAD.WIDE.U32 R14, P0, R12, R29, R14 ;  /* 0x0000001d0c0e7225 */ /* 0x000fc8000780000e */
[----:B------:R-:W-:-:S04]  /*15190*/  IMAD.HI.U32 R7, R13, R29, RZ ;  /* 0x0000001d0d077227 */ /* 0x000fc800078e00ff */
[----:B------:R-:W-:Y:S01]  /*151a0*/  IMAD.HI.U32 R14, P1, R13, R21, R14 ;  /* 0x000000150d0e7227 */ /* 0x000fe2000782000e */
[----:B------:R-:W-:-:S04]  /*151b0*/  IADD3.X R7, PT, PT, R7, R13, RZ, P0, !PT ;  /* 0x0000000d07077210 */ /* 0x000fc800007fe4ff */
[----:B------:R-:W-:-:S04]  /*151c0*/  IADD3 R15, P2, PT, R31, R14, RZ ;  /* 0x0000000e1f0f7210 */ /* 0x000fc80007f5e0ff */
[----:B------:R-:W-:Y:S01]  /*151d0*/  IADD3.X R7, PT, PT, RZ, RZ, R7, P2, P1 ;  /* 0x000000ffff077210 */ /* 0x000fe200017e2407 */
[----:B------:R-:W-:-:S04]  /*151e0*/  IMAD.WIDE.U32 R12, R15, R6, RZ ;  /* 0x000000060f0c7225 */ /* 0x000fc800078e00ff */
[----:B------:R-:W-:Y:S01]  /*151f0*/  IMAD R11, R15, R5, R13 ;  /* 0x000000050f0b7224 */ /* 0x000fe200078e020d */
[----:B------:R-:W-:-:S03]  /*15200*/  IADD3 R13, P0, PT, RZ, -R12, RZ ;  /* 0x8000000cff0d7210 */ /* 0x000fc60007f1e0ff */
[----:B------:R-:W-:Y:S02]  /*15210*/  IMAD R11, R7, R6, R11 ;  /* 0x00000006070b7224 */ /* 0x000fe400078e020b */
[----:B------:R-:W-:-:S04]  /*15220*/  IMAD.HI.U32 R14, R15, R13, RZ ;  /* 0x0000000d0f0e7227 */ /* 0x000fc800078e00ff */
[----:B------:R-:W-:-:S04]  /*15230*/  IMAD.X R12, RZ, RZ, ~R11, P0 ;  /* 0x000000ffff0c7224 */ /* 0x000fc800000e0e0b */
[----:B------:R-:W-:-:S04]  /*15240*/  IMAD.WIDE.U32 R14, P0, R15, R12, R14 ;  /* 0x0000000c0f0e7225 */ /* 0x000fc8000780000e */
[C---:B------:R-:W-:Y:S02]  /*15250*/  IMAD R20, R7.reuse, R12, RZ ;  /* 0x0000000c07147224 */ /* 0x040fe400078e02ff */
[----:B------:R-:W-:-:S04]  /*15260*/  IMAD.HI.U32 R11, P1, R7, R13, R14 ;  /* 0x0000000d070b7227 */ /* 0x000fc8000782000e */
[----:B------:R-:W-:Y:S01]  /*15270*/  IMAD.HI.U32 R12, R7, R12, RZ ;  /* 0x0000000c070c7227 */ /* 0x000fe200078e00ff */
[----:B------:R-:W-:-:S03]  /*15280*/  IADD3 R11, P2, PT, R20, R11, RZ ;  /* 0x0000000b140b7210 */ /* 0x000fc60007f5e0ff */
[----:B------:R-:W-:Y:S02]  /*15290*/  IMAD.X R7, R12, 0x1, R7, P0 ;  /* 0x000000010c077824 */ /* 0x000fe400000e0607 */
[----:B------:R-:W-:-:S03]  /*152a0*/  IMAD.HI.U32 R12, R11, R8, RZ ;  /* 0x000000080b0c7227 */ /* 0x000fc600078e00ff */
[----:B------:R-:W-:Y:S01]  /*152b0*/  IADD3.X R7, PT, PT, RZ, RZ, R7, P2, P1 ;  /* 0x000000ffff077210 */ /* 0x000fe200017e2407 */
[----:B------:R-:W-:Y:S02]  /*152c0*/  IMAD.MOV.U32 R13, RZ, RZ, RZ ;  /* 0x000000ffff0d7224 */ /* 0x000fe400078e00ff */
[----:B------:R-:W-:-:S04]  /*152d0*/  IMAD.WIDE.U32 R12, R11, R9, R12 ;  /* 0x000000090b0c7225 */ /* 0x000fc800078e000c */
[C---:B------:R-:W-:Y:S02]  /*152e0*/  IMAD R14, R7.reuse, R9, RZ ;  /* 0x00000009070e7224 */ /* 0x040fe400078e02ff */
[----:B------:R-:W-:-:S04]  /*152f0*/  IMAD.HI.U32 R11, P0, R7, R8, R12 ;  /* 0x00000008070b7227 */ /* 0x000fc8000780000c */
[----:B------:R-:W-:Y:S01]  /*15300*/  IMAD.HI.U32 R7, R7, R9, RZ ;  /* 0x0000000907077227 */ /* 0x000fe200078e00ff */
[----:B------:R-:W-:-:S03]  /*15310*/  IADD3 R11, P1, PT, R14, R11, RZ ;  /* 0x0000000b0e0b7210 */ /* 0x000fc60007f3e0ff */
[----:B------:R-:W-:Y:S02]  /*15320*/  IMAD.X R7, RZ, RZ, R7, P0 ;  /* 0x000000ffff077224 */ /* 0x000fe400000e0607 */
[----:B------:R-:W-:-:S04]  /*15330*/  IMAD.WIDE.U32 R12, R11, R6, RZ ;  /* 0x000000060b0c7225 */ /* 0x000fc800078e00ff */
[----:B------:R-:W-:Y:S01]  /*15340*/  IMAD.X R7, RZ, RZ, R7, P1 ;  /* 0x000000ffff077224 */ /* 0x000fe200008e0607 */
[----:B------:R-:W-:Y:S01]  /*15350*/  IADD3 R15, P1, PT, -R12, R8, RZ ;  /* 0x000000080c0f7210 */ /* 0x000fe20007f3e1ff */
[----:B------:R-:W-:-:S03]  /*15360*/  IMAD R13, R11, R5, R13 ;  /* 0x000000050b0d7224 */ /* 0x000fc600078e020d */
[-C--:B------:R-:W-:Y:S01]  /*15370*/  ISETP.GE.U32.AND P0, PT, R15, R6.reuse, PT ;  /* 0x000000060f00720c */ /* 0x080fe20003f06070 */
[----:B------:R-:W-:-:S05]  /*15380*/  IMAD R12, R7, R6, R13 ;  /* 0x00000006070c7224 */ /* 0x000fca00078e020d */
[----:B------:R-:W-:Y:S02]  /*15390*/  IADD3.X R28, PT, PT, ~R12, R9, RZ, P1, !PT ;  /* 0x000000090c1c7210 */ /* 0x000fe40000ffe5ff */
[----:B------:R-:W-:Y:S02]  /*153a0*/  IADD3 R12, P2, PT, R11, 0x1, RZ ;  /* 0x000000010b0c7810 */ /* 0x000fe40007f5e0ff */
[----:B------:R-:W-:Y:S02]  /*153b0*/  IADD3 R13, P1, PT, -R6, R15, RZ ;  /* 0x0000000f060d7210 */ /* 0x000fe40007f3e1ff */
[C---:B------:R-:W-:Y:S01]  /*153c0*/  ISETP.GE.U32.AND.EX P0, PT, R28.reuse, R5, PT, P0 ;  /* 0x000000051c00720c */ /* 0x040fe20003f06100 */
[----:B------:R-:W-:Y:S02]  /*153d0*/  IMAD.X R14, RZ, RZ, R7, P2 ;  /* 0x000000ffff0e7224 */ /* 0x000fe400010e0607 */
[----:B------:R-:W-:Y:S01]  /*153e0*/  IMAD.X R20, R28, 0x1, ~R5, P1 ;  /* 0x000000011c147824 */ /* 0x000fe200008e0e05 */
[----:B------:R-:W-:-:S02]  /*153f0*/  SEL R12, R12, R11, P0 ;  /* 0x0000000b0c0c7207 */ /* 0x000fc40000000000 */
[----:B------:R-:W-:Y:S02]  /*15400*/  SEL R13, R13, R15, P0 ;  /* 0x0000000f0d0d7207 */ /* 0x000fe40000000000 */
[----:B------:R-:W-:Y:S02]  /*15410*/  SEL R14, R14, R7, P0 ;  /* 0x000000070e0e7207 */ /* 0x000fe40000000000 */
[----:B------:R-:W-:Y:S02]  /*15420*/  SEL R20, R20, R28, P0 ;  /* 0x0000001c14147207 */ /* 0x000fe40000000000 */
[----:B------:R-:W-:Y:S02]  /*15430*/  IADD3 R7, P2, PT, R12, 0x1, RZ ;  /* 0x000000010c077810 */ /* 0x000fe40007f5e0ff */
[----:B------:R-:W-:Y:S02]  /*15440*/  ISETP.GE.U32.AND P0, PT, R13, R6, PT ;  /* 0x000000060d00720c */ /* 0x000fe40003f06070 */
[----:B------:R-:W-:Y:S01]  /*15450*/  ISETP.NE.U32.AND P1, PT, R6, RZ, PT ;  /* 0x000000ff0600720c */ /* 0x000fe20003f25070 */
[----:B------:R-:W-:Y:S01]  /*15460*/  IMAD.X R11, RZ, RZ, R14, P2 ;  /* 0x000000ffff0b7224 */ /* 0x000fe200010e060e */
[----:B------:R-:W-:-:S02]  /*15470*/  ISETP.GE.U32.AND.EX P0, PT, R20, R5, PT, P0 ;  /* 0x000000051400720c */ /* 0x000fc40003f06100 */
[----:B------:R-:W-:Y:S01]  /*15480*/  ISETP.NE.AND.EX P1, PT, R5, RZ, PT, P1 ;  /* 0x000000ff0500720c */ /* 0x000fe20003f25310 */
[----:B------:R-:W-:Y:S01]  /*15490*/  IMAD.MOV.U32 R5, RZ, RZ, 0x0 ;  /* 0x00000000ff057424 */ /* 0x000fe200078e00ff */
[----:B------:R-:W-:Y:S02]  /*154a0*/  SEL R6, R7, R12, P0 ;  /* 0x0000000c07067207 */ /* 0x000fe40000000000 */
[----:B------:R-:W-:Y:S02]  /*154b0*/  SEL R7, R11, R14, P0 ;  /* 0x0000000e0b077207 */ /* 0x000fe40000000000 */
[----:B------:R-:W-:Y:S02]  /*154c0*/  SEL R6, R6, 0xffffffff, P1 ;  /* 0xffffffff06067807 */ /* 0x000fe40000800000 */
[----:B------:R-:W-:Y:S01]  /*154d0*/  SEL R7, R7, 0xffffffff, P1 ;  /* 0xffffffff07077807 */ /* 0x000fe20000800000 */
[----:B------:R-:W-:Y:S06]  /*154e0*/  RET.REL.NODEC R4 `(__attn_f64) ;  /* 0xfffffea804c47950 */ /* 0x000fec0003c3ffff */
.L_x_375:
[----:B------:R-:W-:-:S00]  /*154f0*/  BRA `(.L_x_375) ;  /* 0xfffffffc00fc7947 */ /* 0x000fc0000383ffff */
[----:B------:R-:W-:-:S00]  /*15500*/  NOP ;  /* 0x0000000000007918 */ /* 0x000fc00000000000 */
[----:B------:R-:W-:-:S00]  /*15510*/  NOP ;  /* 0x0000000000007918 */ /* 0x000fc00000000000 */
[----:B------:R-:W-:-:S00]  /*15520*/  NOP ;  /* 0x0000000000007918 */ /* 0x000fc00000000000 */
[----:B------:R-:W-:-:S00]  /*15530*/  NOP ;  /* 0x0000000000007918 */ /* 0x000fc00000000000 */
[----:B------:R-:W-:-:S00]  /*15540*/  NOP ;  /* 0x0000000000007918 */ /* 0x000fc00000000000 */
[----:B------:R-:W-:-:S00]  /*15550*/  NOP ;  /* 0x0000000000007918 */ /* 0x000fc00000000000 */
[----:B------:R-:W-:-:S00]  /*15560*/  NOP ;  /* 0x0000000000007918 */ /* 0x000fc00000000000 */
[----:B------:R-:W-:-:S00]  /*15570*/  NOP ;  /* 0x0000000000007918 */ /* 0x000fc00000000000 */
.L_x_377:


//--------------------- .nv.global.init           --------------------------
	.section	.nv.global.init,"aw",@progbits
.nv.global.init:
	.type		$str$8,@object
	.size		$str$8,($str$9 - $str$8)
$str$8:
        /*0000*/ 	.byte	0x74, 0x72, 0x75, 0x65, 0x00
	.type		$str$9,@object
	.size		$str$9,($str$11 - $str$9)
$str$9:
        /*0005*/ 	.byte	0x66, 0x61, 0x6c, 0x73, 0x65, 0x00
	.type		$str$11,@object
	.size		$str$11,($str$13 - $str$11)
$str$11:
        /*000b*/ 	.byte	0x6d, 0x3a, 0x20, 0x25, 0x70, 0x0a, 0x00
	.type		$str$13,@object
	.size		$str$13,($str$16 - $str$13)
$str$13:
        /*0012*/ 	.byte	0x6c, 0x3a, 0x20, 0x25, 0x70, 0x0a, 0x00
	.type		$str$16,@object
	.size		$str$16,($str$3 - $str$16)
$str$16:
        /*0019*/ 	.byte	0x64, 0x3a, 0x20, 0x25, 0x6c, 0x75, 0x0a, 0x00
	.type		$str$3,@object
	.size		$str$3,($str$15 - $str$3)
$str$3:
        /*0021*/ 	.byte	0x71, 0x5f, 0x3a, 0x20, 0x25, 0x70, 0x0a, 0x00
	.type		$str$15,@object
	.size		$str$15,($str$5 - $str$15)
$str$15:
        /*0029*/ 	.byte	0x6e, 0x3a, 0x20, 0x25, 0x6c, 0x75, 0x0a, 0x00
	.type		$str$5,@object
	.size		$str$5,($str$20 - $str$5)
$str$5:
        /*0031*/ 	.byte	0x6f, 0x5f, 0x3a, 0x20, 0x25, 0x70, 0x0a, 0x00
	.type		$str$20,@object
	.size		$str$20,($str$18 - $str$20)
$str$20:
        /*0039*/ 	.byte	0x73, 0x6f, 0x3a, 0x20, 0x25, 0x6c, 0x64, 0x0a, 0x00
	.type		$str$18,@object
	.size		$str$18,($str$19 - $str$18)
$str$18:
        /*0042*/ 	.byte	0x62, 0x73, 0x3a, 0x20, 0x25, 0x6c, 0x75, 0x0a, 0x00
	.type		$str$19,@object
	.size		$str$19,($str$17 - $str$19)
$str$19:
        /*004b*/ 	.byte	0x73, 0x71, 0x3a, 0x20, 0x25, 0x6c, 0x64, 0x0a, 0x00
	.type		$str$17,@object
	.size		$str$17,($str$24 - $str$17)
$str$17:
        /*0054*/ 	.byte	0x74, 0x73, 0x3a, 0x20, 0x25, 0x6c, 0x75, 0x0a, 0x00
	.type		$str$24,@object
	.size		$str$24,($str$7 - $str$24)
$str$24:
        /*005d*/ 	.byte	0x73, 0x63, 0x61, 0x6c, 0x65, 0x3a, 0x20, 0x25, 0x66, 0x0a, 0x00
	.type		$str$7,@object
	.size		$str$7,($str$23 - $str$7)
$str$7:
        /*0068*/ 	.byte	0x6d, 0x61, 0x73, 0x6b, 0x5f, 0x3a, 0x20, 0x25, 0x70, 0x0a, 0x00
	.type		$str$23,@object
	.size		$str$23,($str$12 - $str$23)
$str$23:
        /*0073*/ 	.byte	0x6b, 0x76, 0x5f, 0x73, 0x68, 0x3a, 0x20, 0x25, 0x6c, 0x64, 0x0a, 0x00
	.type		$str$12,@object
	.size		$str$12,($str$22 - $str$12)
$str$12:
        /*007f*/ 	.byte	0x20, 0x20, 0x6d, 0x5b, 0x25, 0x6c, 0x75, 0x5d, 0x3d, 0x25, 0x66, 0x0a, 0x00
	.type		$str$22,@object
	.size		$str$22,($str$14 - $str$22)
$str$22:
        /*008c*/ 	.byte	0x6b, 0x76, 0x5f, 0x73, 0x6b, 0x76, 0x3a, 0x20, 0x25, 0x6c, 0x64, 0x0a, 0x00
	.type		$str$14,@object
	.size		$str$14,($str - $str$14)
$str$14:
        /*0099*/ 	.byte	0x20, 0x20, 0x6c, 0x5b, 0x25, 0x6c, 0x75, 0x5d, 0x3d, 0x25, 0x66, 0x0a, 0x00
	.type		$str,@object
	.size		$str,($str$4 - $str)
$str:
        /*00a6*/ 	.byte	0x6b, 0x76, 0x5f, 0x70, 0x61, 0x67, 0x65, 0x73, 0x3a, 0x20, 0x25, 0x70, 0x0a, 0x00
	.type		$str$4,@object
	.size		$str$4,($str$6 - $str$4)
$str$4:
        /*00b4*/ 	.byte	0x20, 0x20, 0x71, 0x5f, 0x5b, 0x25, 0x6c, 0x75, 0x5d, 0x3d, 0x25, 0x66, 0x0a, 0x00
	.type		$str$6,@object
	.size		$str$6,($str$21 - $str$6)
$str$6:
        /*00c2*/ 	.byte	0x20, 0x20, 0x6f, 0x5f, 0x5b, 0x25, 0x6c, 0x75, 0x5d, 0x3d, 0x25, 0x66, 0x0a, 0x00
	.type		$str$21,@object
	.size		$str$21,($str$10 - $str$21)
$str$21:
        /*00d0*/ 	.byte	0x6b, 0x76, 0x5f, 0x73, 0x62, 0x75, 0x66, 0x3a, 0x20, 0x25, 0x6c, 0x64, 0x0a, 0x00
	.type		$str$10,@object
	.size		$str$10,($str$1 - $str$10)
$str$10:
        /*00de*/ 	.byte	0x20, 0x20, 0x6d, 0x61, 0x73, 0x6b, 0x5f, 0x5b, 0x25, 0x6c, 0x75, 0x5d, 0x20, 0x3d, 0x20, 0x25
        /*00ee*/ 	.byte	0x73, 0x0a, 0x00
	.type		$str$1,@object
	.size		$str$1,($str$2 - $str$1)
$str$1:
        /*00f1*/ 	.byte	0x20, 0x20, 0x6b, 0x76, 0x5f, 0x70, 0x61, 0x67, 0x65, 0x73, 0x5b, 0x25, 0x6c, 0x75, 0x5d, 0x3a
        /*0101*/ 	.byte	0x20, 0x25, 0x70, 0x0a, 0x00
	.type		$str$2,@object
	.size		$str$2,(.L_2 - $str$2)
$str$2:
        /*0106*/ 	.byte	0x20, 0x20, 0x20, 0x20, 0x6b, 0x76, 0x5f, 0x70, 0x61, 0x67, 0x65, 0x73, 0x5b, 0x25, 0x6c, 0x75
        /*0116*/ 	.byte	0x5d, 0x5b, 0x25, 0x6c, 0x75, 0x5d, 0x3d, 0x25, 0x66, 0x0a, 0x00
.L_2:


//--------------------- .nv.shared.__attn_f64     --------------------------
	.section	.nv.shared.__attn_f64,"aw",@nobits
	.sectionflags	@""
	.align	16
	.zero		1024


//--------------------- .nv.shared.reserved.0     --------------------------
	.section	.nv.shared.reserved.0,"aw",@nobits
	.weak		__nv_reservedSMEM_offset_0_alias
	.size		__nv_reservedSMEM_offset_0_alias, 0, 64
	.other		__nv_reservedSMEM_offset_0_alias,@"STO_CUDA_RESERVED_SHARED STV_DEFAULT"
__nv_reservedSMEM_offset_0_alias:
	.zero		0
	.zero		64


//--------------------- .nv.constant0.__attn_f64  --------------------------
	.section	.nv.constant0.__attn_f64,"a",@progbits
	.sectionflags	@""
	.align	4
.nv.constant0.__attn_f64:
	.zero		1020


//--------------------- SYMBOLS --------------------------

	.type		.nv.reservedSmem.offset0,@object
	.size		.nv.reservedSmem.offset0,0x4
	.type		.nv.reservedSmem.cap,@object
	.size		.nv.reservedSmem.cap,0x4
	.type		vprintf,@function
	.type		malloc,@function
